def matmul_kernel(
    a_ptr,
    b_ptr,
    c_ptr,
    M,
    N,
    K,
    stride_am,
    stride_ak,
    stride_bk,
    stride_bn,
    stride_cm,
    stride_cn,
    BLOCK_M: tl.constexpr,
    BLOCK_N: tl.constexpr,
    BLOCK_K: tl.constexpr,
    GROUP_M: tl.constexpr,
):
    pid = tl.program_id(axis=0)
    num_pid_m = tl.cdiv(M, BLOCK_M)
    num_pid_n = tl.cdiv(N, BLOCK_N)
    num_pid_in_group = GROUP_M * num_pid_n
    group_id = pid // num_pid_in_group
    first_pid_m = group_id * GROUP_M
    group_size_m = min(num_pid_m - first_pid_m, GROUP_M)
    pid_m = first_pid_m + ((pid % num_pid_in_group) % group_size_m)
    pid_n = (pid % num_pid_in_group) // group_size_m

    offs_am = (pid_m * BLOCK_M + tl.arange(0, BLOCK_M)) % M
    offs_bn = (pid_n * BLOCK_N + tl.arange(0, BLOCK_N)) % N
    offs_k = tl.arange(0, BLOCK_K)
    a_ptrs = a_ptr + offs_am[:, None] * stride_am + offs_k[None, :] * stride_ak
    b_ptrs = b_ptr + offs_k[:, None] * stride_bk + offs_bn[None, :] * stride_bn

    acc = tl.zeros((BLOCK_M, BLOCK_N), dtype=tl.float32)
    for kk in range(0, tl.cdiv(K, BLOCK_K)):
        a = tl.load(a_ptrs, mask=offs_k[None, :] < K - kk * BLOCK_K, other=0.0)
        b = tl.load(b_ptrs, mask=offs_k[:, None] < K - kk * BLOCK_K, other=0.0)
        acc = tl.dot(a, b, acc)
        a_ptrs += BLOCK_K * stride_ak
        b_ptrs += BLOCK_K * stride_bk

    c = acc.to(c_ptr.dtype.element_ty)
    offs_cm = pid_m * BLOCK_M + tl.arange(0, BLOCK_M)
    offs_cn = pid_n * BLOCK_N + tl.arange(0, BLOCK_N)
    c_ptrs = c_ptr + offs_cm[:, None] * stride_cm + offs_cn[None, :] * stride_cn
    mask = (offs_cm[:, None] < M) & (offs_cn[None, :] < N)
    tl.store(c_ptrs, c, mask=mask)

# config = {"BLOCK_K": 64, "BLOCK_M": 32, "BLOCK_N": 512, "GROUP_M": 8, "arch": "sm_80", "dtype": "bf16", "num_ctas": 1, "num_stages": 2, "num_warps": 2}
# arch = sm_80


// ===== COMPILED SASS (sm_80) =====

	.target	sm_80

	.elftype	@"ET_EXEC"


//--------------------- .note.nv.tkinfo           --------------------------
	.section	.note.nv.tkinfo,"",@"SHT_NOTE"
	.sectionflags	@"SHF_NOTE_NV_TKINFO"
	.tkinfo
        /*0018*/ 	.word	0x00000002
        /*0030*/ 	.string	""
        /*0030*/ 	.string	"ptxas"
        /*0030*/ 	.string	"Cuda compilation tools, release 13.0, V13.0.88"
        /*0030*/ 	.string	"Build cuda_13.0.r13.0/compiler.36424714_0"
        /*0030*/ 	.string	"-v  -suppress-debug-info  -lineinfo  -arch sm_80 "



//--------------------- .note.nv.cuinfo           --------------------------
	.section	.note.nv.cuinfo,"",@"SHT_NOTE"
	.sectionflags	@"SHF_NOTE_NV_CUINFO"
        /*0018*/ 	.short	0x0002
        /*001a*/ 	.short	0x0050
        /*001c*/ 	.short	0x0082
	.zero		2


//--------------------- .nv.info                  --------------------------
	.section	.nv.info,"",@"SHT_CUDA_INFO"
	.align	4


	//----- nvinfo : EIATTR_REGCOUNT
	.align		4
        /*0000*/ 	.byte	0x04, 0x2f
        /*0002*/ 	.short	(.L_1 - .L_0)
	.align		4
.L_0:
        /*0004*/ 	.word	index@(matmul_kernel)
        /*0008*/ 	.word	0x00000020


	//----- nvinfo : EIATTR_FRAME_SIZE
	.align		4
.L_1:
        /*000c*/ 	.byte	0x04, 0x11
        /*000e*/ 	.short	(.L_3 - .L_2)
	.align		4
.L_2:
        /*0010*/ 	.word	index@(matmul_kernel)
        /*0014*/ 	.word	0x000037c0


	//----- nvinfo : EIATTR_MIN_STACK_SIZE
	.align		4
.L_3:
        /*0018*/ 	.byte	0x04, 0x12
        /*001a*/ 	.short	(.L_5 - .L_4)
	.align		4
.L_4:
        /*001c*/ 	.word	index@(matmul_kernel)
        /*0020*/ 	.word	0x000037c0
.L_5:


//--------------------- .nv.info.matmul_kernel    --------------------------
	.section	.nv.info.matmul_kernel,"",@"SHT_CUDA_INFO"
	.sectionflags	@""
	.align	4


	//----- nvinfo : EIATTR_CUDA_API_VERSION
	.align		4
        /*0000*/ 	.byte	0x04, 0x37
        /*0002*/ 	.short	(.L_7 - .L_6)
.L_6:
        /*0004*/ 	.word	0x00000082


	//----- nvinfo : EIATTR_SW2861232_WAR
	.align		4
.L_7:
        /*0008*/ 	.byte	0x01, 0x35
	.zero		2


	//----- nvinfo : EIATTR_PARAM_CBANK
	.align		4
        /*000c*/ 	.byte	0x04, 0x0a
        /*000e*/ 	.short	(.L_9 - .L_8)
	.align		4
.L_8:
        /*0010*/ 	.word	index@(.nv.constant0.matmul_kernel)
        /*0014*/ 	.short	0x0160
        /*0016*/ 	.short	0x0050


	//----- nvinfo : EIATTR_CBANK_PARAM_SIZE
	.align		4
.L_9:
        /*0018*/ 	.byte	0x03, 0x19
        /*001a*/ 	.short	0x0050


	//----- nvinfo : EIATTR_KPARAM_INFO
	.align		4
        /*001c*/ 	.byte	0x04, 0x17
        /*001e*/ 	.short	(.L_11 - .L_10)
.L_10:
        /*0020*/ 	.word	0x00000000
        /*0024*/ 	.short	0x000d
        /*0026*/ 	.short	0x0048
        /*0028*/ 	.byte	0x00, 0xf4, 0x21, 0x00


	//----- nvinfo : EIATTR_KPARAM_INFO
	.align		4
.L_11:
        /*002c*/ 	.byte	0x04, 0x17
        /*002e*/ 	.short	(.L_13 - .L_12)
.L_12:
        /*0030*/ 	.word	0x00000000
        /*0034*/ 	.short	0x000c
        /*0036*/ 	.short	0x0040
        /*0038*/ 	.byte	0x00, 0xf4, 0x21, 0x00


	//----- nvinfo : EIATTR_KPARAM_INFO
	.align		4
.L_13:
        /*003c*/ 	.byte	0x04, 0x17
        /*003e*/ 	.short	(.L_15 - .L_14)
.L_14:
        /*0040*/ 	.word	0x00000000
        /*0044*/ 	.short	0x000b
        /*0046*/ 	.short	0x0038
        /*0048*/ 	.byte	0x00, 0xf0, 0x11, 0x00


	//----- nvinfo : EIATTR_KPARAM_INFO
	.align		4
.L_15:
        /*004c*/ 	.byte	0x04, 0x17
        /*004e*/ 	.short	(.L_17 - .L_16)
.L_16:
        /*0050*/ 	.word	0x00000000
        /*0054*/ 	.short	0x000a
        /*0056*/ 	.short	0x0034
        /*0058*/ 	.byte	0x00, 0xf0, 0x11, 0x00


	//----- nvinfo : EIATTR_KPARAM_INFO
	.align		4
.L_17:
        /*005c*/ 	.byte	0x04, 0x17
        /*005e*/ 	.short	(.L_19 - .L_18)
.L_18:
        /*0060*/ 	.word	0x00000000
        /*0064*/ 	.short	0x0009
        /*0066*/ 	.short	0x0030
        /*0068*/ 	.byte	0x00, 0xf0, 0x11, 0x00


	//----- nvinfo : EIATTR_KPARAM_INFO
	.align		4
.L_19:
        /*006c*/ 	.byte	0x04, 0x17
        /*006e*/ 	.short	(.L_21 - .L_20)
.L_20:
        /*0070*/ 	.word	0x00000000
        /*0074*/ 	.short	0x0008
        /*0076*/ 	.short	0x002c
        /*0078*/ 	.byte	0x00, 0xf0, 0x11, 0x00


	//----- nvinfo : EIATTR_KPARAM_INFO
	.align		4
.L_21:
        /*007c*/ 	.byte	0x04, 0x17
        /*007e*/ 	.short	(.L_23 - .L_22)
.L_22:
        /*0080*/ 	.word	0x00000000
        /*0084*/ 	.short	0x0007
        /*0086*/ 	.short	0x0028
        /*0088*/ 	.byte	0x00, 0xf0, 0x11, 0x00


	//----- nvinfo : EIATTR_KPARAM_INFO
	.align		4
.L_23:
        /*008c*/ 	.byte	0x04, 0x17
        /*008e*/ 	.short	(.L_25 - .L_24)
.L_24:
        /*0090*/ 	.word	0x00000000
        /*0094*/ 	.short	0x0006
        /*0096*/ 	.short	0x0024
        /*0098*/ 	.byte	0x00, 0xf0, 0x11, 0x00


	//----- nvinfo : EIATTR_KPARAM_INFO
	.align		4
.L_25:
        /*009c*/ 	.byte	0x04, 0x17
        /*009e*/ 	.short	(.L_27 - .L_26)
.L_26:
        /*00a0*/ 	.word	0x00000000
        /*00a4*/ 	.short	0x0005
        /*00a6*/ 	.short	0x0020
        /*00a8*/ 	.byte	0x00, 0xf0, 0x11, 0x00


	//----- nvinfo : EIATTR_KPARAM_INFO
	.align		4
.L_27:
        /*00ac*/ 	.byte	0x04, 0x17
        /*00ae*/ 	.short	(.L_29 - .L_28)
.L_28:
        /*00b0*/ 	.word	0x00000000
        /*00b4*/ 	.short	0x0004
        /*00b6*/ 	.short	0x001c
        /*00b8*/ 	.byte	0x00, 0xf0, 0x11, 0x00


	//----- nvinfo : EIATTR_KPARAM_INFO
	.align		4
.L_29:
        /*00bc*/ 	.byte	0x04, 0x17
        /*00be*/ 	.short	(.L_31 - .L_30)
.L_30:
        /*00c0*/ 	.word	0x00000000
        /*00c4*/ 	.short	0x0003
        /*00c6*/ 	.short	0x0018
        /*00c8*/ 	.byte	0x00, 0xf0, 0x11, 0x00


	//----- nvinfo : EIATTR_KPARAM_INFO
	.align		4
.L_31:
        /*00cc*/ 	.byte	0x04, 0x17
        /*00ce*/ 	.short	(.L_33 - .L_32)
.L_32:
        /*00d0*/ 	.word	0x00000000
        /*00d4*/ 	.short	0x0002
        /*00d6*/ 	.short	0x0010
        /*00d8*/ 	.byte	0x00, 0xf4, 0x21, 0x00


	//----- nvinfo : EIATTR_KPARAM_INFO
	.align		4
.L_33:
        /*00dc*/ 	.byte	0x04, 0x17
        /*00de*/ 	.short	(.L_35 - .L_34)
.L_34:
        /*00e0*/ 	.word	0x00000000
        /*00e4*/ 	.short	0x0001
        /*00e6*/ 	.short	0x0008
        /*00e8*/ 	.byte	0x00, 0xf4, 0x21, 0x00


	//----- nvinfo : EIATTR_KPARAM_INFO
	.align		4
.L_35:
        /*00ec*/ 	.byte	0x04, 0x17
        /*00ee*/ 	.short	(.L_37 - .L_36)
.L_36:
        /*00f0*/ 	.word	0x00000000
        /*00f4*/ 	.short	0x0000
        /*00f6*/ 	.short	0x0000
        /*00f8*/ 	.byte	0x00, 0xf4, 0x21, 0x00


	//----- nvinfo : EIATTR_MAXREG_COUNT
	.align		4
.L_37:
        /*00fc*/ 	.byte	0x03, 0x1b
        /*00fe*/ 	.short	0x00ff


	//----- nvinfo : EIATTR_NUM_BARRIERS
	.align		4
        /*0100*/ 	.byte	0x02, 0x4c
        /*0102*/ 	.byte	0x01
	.zero		1


	//----- nvinfo : EIATTR_ANNOTATIONS
	.align		4
        /*0104*/ 	.byte	0x04, 0x55
        /*0106*/ 	.short	(.L_39 - .L_38)


	//   ....[0]....
.L_38:
        /*0108*/ 	.word	0x00000001
        /*010c*/ 	.byte	0xe0, 0x05, 0x00, 0x00, 0x01, 0x00, 0x00, 0x00, 0x80, 0x07, 0x00, 0x00, 0x01, 0x00, 0x00, 0x00
        /* <DEDUP_REMOVED lines=3056> */
        /*c01c*/ 	.byte	0xd0, 0xeb, 0x03, 0x00


	//----- nvinfo : EIATTR_MERCURY_ISA_VERSION
	.align		4
.L_39:
        /*c020*/ 	.byte	0x03, 0x5f
        /*c022*/ 	.short	0x0000


	//----- nvinfo : EIATTR_EXIT_INSTR_OFFSETS
	.align		4
        /*c024*/ 	.byte	0x04, 0x1c
        /*c026*/ 	.short	(.L_41 - .L_40)


	//   ....[0]....
.L_40:
        /*c028*/ 	.word	0x000766a0


	//   ....[1]....
        /*c02c*/ 	.word	0x000766d0


	//----- nvinfo : EIATTR_REQNTID
	.align		4
.L_41:
        /*c030*/ 	.byte	0x04, 0x10
        /*c032*/ 	.short	(.L_43 - .L_42)
.L_42:
        /*c034*/ 	.word	0x00000040
        /*c038*/ 	.word	0x00000001
        /*c03c*/ 	.word	0x00000001
.L_43:


//--------------------- .nv.callgraph             --------------------------
	.section	.nv.callgraph,"",@"SHT_CUDA_CALLGRAPH"
	.align	4
	.sectionentsize	8
	.align		4
        /*0000*/ 	.word	0x00000000
	.align		4
        /*0004*/ 	.word	0xffffffff
	.align		4
        /*0008*/ 	.word	0x00000000
	.align		4
        /*000c*/ 	.word	0xfffffffe
	.align		4
        /*0010*/ 	.word	0x00000000
	.align		4
        /*0014*/ 	.word	0xfffffffd
	.align		4
        /*0018*/ 	.word	0x00000000
	.align		4
        /*001c*/ 	.word	0xfffffffc


//--------------------- .nv.rel.action            --------------------------
	.section	.nv.rel.action,"",@"SHT_CUDA_RELOCINFO"
	.align	8
	.sectionentsize	8
        /*0000*/ 	.byte	0x73, 0x00, 0x00, 0x00, 0x00, 0x00, 0x00, 0x00, 0x00, 0x00, 0x00, 0x11, 0x25, 0x00, 0x05, 0x36


//--------------------- .nv.constant0.matmul_kernel --------------------------
	.section	.nv.constant0.matmul_kernel,"a",@progbits
	.sectionflags	@""
	.align	4
.nv.constant0.matmul_kernel:
	.zero		432


//--------------------- .text.matmul_kernel       --------------------------
	.section	.text.matmul_kernel,"ax",@progbits
	.sectioninfo	@"SHI_REGISTERS=32"
	.align	128
        .global         matmul_kernel
        .type           matmul_kernel,@function
        .size           matmul_kernel,(.L_x_5 - matmul_kernel)
        .other          matmul_kernel,@"STO_CUDA_ENTRY STV_DEFAULT"
matmul_kernel:
.text.matmul_kernel:
[----:B------:R-:W-:-:S03]  /*0000*/  IMAD.MOV.U32 R1, RZ, RZ, c[0x0][0x28] ;  /* 0x00000a00ff017624 */ /* 0x000fc600078e00ff */
[----:B------:R-:W-:Y:S01]  /*0010*/  IMAD.MOV.U32 R0, RZ, RZ, c[0x0][0x17c] ;  /* 0x00005f00ff007624 */ /* 0x000fe200078e00ff */
[----:B------:R-:W0:Y:S01]  /*0020*/  S2R R11, SR_TID.X ;  /* 0x00000000000b7919 */ /* 0x000e220000002100 */
[----:B------:R-:W-:Y:S01]  /*0030*/  IADD3 R1, R1, -0x37c0, RZ ;  /* 0xffffc84001017810 */ /* 0x000fe20007ffe0ff */
[----:B------:R-:W-:Y:S02]  /*0040*/  ULDC.64 UR10, c[0x0][0x118] ;  /* 0x00004600000a7ab9 */ /* 0x000fe40000000a00 */
[----:B------:R-:W-:-:S04]  /*0050*/  IADD3 R0, R0, 0x1ff, RZ ;  /* 0x000001ff00007810 */ /* 0x000fc80007ffe0ff */
[----:B------:R-:W-:-:S04]  /*0060*/  SHF.R.S32.HI R3, RZ, 0x1f, R0 ;  /* 0x0000001fff037819 */ /* 0x000fc80000011400 */
[----:B------:R-:W-:-:S04]  /*0070*/  LEA.HI R3, R3, R0, RZ, 0x9 ;  /* 0x0000000003037211 */ /* 0x000fc800078f48ff */
[----:B------:R-:W-:Y:S02]  /*0080*/  SHF.R.S32.HI R0, RZ, 0x9, R3 ;  /* 0x00000009ff007819 */ /* 0x000fe40000011403 */
[----:B------:R-:W1:Y:S03]  /*0090*/  S2R R3, SR_CTAID.X ;  /* 0x0000000000037919 */ /* 0x000e660000002500 */
[----:B------:R-:W-:-:S05]  /*00a0*/  IMAD.SHL.U32 R0, R0, 0x8, RZ ;  /* 0x0000000800007824 */ /* 0x000fca00078e00ff */
[-C--:B------:R-:W-:Y:S02]  /*00b0*/  IABS R7, R0.reuse ;  /* 0x0000000000077213 */ /* 0x080fe40000000000 */
[----:B------:R-:W-:Y:S02]  /*00c0*/  IABS R10, R0 ;  /* 0x00000000000a7213 */ /* 0x000fe40000000000 */
[----:B------:R-:W2:Y:S01]  /*00d0*/  I2F.RP R2, R7 ;  /* 0x0000000700027306 */ /* 0x000ea20000209400 */
[----:B-1----:R-:W-:-:S07]  /*00e0*/  IABS R8, R3 ;  /* 0x0000000300087213 */ /* 0x002fce0000000000 */
[----:B--2---:R-:W1:Y:S02]  /*00f0*/  MUFU.RCP R2, R2 ;  /* 0x0000000200027308 */ /* 0x004e640000001000 */
[----:B-1----:R-:W-:Y:S01]  /*0100*/  IADD3 R4, R2, 0xffffffe, RZ ;  /* 0x0ffffffe02047810 */ /* 0x002fe20007ffe0ff */
[----:B------:R-:W-:-:S05]  /*0110*/  IMAD.MOV R2, RZ, RZ, -R10 ;  /* 0x000000ffff027224 */ /* 0x000fca00078e0a0a */
[----:B------:R1:W2:Y:S02]  /*0120*/  F2I.FTZ.U32.TRUNC.NTZ R5, R4 ;  /* 0x0000000400057305 */ /* 0x0002a4000021f000 */
[----:B-1----:R-:W-:Y:S02]  /*0130*/  IMAD.MOV.U32 R4, RZ, RZ, RZ ;  /* 0x000000ffff047224 */ /* 0x002fe400078e00ff */
[----:B--2---:R-:W-:-:S04]  /*0140*/  IMAD.MOV R6, RZ, RZ, -R5 ;  /* 0x000000ffff067224 */ /* 0x004fc800078e0a05 */
[----:B------:R-:W-:Y:S02]  /*0150*/  IMAD R9, R6, R7, RZ ;  /* 0x0000000706097224 */ /* 0x000fe400078e02ff */
[----:B------:R-:W-:Y:S02]  /*0160*/  IMAD.MOV.U32 R6, RZ, RZ, R8 ;  /* 0x000000ffff067224 */ /* 0x000fe400078e0008 */
[----:B------:R-:W-:-:S06]  /*0170*/  IMAD.HI.U32 R5, R5, R9, R4 ;  /* 0x0000000905057227 */ /* 0x000fcc00078e0004 */
[----:B------:R-:W-:-:S04]  /*0180*/  IMAD.HI.U32 R5, R5, R6, RZ ;  /* 0x0000000605057227 */ /* 0x000fc800078e00ff */
[----:B------:R-:W-:-:S05]  /*0190*/  IMAD R2, R5, R2, R6 ;  /* 0x0000000205027224 */ /* 0x000fca00078e0206 */
[----:B------:R-:W-:-:S13]  /*01a0*/  ISETP.GT.U32.AND P1, PT, R7, R2, PT ;  /* 0x000000020700720c */ /* 0x000fda0003f24070 */
[----:B------:R-:W-:Y:S01]  /*01b0*/  @!P1 IMAD.IADD R2, R2, 0x1, -R7 ;  /* 0x0000000102029824 */ /* 0x000fe200078e0a07 */
[----:B------:R-:W-:Y:S02]  /*01c0*/  @!P1 IADD3 R5, R5, 0x1, RZ ;  /* 0x0000000105059810 */ /* 0x000fe40007ffe0ff */
[----:B------:R-:W-:Y:S02]  /*01d0*/  ISETP.NE.AND P1, PT, R0, RZ, PT ;  /* 0x000000ff0000720c */ /* 0x000fe40003f25270 */
[----:B------:R-:W-:Y:S02]  /*01e0*/  ISETP.GE.U32.AND P0, PT, R2, R7, PT ;  /* 0x000000070200720c */ /* 0x000fe40003f06070 */
[----:B------:R-:W-:-:S04]  /*01f0*/  LOP3.LUT R2, R3, R0, RZ, 0x3c, !PT ;  /* 0x0000000003027212 */ /* 0x000fc800078e3cff */
[----:B------:R-:W-:Y:S01]  /*0200*/  ISETP.GE.AND P2, PT, R2, RZ, PT ;  /* 0x000000ff0200720c */ /* 0x000fe20003f46270 */
[----:B------:R-:W-:-:S05]  /*0210*/  IMAD.MOV.U32 R2, RZ, RZ, 0x1f ;  /* 0x0000001fff027424 */ /* 0x000fca00078e00ff */
[----:B------:R-:W-:Y:S02]  /*0220*/  IADD3 R2, R2, c[0x0][0x178], RZ ;  /* 0x00005e0002027a10 */ /* 0x000fe40007ffe0ff */
[----:B------:R-:W-:-:S05]  /*0230*/  @P0 IADD3 R5, R5, 0x1, RZ ;  /* 0x0000000105050810 */ /* 0x000fca0007ffe0ff */
[----:B------:R-:W-:Y:S01]  /*0240*/  IMAD.MOV.U32 R4, RZ, RZ, R5 ;  /* 0x000000ffff047224 */ /* 0x000fe200078e0005 */
[----:B------:R-:W-:-:S03]  /*0250*/  SHF.R.S32.HI R5, RZ, 0x1f, R2 ;  /* 0x0000001fff057819 */ /* 0x000fc60000011402 */
[----:B------:R-:W-:Y:S01]  /*0260*/  @!P2 IMAD.MOV R4, RZ, RZ, -R4 ;  /* 0x000000ffff04a224 */ /* 0x000fe200078e0a04 */
[----:B------:R-:W-:Y:S02]  /*0270*/  @!P1 LOP3.LUT R4, RZ, R0, RZ, 0x33, !PT ;  /* 0x00000000ff049212 */ /* 0x000fe400078e33ff */
[----:B------:R-:W-:-:S03]  /*0280*/  LEA.HI R5, R5, R2, RZ, 0x5 ;  /* 0x0000000205057211 */ /* 0x000fc600078f28ff */
[----:B------:R-:W-:Y:S02]  /*0290*/  IMAD.SHL.U32 R2, R4, 0x8, RZ ;  /* 0x0000000804027824 */ /* 0x000fe400078e00ff */
[----:B------:R-:W-:-:S03]  /*02a0*/  IMAD.MOV R4, RZ, RZ, -R4 ;  /* 0x000000ffff047224 */ /* 0x000fc600078e0a04 */
[----:B------:R-:W-:Y:S01]  /*02b0*/  LEA.HI.SX32 R5, R5, -R2, 0x1b ;  /* 0x8000000205057211 */ /* 0x000fe200078fdaff */
[----:B------:R-:W-:Y:S02]  /*02c0*/  IMAD R9, R0, R4, R3 ;  /* 0x0000000400097224 */ /* 0x000fe400078e0203 */
[----:B------:R-:W-:Y:S01]  /*02d0*/  IMAD.MOV.U32 R4, RZ, RZ, RZ ;  /* 0x000000ffff047224 */ /* 0x000fe200078e00ff */
[----:B------:R-:W-:-:S04]  /*02e0*/  IMNMX R10, R5, 0x8, PT ;  /* 0x00000008050a7817 */ /* 0x000fc80003800200 */
[-C--:B------:R-:W-:Y:S02]  /*02f0*/  IABS R8, R10.reuse ;  /* 0x0000000a00087213 */ /* 0x080fe40000000000 */
[----:B------:R-:W-:Y:S02]  /*0300*/  IABS R0, R10 ;  /* 0x0000000a00007213 */ /* 0x000fe40000000000 */
[----:B------:R-:W1:Y:S08]  /*0310*/  I2F.RP R6, R8 ;  /* 0x0000000800067306 */ /* 0x000e700000209400 */
[----:B-1----:R-:W1:Y:S02]  /*0320*/  MUFU.RCP R6, R6 ;  /* 0x0000000600067308 */ /* 0x002e640000001000 */
[----:B-1----:R-:W-:-:S06]  /*0330*/  IADD3 R5, R6, 0xffffffe, RZ ;  /* 0x0ffffffe06057810 */ /* 0x002fcc0007ffe0ff */
[----:B------:R-:W1:Y:S02]  /*0340*/  F2I.FTZ.U32.TRUNC.NTZ R5, R5 ;  /* 0x0000000500057305 */ /* 0x000e64000021f000 */
[----:B-1----:R-:W-:-:S04]  /*0350*/  IMAD.MOV R7, RZ, RZ, -R5 ;  /* 0x000000ffff077224 */ /* 0x002fc800078e0a05 */
[----:B------:R-:W-:Y:S01]  /*0360*/  IMAD.MOV.U32 R3, RZ, RZ, R7 ;  /* 0x000000ffff037224 */ /* 0x000fe200078e0007 */
[----:B------:R-:W-:-:S03]  /*0370*/  IABS R7, R9 ;  /* 0x0000000900077213 */ /* 0x000fc60000000000 */
[----:B------:R-:W-:-:S04]  /*0380*/  IMAD R3, R3, R8, RZ ;  /* 0x0000000803037224 */ /* 0x000fc800078e02ff */
[----:B------:R-:W-:Y:S01]  /*0390*/  IMAD.HI.U32 R4, R5, R3, R4 ;  /* 0x0000000305047227 */ /* 0x000fe200078e0004 */
[----:B0-----:R-:W-:-:S03]  /*03a0*/  SHF.R.U32.HI R5, RZ, 0x5, R11 ;  /* 0x00000005ff057819 */ /* 0x001fc6000001160b */
[----:B------:R-:W-:Y:S01]  /*03b0*/  IMAD.MOV R3, RZ, RZ, -R0 ;  /* 0x000000ffff037224 */ /* 0x000fe200078e0a00 */
[----:B------:R-:W-:Y:S01]  /*03c0*/  SGXT.U32 R12, R5, 0x1 ;  /* 0x00000001050c781a */ /* 0x000fe20000000000 */
[----:B------:R-:W-:-:S04]  /*03d0*/  IMAD.HI.U32 R0, R4, R7, RZ ;  /* 0x0000000704007227 */ /* 0x000fc800078e00ff */
[----:B------:R-:W-:Y:S02]  /*03e0*/  IMAD R3, R0, R3, R7 ;  /* 0x0000000300037224 */ /* 0x000fe400078e0207 */
[----:B------:R-:W-:-:S03]  /*03f0*/  IMAD.MOV.U32 R4, RZ, RZ, 0x3f ;  /* 0x0000003fff047424 */ /* 0x000fc600078e00ff */
[----:B------:R-:W-:Y:S02]  /*0400*/  ISETP.GT.U32.AND P1, PT, R8, R3, PT ;  /* 0x000000030800720c */ /* 0x000fe40003f24070 */
[----:B------:R-:W-:Y:S02]  /*0410*/  IADD3 R13, R4, c[0x0][0x180], RZ ;  /* 0x00006000040d7a10 */ /* 0x000fe40007ffe0ff */
[C---:B------:R-:W-:Y:S02]  /*0420*/  LOP3.LUT R4, R12.reuse, 0x4, RZ, 0xfc, !PT ;  /* 0x000000040c047812 */ /* 0x040fe400078efcff */
[C---:B------:R-:W-:Y:S02]  /*0430*/  LOP3.LUT R4, R12.reuse, 0xa, RZ, 0xfc, !PT ;  /* 0x0000000a0c047812 */ /* 0x040fe400078efcff */
[C---:B------:R-:W-:Y:S02]  /*0440*/  LOP3.LUT R4, R12.reuse, 0x10, RZ, 0xfc, !PT ;  /* 0x000000100c047812 */ /* 0x040fe400078efcff */
[----:B------:R-:W-:-:S02]  /*0450*/  LOP3.LUT R4, R12, 0x16, RZ, 0xfc, !PT ;  /* 0x000000160c047812 */ /* 0x000fc400078efcff */
[----:B------:R-:W-:Y:S01]  /*0460*/  LOP3.LUT R4, R12, 0x1c, RZ, 0xfc, !PT ;  /* 0x0000001c0c047812 */ /* 0x000fe200078efcff */
[----:B------:R-:W-:Y:S01]  /*0470*/  @!P1 IMAD.IADD R3, R3, 0x1, -R8 ;  /* 0x0000000103039824 */ /* 0x000fe200078e0a08 */
[----:B------:R-:W-:Y:S02]  /*0480*/  @!P1 IADD3 R0, R0, 0x1, RZ ;  /* 0x0000000100009810 */ /* 0x000fe40007ffe0ff */
[----:B------:R-:W-:Y:S02]  /*0490*/  ISETP.NE.AND P1, PT, R10, RZ, PT ;  /* 0x000000ff0a00720c */ /* 0x000fe40003f25270 */
[----:B------:R-:W-:Y:S02]  /*04a0*/  ISETP.GE.U32.AND P0, PT, R3, R8, PT ;  /* 0x000000080300720c */ /* 0x000fe40003f06070 */
[----:B------:R-:W-:Y:S02]  /*04b0*/  LOP3.LUT R3, R9, R10, RZ, 0x3c, !PT ;  /* 0x0000000a09037212 */ /* 0x000fe400078e3cff */
[----:B------:R-:W-:-:S02]  /*04c0*/  LOP3.LUT R4, R12, 0x22, RZ, 0xfc, !PT ;  /* 0x000000220c047812 */ /* 0x000fc400078efcff */
[----:B------:R-:W-:Y:S02]  /*04d0*/  ISETP.GE.AND P2, PT, R3, RZ, PT ;  /* 0x000000ff0300720c */ /* 0x000fe40003f46270 */
[C---:B------:R-:W-:Y:S02]  /*04e0*/  LOP3.LUT R4, R12.reuse, 0x28, RZ, 0xfc, !PT ;  /* 0x000000280c047812 */ /* 0x040fe400078efcff */
[C---:B------:R-:W-:Y:S02]  /*04f0*/  LOP3.LUT R4, R12.reuse, 0x2e, RZ, 0xfc, !PT ;  /* 0x0000002e0c047812 */ /* 0x040fe400078efcff */
[----:B------:R-:W-:Y:S02]  /*0500*/  LOP3.LUT R4, R12, 0x34, RZ, 0xfc, !PT ;  /* 0x000000340c047812 */ /* 0x000fe400078efcff */
[----:B------:R-:W-:Y:S02]  /*0510*/  @P0 IADD3 R0, R0, 0x1, RZ ;  /* 0x0000000100000810 */ /* 0x000fe40007ffe0ff */
[----:B------:R-:W-:-:S02]  /*0520*/  ISETP.GT.AND P0, PT, R13, 0x3f, PT ;  /* 0x0000003f0d00780c */ /* 0x000fc40003f04270 */
[----:B------:R-:W-:Y:S01]  /*0530*/  LOP3.LUT R4, R12, 0x3a, RZ, 0xfc, !PT ;  /* 0x0000003a0c047812 */ /* 0x000fe200078efcff */
[----:B------:R-:W-:Y:S01]  /*0540*/  @!P2 IMAD.MOV R0, RZ, RZ, -R0 ;  /* 0x000000ffff00a224 */ /* 0x000fe200078e0a00 */
[----:B------:R-:W-:-:S05]  /*0550*/  @!P1 LOP3.LUT R0, RZ, R10, RZ, 0x33, !PT ;  /* 0x0000000aff009212 */ /* 0x000fca00078e33ff */
[----:B------:R-:W-:Y:S02]  /*0560*/  IMAD.MOV R3, RZ, RZ, -R0 ;  /* 0x000000ffff037224 */ /* 0x000fe400078e0a00 */
[----:B------:R-:W-:Y:S02]  /*0570*/  IMAD.SHL.U32 R0, R0, 0x200, RZ ;  /* 0x0000020000007824 */ /* 0x000fe400078e00ff */
[----:B------:R-:W-:-:S04]  /*0580*/  IMAD R3, R10, R3, R9 ;  /* 0x000000030a037224 */ /* 0x000fc800078e0209 */
[----:B------:R-:W-:Y:S01]  /*0590*/  IMAD.IADD R3, R2, 0x1, R3 ;  /* 0x0000000102037824 */ /* 0x000fe200078e0203 */
[----:B------:R-:W-:-:S05]  /*05a0*/  LOP3.LUT R2, R11, 0x1f, RZ, 0xc0, !PT ;  /* 0x0000001f0b027812 */ /* 0x000fca00078ec0ff */
[----:B------:R-:W-:Y:S01]  /*05b0*/  IMAD R3, R3, 0x20, R2 ;  /* 0x0000002003037824 */ /* 0x000fe200078e0202 */
[C---:B------:R-:W-:Y:S02]  /*05c0*/  LOP3.LUT R2, R12.reuse, 0x2, RZ, 0xfc, !PT ;  /* 0x000000020c027812 */ /* 0x040fe400078efcff */
[C---:B------:R-:W-:Y:S02]  /*05d0*/  LOP3.LUT R2, R12.reuse, 0x8, RZ, 0xfc, !PT ;  /* 0x000000080c027812 */ /* 0x040fe400078efcff */
[----:B------:R0:W-:Y:S01]  /*05e0*/  STL [R1+0x1a38], R3 ;  /* 0x001a380301007387 */ /* 0x0001e20000100800 */
[C---:B------:R-:W-:Y:S02]  /*05f0*/  LOP3.LUT R2, R12.reuse, 0xe, RZ, 0xfc, !PT ;  /* 0x0000000e0c027812 */ /* 0x040fe400078efcff */
[C---:B------:R-:W-:Y:S02]  /*0600*/  LOP3.LUT R2, R12.reuse, 0x14, RZ, 0xfc, !PT ;  /* 0x000000140c027812 */ /* 0x040fe400078efcff */
[----:B------:R-:W-:-:S02]  /*0610*/  LOP3.LUT R2, R12, 0x1a, RZ, 0xfc, !PT ;  /* 0x0000001a0c027812 */ /* 0x000fc400078efcff */
[C---:B------:R-:W-:Y:S02]  /*0620*/  LOP3.LUT R2, R12.reuse, 0x20, RZ, 0xfc, !PT ;  /* 0x000000200c027812 */ /* 0x040fe400078efcff */
[C---:B------:R-:W-:Y:S02]  /*0630*/  LOP3.LUT R2, R12.reuse, 0x26, RZ, 0xfc, !PT ;  /* 0x000000260c027812 */ /* 0x040fe400078efcff */
[C---:B0-----:R-:W-:Y:S02]  /*0640*/  LOP3.LUT R3, R12.reuse, 0x6, RZ, 0xfc, !PT ;  /* 0x000000060c037812 */ /* 0x041fe400078efcff */
[C---:B------:R-:W-:Y:S02]  /*0650*/  LOP3.LUT R3, R12.reuse, 0xc, RZ, 0xfc, !PT ;  /* 0x0000000c0c037812 */ /* 0x040fe400078efcff */
[C---:B------:R-:W-:Y:S02]  /*0660*/  LOP3.LUT R3, R12.reuse, 0x12, RZ, 0xfc, !PT ;  /* 0x000000120c037812 */ /* 0x040fe400078efcff */
[----:B------:R-:W-:-:S02]  /*0670*/  LOP3.LUT R3, R12, 0x18, RZ, 0xfc, !PT ;  /* 0x000000180c037812 */ /* 0x000fc400078efcff */
[C---:B------:R-:W-:Y:S02]  /*0680*/  LOP3.LUT R3, R12.reuse, 0x1e, RZ, 0xfc, !PT ;  /* 0x0000001e0c037812 */ /* 0x040fe400078efcff */
[C---:B------:R-:W-:Y:S02]  /*0690*/  LOP3.LUT R3, R12.reuse, 0x24, RZ, 0xfc, !PT ;  /* 0x000000240c037812 */ /* 0x040fe400078efcff */
[C---:B------:R-:W-:Y:S02]  /*06a0*/  LOP3.LUT R3, R12.reuse, 0x2a, RZ, 0xfc, !PT ;  /* 0x0000002a0c037812 */ /* 0x040fe400078efcff */
[C---:B------:R-:W-:Y:S02]  /*06b0*/  LOP3.LUT R2, R12.reuse, 0x2c, RZ, 0xfc, !PT ;  /* 0x0000002c0c027812 */ /* 0x040fe400078efcff */
[C---:B------:R-:W-:Y:S02]  /*06c0*/  LOP3.LUT R3, R12.reuse, 0x30, RZ, 0xfc, !PT ;  /* 0x000000300c037812 */ /* 0x040fe400078efcff */
[----:B------:R-:W-:-:S02]  /*06d0*/  LOP3.LUT R2, R12, 0x32, RZ, 0xfc, !PT ;  /* 0x000000320c027812 */ /* 0x000fc400078efcff */
[C---:B------:R-:W-:Y:S02]  /*06e0*/  LOP3.LUT R3, R12.reuse, 0x36, RZ, 0xfc, !PT ;  /* 0x000000360c037812 */ /* 0x040fe400078efcff */
[C---:B------:R-:W-:Y:S02]  /*06f0*/  LOP3.LUT R2, R12.reuse, 0x38, RZ, 0xfc, !PT ;  /* 0x000000380c027812 */ /* 0x040fe400078efcff */
[C---:B------:R-:W-:Y:S02]  /*0700*/  LOP3.LUT R3, R12.reuse, 0x3c, RZ, 0xfc, !PT ;  /* 0x0000003c0c037812 */ /* 0x040fe400078efcff */
[----:B------:R-:W-:Y:S01]  /*0710*/  LOP3.LUT R2, R12, 0x3e, RZ, 0xfc, !PT ;  /* 0x0000003e0c027812 */ /* 0x000fe200078efcff */
[----:B------:R-:W-:Y:S05]  /*0720*/  @P0 BRA `(.L_x_0) ;  /* 0x0000077000000947 */ /* 0x000fea0003800000 */
[----:B------:R-:W-:Y:S01]  /*0730*/  IMAD.SHL.U32 R2, R11, 0x20, RZ ;  /* 0x000000200b027824 */ /* 0x000fe200078e00ff */
[----:B------:R-:W-:Y:S01]  /*0740*/  CS2R R20, SRZ ;  /* 0x0000000000147805 */ /* 0x000fe2000001ff00 */
[----:B------:R-:W-:Y:S01]  /*0750*/  CS2R R22, SRZ ;  /* 0x0000000000167805 */ /* 0x000fe2000001ff00 */
[----:B------:R-:W-:Y:S01]  /*0760*/  CS2R R16, SRZ ;  /* 0x0000000000107805 */ /* 0x000fe2000001ff00 */
[----:B------:R-:W-:Y:S01]  /*0770*/  CS2R R18, SRZ ;  /* 0x0000000000127805 */ /* 0x000fe2000001ff00 */
[----:B------:R0:W-:Y:S01]  /*0780*/  STL [R1+0x1a34], R2 ;  /* 0x001a340201007387 */ /* 0x0001e20000100800 */
[----:B------:R-:W-:Y:S01]  /*0790*/  CS2R R12, SRZ ;  /* 0x00000000000c7805 */ /* 0x000fe2000001ff00 */
[----:B------:R-:W-:Y:S01]  /*07a0*/  CS2R R14, SRZ ;  /* 0x00000000000e7805 */ /* 0x000fe2000001ff00 */
[----:B------:R-:W-:Y:S01]  /*07b0*/  CS2R R8, SRZ ;  /* 0x0000000000087805 */ /* 0x000fe2000001ff00 */
[----:B------:R0:W-:Y:S01]  /*07c0*/  STL [R1], RZ ;  /* 0x000000ff01007387 */ /* 0x0001e20000100800 */
[----:B------:R-:W-:Y:S01]  /*07d0*/  CS2R R10, SRZ ;  /* 0x00000000000a7805 */ /* 0x000fe2000001ff00 */
[----:B------:R-:W-:Y:S01]  /*07e0*/  CS2R R4, SRZ ;  /* 0x0000000000047805 */ /* 0x000fe2000001ff00 */
[----:B------:R-:W-:Y:S01]  /*07f0*/  CS2R R6, SRZ ;  /* 0x0000000000067805 */ /* 0x000fe2000001ff00 */
[----:B------:R0:W-:Y:S01]  /*0800*/  STL [R1+0x4], RZ ;  /* 0x000004ff01007387 */ /* 0x0001e20000100800 */
[----:B------:R-:W-:Y:S01]  /*0810*/  CS2R R24, SRZ ;  /* 0x0000000000187805 */ /* 0x000fe2000001ff00 */
[----:B------:R-:W-:-:S02]  /*0820*/  CS2R R26, SRZ ;  /* 0x00000000001a7805 */ /* 0x000fc4000001ff00 */
[----:B------:R0:W-:Y:S04]  /*0830*/  STL [R1+0x8], RZ ;  /* 0x000008ff01007387 */ /* 0x0001e80000100800 */
        /* <DEDUP_REMOVED lines=100> */
[----:B------:R0:W-:Y:S01]  /*0e80*/  STL [R1+0x19c], RZ ;  /* 0x00019cff01007387 */ /* 0x0001e20000100800 */
[----:B------:R-:W-:Y:S05]  /*0e90*/  BRA `(.L_x_1) ;  /* 0x0006c0a000007947 */ /* 0x000fea0003800000 */
.L_x_0:
[----:B------:R-:W-:Y:S01]  /*0ea0*/  IABS R9, c[0x0][0x17c] ;  /* 0x00005f0000097a13 */ /* 0x000fe20000000000 */
[----:B------:R-:W-:Y:S01]  /*0eb0*/  ULDC.64 UR6, c[0x0][0x188] ;  /* 0x0000620000067ab9 */ /* 0x000fe20000000a00 */
[----:B------:R-:W-:-:S02]  /*0ec0*/  IADD3 R4, R0, 0x1ff, RZ ;  /* 0x000001ff00047810 */ /* 0x000fc40007ffe0ff */
[----:B------:R-:W0:Y:S01]  /*0ed0*/  I2F.RP R2, R9 ;  /* 0x0000000900027306 */ /* 0x000e220000209400 */
[C---:B------:R-:W-:Y:S02]  /*0ee0*/  IADD3 R5, R0.reuse, 0x1fe, RZ ;  /* 0x000001fe00057810 */ /* 0x040fe40007ffe0ff */
[----:B------:R-:W-:Y:S02]  /*0ef0*/  IABS R6, R4 ;  /* 0x0000000400067213 */ /* 0x000fe40000000000 */
[----:B------:R-:W-:Y:S02]  /*0f00*/  IABS R7, R5 ;  /* 0x0000000500077213 */ /* 0x000fe40000000000 */
[----:B------:R-:W-:Y:S02]  /*0f10*/  ISETP.GE.AND P4, PT, R5, RZ, PT ;  /* 0x000000ff0500720c */ /* 0x000fe40003f86270 */
[C---:B------:R-:W-:Y:S02]  /*0f20*/  IADD3 R5, R0.reuse, 0x1f8, RZ ;  /* 0x000001f800057810 */ /* 0x040fe40007ffe0ff */
[----:B------:R-:W-:-:S02]  /*0f30*/  IADD3 R14, R0, 0x1f3, RZ ;  /* 0x000001f3000e7810 */ /* 0x000fc40007ffe0ff */
[----:B------:R-:W-:Y:S01]  /*0f40*/  IADD3 R20, R0, 0x1ec, RZ ;  /* 0x000001ec00147810 */ /* 0x000fe20007ffe0ff */
[----:B0-----:R-:W0:Y:S02]  /*0f50*/  MUFU.RCP R2, R2 ;  /* 0x0000000200027308 */ /* 0x001e240000001000 */
[----:B0-----:R-:W-:-:S06]  /*0f60*/  IADD3 R2, R2, 0xffffffe, RZ ;  /* 0x0ffffffe02027810 */ /* 0x001fcc0007ffe0ff */
[----:B------:R0:W1:Y:S02]  /*0f70*/  F2I.FTZ.U32.TRUNC.NTZ R3, R2 ;  /* 0x0000000200037305 */ /* 0x000064000021f000 */
[----:B0-----:R-:W-:Y:S02]  /*0f80*/  IMAD.MOV.U32 R2, RZ, RZ, RZ ;  /* 0x000000ffff027224 */ /* 0x001fe400078e00ff */
[----:B-1----:R-:W-:-:S04]  /*0f90*/  IMAD.MOV R29, RZ, RZ, -R3 ;  /* 0x000000ffff1d7224 */ /* 0x002fc800078e0a03 */
[----:B------:R-:W-:-:S04]  /*0fa0*/  IMAD R29, R29, R9, RZ ;  /* 0x000000091d1d7224 */ /* 0x000fc800078e02ff */
[----:B------:R-:W-:Y:S01]  /*0fb0*/  IMAD.HI.U32 R29, R3, R29, R2 ;  /* 0x0000001d031d7227 */ /* 0x000fe200078e0002 */
[----:B------:R-:W-:-:S04]  /*0fc0*/  IADD3 R2, R0, 0x1fd, RZ ;  /* 0x000001fd00027810 */ /* 0x000fc80007ffe0ff */
[----:B------:R-:W-:Y:S01]  /*0fd0*/  IABS R10, R2 ;  /* 0x00000002000a7213 */ /* 0x000fe20000000000 */
[----:B------:R-:W-:Y:S01]  /*0fe0*/  IMAD.HI.U32 R8, R29, R6, RZ ;  /* 0x000000061d087227 */ /* 0x000fe200078e00ff */
[----:B------:R-:W-:-:S03]  /*0ff0*/  ISETP.GE.AND P5, PT, R2, RZ, PT ;  /* 0x000000ff0200720c */ /* 0x000fc60003fa6270 */
[----:B------:R-:W-:Y:S02]  /*1000*/  IMAD.MOV R8, RZ, RZ, -R8 ;  /* 0x000000ffff087224 */ /* 0x000fe400078e0a08 */
[----:B------:R-:W-:-:S04]  /*1010*/  IMAD.HI.U32 R3, R29, R7, RZ ;  /* 0x000000071d037227 */ /* 0x000fc800078e00ff */
[----:B------:R-:W-:Y:S01]  /*1020*/  IMAD R6, R9, R8, R6 ;  /* 0x0000000809067224 */ /* 0x000fe200078e0206 */
[C---:B------:R-:W-:Y:S01]  /*1030*/  IADD3 R8, R0.reuse, 0x1fb, RZ ;  /* 0x000001fb00087810 */ /* 0x040fe20007ffe0ff */
[----:B------:R-:W-:Y:S02]  /*1040*/  IMAD.MOV R3, RZ, RZ, -R3 ;  /* 0x000000ffff037224 */ /* 0x000fe400078e0a03 */
[----:B------:R-:W-:Y:S01]  /*1050*/  IMAD.HI.U32 R12, R29, R10, RZ ;  /* 0x0000000a1d0c7227 */ /* 0x000fe200078e00ff */
[C---:B------:R-:W-:Y:S02]  /*1060*/  ISETP.GT.U32.AND P0, PT, R9.reuse, R6, PT ;  /* 0x000000060900720c */ /* 0x040fe40003f04070 */
[----:B------:R-:W-:Y:S01]  /*1070*/  IABS R17, R8 ;  /* 0x0000000800117213 */ /* 0x000fe20000000000 */
[----:B------:R-:W-:Y:S01]  /*1080*/  IMAD R7, R9, R3, R7 ;  /* 0x0000000309077224 */ /* 0x000fe200078e0207 */
[----:B------:R-:W-:Y:S01]  /*1090*/  IADD3 R3, R0, 0x1fc, RZ ;  /* 0x000001fc00037810 */ /* 0x000fe20007ffe0ff */
[----:B------:R-:W-:-:S03]  /*10a0*/  IMAD.MOV R12, RZ, RZ, -R12 ;  /* 0x000000ffff0c7224 */ /* 0x000fc600078e0a0c */
[C---:B------:R-:W-:Y:S01]  /*10b0*/  ISETP.GT.U32.AND P1, PT, R9.reuse, R7, PT ;  /* 0x000000070900720c */ /* 0x040fe20003f24070 */
[----:B------:R-:W-:Y:S01]  /*10c0*/  IMAD R10, R9, R12, R10 ;  /* 0x0000000c090a7224 */ /* 0x000fe200078e020a */
[----:B------:R-:W-:Y:S02]  /*10d0*/  IABS R11, R3 ;  /* 0x00000003000b7213 */ /* 0x000fe40000000000 */
[----:B------:R-:W-:Y:S01]  /*10e0*/  ISETP.GE.AND P2, PT, R3, RZ, PT ;  /* 0x000000ff0300720c */ /* 0x000fe20003f46270 */
[--C-:B------:R-:W-:Y:S01]  /*10f0*/  @!P0 IMAD.IADD R6, R6, 0x1, -R9.reuse ;  /* 0x0000000106068824 */ /* 0x100fe200078e0a09 */
[----:B------:R-:W-:Y:S01]  /*1100*/  ISETP.GT.U32.AND P3, PT, R9, R10, PT ;  /* 0x0000000a0900720c */ /* 0x000fe20003f64070 */
[----:B------:R-:W-:Y:S01]  /*1110*/  IMAD.HI.U32 R12, R29, R11, RZ ;  /* 0x0000000b1d0c7227 */ /* 0x000fe200078e00ff */
[----:B------:R-:W-:Y:S02]  /*1120*/  IADD3 R3, R0, 0x1fa, RZ ;  /* 0x000001fa00037810 */ /* 0x000fe40007ffe0ff */
[----:B------:R-:W-:Y:S01]  /*1130*/  ISETP.GT.U32.AND P6, PT, R9, R6, PT ;  /* 0x000000060900720c */ /* 0x000fe20003fc4070 */
[----:B------:R-:W-:Y:S01]  /*1140*/  IMAD.MOV R12, RZ, RZ, -R12 ;  /* 0x000000ffff0c7224 */ /* 0x000fe200078e0a0c */
[----:B------:R-:W-:Y:S01]  /*1150*/  IABS R16, R3 ;  /* 0x0000000300107213 */ /* 0x000fe20000000000 */
[----:B------:R-:W-:Y:S01]  /*1160*/  @!P1 IMAD.IADD R7, R7, 0x1, -R9 ;  /* 0x0000000107079824 */ /* 0x000fe200078e0a09 */
[----:B------:R-:W-:Y:S01]  /*1170*/  ISETP.GE.AND P1, PT, R4, RZ, PT ;  /* 0x000000ff0400720c */ /* 0x000fe20003f26270 */
[----:B------:R-:W-:-:S02]  /*1180*/  IMAD R2, R9, R12, R11 ;  /* 0x0000000c09027224 */ /* 0x000fc400078e020b */
[----:B------:R-:W-:Y:S01]  /*1190*/  IMAD.HI.U32 R4, R29, R17, RZ ;  /* 0x000000111d047227 */ /* 0x000fe200078e00ff */
[----:B------:R-:W-:-:S03]  /*11a0*/  ISETP.GT.U32.AND P0, PT, R9, R7, PT ;  /* 0x000000070900720c */ /* 0x000fc60003f04070 */
[----:B------:R-:W-:Y:S02]  /*11b0*/  IMAD.MOV R4, RZ, RZ, -R4 ;  /* 0x000000ffff047224 */ /* 0x000fe400078e0a04 */
[--C-:B------:R-:W-:Y:S01]  /*11c0*/  @!P6 IMAD.IADD R6, R6, 0x1, -R9.reuse ;  /* 0x000000010606e824 */ /* 0x100fe200078e0a09 */
[----:B------:R-:W-:Y:S01]  /*11d0*/  ISETP.GT.U32.AND P6, PT, R9, R2, PT ;  /* 0x000000020900720c */ /* 0x000fe20003fc4070 */
[----:B------:R-:W-:Y:S01]  /*11e0*/  @!P3 IMAD.IADD R10, R10, 0x1, -R9 ;  /* 0x000000010a0ab824 */ /* 0x000fe200078e0a09 */
[----:B------:R-:W-:Y:S01]  /*11f0*/  ISETP.GE.AND P3, PT, R3, RZ, PT ;  /* 0x000000ff0300720c */ /* 0x000fe20003f66270 */
[----:B------:R-:W-:Y:S01]  /*1200*/  IMAD R17, R9, R4, R17 ;  /* 0x0000000409117224 */ /* 0x000fe200078e0211 */
[----:B------:R-:W-:Y:S01]  /*1210*/  IADD3 R4, R0, 0x1f9, RZ ;  /* 0x000001f900047810 */ /* 0x000fe20007ffe0ff */
[----:B------:R-:W-:Y:S01]  /*1220*/  IMAD.MOV.U32 R13, RZ, RZ, R6 ;  /* 0x000000ffff0d7224 */ /* 0x000fe200078e0006 */
[----:B------:R-:W-:Y:S01]  /*1230*/  IABS R6, R5 ;  /* 0x0000000500067213 */ /* 0x000fe20000000000 */
[----:B------:R-:W-:Y:S01]  /*1240*/  @!P0 IMAD.IADD R7, R7, 0x1, -R9 ;  /* 0x0000000107078824 */ /* 0x000fe200078e0a09 */
[----:B------:R-:W-:Y:S01]  /*1250*/  ISETP.GE.AND P0, PT, R8, RZ, PT ;  /* 0x000000ff0800720c */ /* 0x000fe20003f06270 */
[----:B------:R-:W-:Y:S01]  /*1260*/  IMAD.HI.U32 R8, R29, R16, RZ ;  /* 0x000000101d087227 */ /* 0x000fe200078e00ff */
[----:B------:R-:W-:-:S02]  /*1270*/  IABS R11, R4 ;  /* 0x00000004000b7213 */ /* 0x000fc40000000000 */
[----:B------:R-:W-:Y:S01]  /*1280*/  IADD3 R3, R0, 0x1f7, RZ ;  /* 0x000001f700037810 */ /* 0x000fe20007ffe0ff */
[----:B------:R-:W-:Y:S01]  /*1290*/  @!P6 IMAD.IADD R2, R2, 0x1, -R9 ;  /* 0x000000010202e824 */ /* 0x000fe200078e0a09 */
[C---:B------:R-:W-:Y:S01]  /*12a0*/  ISETP.GT.U32.AND P6, PT, R9.reuse, R10, PT ;  /* 0x0000000a0900720c */ /* 0x040fe20003fc4070 */
[----:B------:R-:W-:Y:S01]  /*12b0*/  IMAD.MOV.U32 R12, RZ, RZ, R7 ;  /* 0x000000ffff0c7224 */ /* 0x000fe200078e0007 */
[----:B------:R-:W-:Y:S01]  /*12c0*/  IABS R7, R3 ;  /* 0x0000000300077213 */ /* 0x000fe20000000000 */
[----:B------:R-:W-:Y:S02]  /*12d0*/  IMAD.MOV R8, RZ, RZ, -R8 ;  /* 0x000000ffff087224 */ /* 0x000fe400078e0a08 */
[----:B------:R-:W-:Y:S01]  /*12e0*/  @!P4 IMAD.MOV R12, RZ, RZ, -R12 ;  /* 0x000000ffff0cc224 */ /* 0x000fe200078e0a0c */
[C---:B------:R-:W-:Y:S01]  /*12f0*/  ISETP.GT.U32.AND P4, PT, R9.reuse, R17, PT ;  /* 0x000000110900720c */ /* 0x040fe20003f84070 */
[----:B------:R-:W-:Y:S01]  /*1300*/  @!P1 IMAD.MOV R13, RZ, RZ, -R13 ;  /* 0x000000ffff0d9224 */ /* 0x000fe200078e0a0d */
[C---:B------:R-:W-:Y:S01]  /*1310*/  ISETP.GT.U32.AND P1, PT, R9.reuse, R2, PT ;  /* 0x000000020900720c */ /* 0x040fe20003f24070 */
[----:B------:R-:W-:-:S02]  /*1320*/  IMAD R16, R9, R8, R16 ;  /* 0x0000000809107224 */ /* 0x000fc400078e0210 */
[----:B------:R-:W-:Y:S01]  /*1330*/  IMAD.HI.U32 R8, R29, R6, RZ ;  /* 0x000000061d087227 */ /* 0x000fe200078e00ff */
[----:B------:R0:W-:Y:S03]  /*1340*/  STL [R1+0x1a8], R13 ;  /* 0x0001a80d01007387 */ /* 0x0001e60000100800 */
[--C-:B------:R-:W-:Y:S01]  /*1350*/  @!P6 IMAD.IADD R10, R10, 0x1, -R9.reuse ;  /* 0x000000010a0ae824 */ /* 0x100fe200078e0a09 */
[----:B------:R-:W-:Y:S01]  /*1360*/  ISETP.GT.U32.AND P6, PT, R9, R16, PT ;  /* 0x000000100900720c */ /* 0x000fe20003fc4070 */
[----:B------:R1:W-:Y:S01]  /*1370*/  STL [R1+0x11c], R12 ;  /* 0x00011c0c01007387 */ /* 0x0003e20000100800 */
[----:B------:R-:W-:Y:S02]  /*1380*/  IMAD.MOV R8, RZ, RZ, -R8 ;  /* 0x000000ffff087224 */ /* 0x000fe400078e0a08 */
[----:B------:R-:W-:Y:S01]  /*1390*/  @!P4 IMAD.IADD R17, R17, 0x1, -R9 ;  /* 0x000000011111c824 */ /* 0x000fe200078e0a09 */
[----:B------:R-:W-:Y:S01]  /*13a0*/  ISETP.GE.AND P4, PT, R5, RZ, PT ;  /* 0x000000ff0500720c */ /* 0x000fe20003f86270 */
[----:B0-----:R-:W-:-:S02]  /*13b0*/  IMAD.MOV.U32 R13, RZ, RZ, R10 ;  /* 0x000000ffff0d7224 */ /* 0x001fc400078e000a */
[----:B------:R-:W-:Y:S01]  /*13c0*/  @!P1 IMAD.IADD R2, R2, 0x1, -R9 ;  /* 0x0000000102029824 */ /* 0x000fe200078e0a09 */
[----:B------:R-:W-:Y:S01]  /*13d0*/  ISETP.GE.AND P1, PT, R4, RZ, PT ;  /* 0x000000ff0400720c */ /* 0x000fe20003f26270 */
[----:B------:R-:W-:Y:S01]  /*13e0*/  @!P5 IMAD.MOV R13, RZ, RZ, -R13 ;  /* 0x000000ffff0dd224 */ /* 0x000fe200078e0a0d */
[----:B------:R-:W-:Y:S01]  /*13f0*/  ISETP.GT.U32.AND P5, PT, R9, R17, PT ;  /* 0x000000110900720c */ /* 0x000fe20003fa4070 */
[----:B-1----:R-:W-:-:S03]  /*1400*/  IMAD.HI.U32 R12, R29, R11, RZ ;  /* 0x0000000b1d0c7227 */ /* 0x002fc600078e00ff */
[----:B------:R0:W-:Y:S01]  /*1410*/  STL [R1+0xc4], R13 ;  /* 0x0000c40d01007387 */ /* 0x0001e20000100800 */
[----:B------:R-:W-:Y:S02]  /*1420*/  IMAD.MOV R12, RZ, RZ, -R12 ;  /* 0x000000ffff0c7224 */ /* 0x000fe400078e0a0c */
[C---:B------:R-:W-:Y:S02]  /*1430*/  IMAD R6, R9.reuse, R8, R6 ;  /* 0x0000000809067224 */ /* 0x040fe400078e0206 */
[C---:B------:R-:W-:Y:S01]  /*1440*/  IMAD R5, R9.reuse, R12, R11 ;  /* 0x0000000c09057224 */ /* 0x040fe200078e020b */
[C---:B------:R-:W-:Y:S01]  /*1450*/  IADD3 R11, R0.reuse, 0x1f6, RZ ;  /* 0x000001f6000b7810 */ /* 0x040fe20007ffe0ff */
[----:B------:R-:W-:Y:S01]  /*1460*/  IMAD.MOV.U32 R8, RZ, RZ, R2 ;  /* 0x000000ffff087224 */ /* 0x000fe200078e0002 */
[----:B------:R-:W-:Y:S01]  /*1470*/  IADD3 R2, R0, 0x1f5, RZ ;  /* 0x000001f500027810 */ /* 0x000fe20007ffe0ff */
[----:B------:R-:W-:Y:S01]  /*1480*/  @!P6 IMAD.IADD R16, R16, 0x1, -R9 ;  /* 0x000000011010e824 */ /* 0x000fe200078e0a09 */
[----:B0-----:R-:W-:Y:S01]  /*1490*/  IABS R13, R11 ;  /* 0x0000000b000d7213 */ /* 0x001fe20000000000 */
[----:B------:R-:W-:Y:S01]  /*14a0*/  @!P2 IMAD.MOV R8, RZ, RZ, -R8 ;  /* 0x000000ffff08a224 */ /* 0x000fe200078e0a08 */
[----:B------:R-:W-:Y:S01]  /*14b0*/  ISETP.GT.U32.AND P2, PT, R9, R5, PT ;  /* 0x000000050900720c */ /* 0x000fe20003f44070 */
[----:B------:R-:W-:Y:S01]  /*14c0*/  IMAD.HI.U32 R4, R29, R7, RZ ;  /* 0x000000071d047227 */ /* 0x000fe200078e00ff */
[----:B------:R-:W-:-:S02]  /*14d0*/  ISETP.GT.U32.AND P6, PT, R9, R16, PT ;  /* 0x000000100900720c */ /* 0x000fc40003fc4070 */
[----:B------:R-:W-:Y:S01]  /*14e0*/  IABS R10, R2 ;  /* 0x00000002000a7213 */ /* 0x000fe20000000000 */
[----:B------:R-:W-:Y:S01]  /*14f0*/  @!P5 IMAD.IADD R17, R17, 0x1, -R9 ;  /* 0x000000011111d824 */ /* 0x000fe200078e0a09 */
[----:B------:R-:W-:Y:S01]  /*1500*/  ISETP.GT.U32.AND P5, PT, R9, R6, PT ;  /* 0x000000060900720c */ /* 0x000fe20003fa4070 */
[----:B------:R-:W-:Y:S01]  /*1510*/  IMAD.MOV R4, RZ, RZ, -R4 ;  /* 0x000000ffff047224 */ /* 0x000fe200078e0a04 */
[----:B------:R-:W-:Y:S01]  /*1520*/  IADD3 R12, R0, 0x1f4, RZ ;  /* 0x000001f4000c7810 */ /* 0x000fe20007ffe0ff */
[----:B------:R-:W-:Y:S01]  /*1530*/  IMAD.HI.U32 R15, R29, R13, RZ ;  /* 0x0000000d1d0f7227 */ /* 0x000fe200078e00ff */
[----:B------:R0:W-:Y:S03]  /*1540*/  STL [R1+0x60], R8 ;  /* 0x0000600801007387 */ /* 0x0001e60000100800 */
[----:B------:R-:W-:Y:S01]  /*1550*/  IMAD R7, R9, R4, R7 ;  /* 0x0000000409077224 */ /* 0x000fe200078e0207 */
[----:B------:R-:W-:Y:S01]  /*1560*/  IABS R4, R14 ;  /* 0x0000000e00047213 */ /* 0x000fe20000000000 */
[--C-:B------:R-:W-:Y:S01]  /*1570*/  @!P2 IMAD.IADD R5, R5, 0x1, -R9.reuse ;  /* 0x000000010505a824 */ /* 0x100fe200078e0a09 */
[----:B------:R-:W-:Y:S01]  /*1580*/  ISETP.GE.AND P2, PT, R3, RZ, PT ;  /* 0x000000ff0300720c */ /* 0x000fe20003f46270 */
[--C-:B------:R-:W-:Y:S01]  /*1590*/  @!P6 IMAD.IADD R16, R16, 0x1, -R9.reuse ;  /* 0x000000011010e824 */ /* 0x100fe200078e0a09 */
[C---:B------:R-:W-:Y:S01]  /*15a0*/  ISETP.GT.U32.AND P6, PT, R9.reuse, R7, PT ;  /* 0x000000070900720c */ /* 0x040fe20003fc4070 */
[----:B------:R-:W-:Y:S01]  /*15b0*/  @!P5 IMAD.IADD R6, R6, 0x1, -R9 ;  /* 0x000000010606d824 */ /* 0x000fe200078e0a09 */
[----:B------:R-:W-:Y:S01]  /*15c0*/  ISETP.GT.U32.AND P5, PT, R9, R5, PT ;  /* 0x000000050900720c */ /* 0x000fe20003fa4070 */
[----:B------:R-:W-:Y:S01]  /*15d0*/  IMAD.MOV R15, RZ, RZ, -R15 ;  /* 0x000000ffff0f7224 */ /* 0x000fe200078e0a0f */
[----:B0-----:R-:W-:Y:S01]  /*15e0*/  IABS R8, R12 ;  /* 0x0000000c00087213 */ /* 0x001fe20000000000 */
[----:B------:R-:W-:-:S04]  /*15f0*/  IMAD.HI.U32 R3, R29, R10, RZ ;  /* 0x0000000a1d037227 */ /* 0x000fc800078e00ff */
[----:B------:R-:W-:Y:S02]  /*1600*/  IMAD R13, R9, R15, R13 ;  /* 0x0000000f090d7224 */ /* 0x000fe400078e020d */
[----:B------:R-:W-:Y:S02]  /*1610*/  IMAD.MOV R3, RZ, RZ, -R3 ;  /* 0x000000ffff037224 */ /* 0x000fe400078e0a03 */
[--C-:B------:R-:W-:Y:S01]  /*1620*/  @!P6 IMAD.IADD R7, R7, 0x1, -R9.reuse ;  /* 0x000000010707e824 */ /* 0x100fe200078e0a09 */
[----:B------:R-:W-:Y:S01]  /*1630*/  ISETP.GT.U32.AND P6, PT, R9, R6, PT ;  /* 0x000000060900720c */ /* 0x000fe20003fc4070 */
[----:B------:R-:W-:Y:S01]  /*1640*/  @!P5 IMAD.IADD R5, R5, 0x1, -R9 ;  /* 0x000000010505d824 */ /* 0x000fe200078e0a09 */
[----:B------:R-:W-:Y:S01]  /*1650*/  ISETP.GT.U32.AND P5, PT, R9, R13, PT ;  /* 0x0000000d0900720c */ /* 0x000fe20003fa4070 */
[----:B------:R-:W-:Y:S02]  /*1660*/  IMAD.MOV.U32 R18, RZ, RZ, R16 ;  /* 0x000000ffff127224 */ /* 0x000fe400078e0010 */
[----:B------:R-:W-:-:S02]  /*1670*/  IMAD.MOV.U32 R19, RZ, RZ, R17 ;  /* 0x000000ffff137224 */ /* 0x000fc400078e0011 */
[----:B------:R-:W-:Y:S01]  /*1680*/  @!P3 IMAD.MOV R18, RZ, RZ, -R18 ;  /* 0x000000ffff12b224 */ /* 0x000fe200078e0a12 */
[----:B------:R-:W-:Y:S01]  /*1690*/  ISETP.GE.AND P3, PT, R11, RZ, PT ;  /* 0x000000ff0b00720c */ /* 0x000fe20003f66270 */
[----:B------:R-:W-:Y:S01]  /*16a0*/  IMAD R10, R9, R3, R10 ;  /* 0x00000003090a7224 */ /* 0x000fe200078e020a */
[----:B------:R-:W-:Y:S01]  /*16b0*/  IADD3 R3, R0, 0x1f2, RZ ;  /* 0x000001f200037810 */ /* 0x000fe20007ffe0ff */
[----:B------:R-:W-:-:S04]  /*16c0*/  IMAD.HI.U32 R11, R29, R4, RZ ;  /* 0x000000041d0b7227 */ /* 0x000fc800078e00ff */
[----:B------:R-:W-:Y:S01]  /*16d0*/  @!P0 IMAD.MOV R19, RZ, RZ, -R19 ;  /* 0x000000ffff138224 */ /* 0x000fe200078e0a13 */
[C---:B------:R-:W-:Y:S01]  /*16e0*/  ISETP.GT.U32.AND P0, PT, R9.reuse, R7, PT ;  /* 0x000000070900720c */ /* 0x040fe20003f04070 */
[----:B------:R-:W-:Y:S01]  /*16f0*/  @!P6 IMAD.IADD R6, R6, 0x1, -R9 ;  /* 0x000000010606e824 */ /* 0x000fe200078e0a09 */
[----:B------:R-:W-:Y:S01]  /*1700*/  ISETP.GT.U32.AND P6, PT, R9, R10, PT ;  /* 0x0000000a0900720c */ /* 0x000fe20003fc4070 */
[----:B------:R-:W-:Y:S01]  /*1710*/  IMAD.MOV R11, RZ, RZ, -R11 ;  /* 0x000000ffff0b7224 */ /* 0x000fe200078e0a0b */
[----:B------:R0:W-:Y:S01]  /*1720*/  STL [R1+0x48], R19 ;  /* 0x0000481301007387 */ /* 0x0001e20000100800 */
[----:B------:R-:W-:Y:S02]  /*1730*/  @!P5 IMAD.IADD R13, R13, 0x1, -R9 ;  /* 0x000000010d0dd824 */ /* 0x000fe400078e0a09 */
[C---:B------:R-:W-:Y:S01]  /*1740*/  IMAD R4, R9.reuse, R11, R4 ;  /* 0x0000000b09047224 */ /* 0x040fe200078e0204 */
[C---:B------:R-:W-:Y:S01]  /*1750*/  IADD3 R11, R0.reuse, 0x1f1, RZ ;  /* 0x000001f1000b7810 */ /* 0x040fe20007ffe0ff */
[----:B------:R-:W-:Y:S01]  /*1760*/  @!P1 IMAD.MOV R5, RZ, RZ, -R5 ;  /* 0x000000ffff059224 */ /* 0x000fe200078e0a05 */
[----:B------:R-:W-:Y:S01]  /*1770*/  ISETP.GT.U32.AND P1, PT, R9, R13, PT ;  /* 0x0000000d0900720c */ /* 0x000fe20003f24070 */
[----:B------:R-:W-:Y:S01]  /*1780*/  IMAD.HI.U32 R15, R29, R8, RZ ;  /* 0x000000081d0f7227 */ /* 0x000fe200078e00ff */
[----:B------:R-:W-:Y:S01]  /*1790*/  IABS R16, R11 ;  /* 0x0000000b00107213 */ /* 0x000fe20000000000 */
[----:B------:R1:W-:Y:S01]  /*17a0*/  STL [R1+0x3c], R18 ;  /* 0x00003c1201007387 */ /* 0x0003e20000100800 */
[----:B0-----:R-:W-:Y:S01]  /*17b0*/  IADD3 R19, R0, 0x1f0, RZ ;  /* 0x000001f000137810 */ /* 0x001fe20007ffe0ff */
[----:B------:R-:W-:Y:S01]  /*17c0*/  @!P4 IMAD.MOV R6, RZ, RZ, -R6 ;  /* 0x000000ffff06c224 */ /* 0x000fe200078e0a06 */
[----:B------:R-:W-:Y:S01]  /*17d0*/  ISETP.GT.U32.AND P4, PT, R9, R4, PT ;  /* 0x000000040900720c */ /* 0x000fe20003f84070 */
[----:B------:R-:W-:Y:S01]  /*17e0*/  IMAD.MOV R15, RZ, RZ, -R15 ;  /* 0x000000ffff0f7224 */ /* 0x000fe200078e0a0f */
[----:B------:R0:W-:Y:S01]  /*17f0*/  STL [R1+0x1bc8], R5 ;  /* 0x001bc80501007387 */ /* 0x0001e20000100800 */
[--C-:B------:R-:W-:Y:S01]  /*1800*/  @!P0 IMAD.IADD R7, R7, 0x1, -R9.reuse ;  /* 0x0000000107078824 */ /* 0x100fe200078e0a09 */
[----:B------:R-:W-:Y:S01]  /*1810*/  ISETP.GE.AND P0, PT, R2, RZ, PT ;  /* 0x000000ff0200720c */ /* 0x000fe20003f06270 */
[--C-:B------:R-:W-:Y:S01]  /*1820*/  @!P6 IMAD.IADD R10, R10, 0x1, -R9.reuse ;  /* 0x000000010a0ae824 */ /* 0x100fe200078e0a09 */
[----:B------:R-:W-:Y:S01]  /*1830*/  IABS R2, R3 ;  /* 0x0000000300027213 */ /* 0x000fe20000000000 */
[----:B------:R-:W-:Y:S01]  /*1840*/  IMAD R8, R9, R15, R8 ;  /* 0x0000000f09087224 */ /* 0x000fe200078e0208 */
[----:B------:R2:W-:Y:S01]  /*1850*/  STL [R1+0x1bcc], R6 ;  /* 0x001bcc0601007387 */ /* 0x0005e20000100800 */
[----:B------:R-:W-:Y:S01]  /*1860*/  @!P1 IMAD.IADD R13, R13, 0x1, -R9 ;  /* 0x000000010d0d9824 */ /* 0x000fe200078e0a09 */
[----:B------:R-:W-:Y:S01]  /*1870*/  ISETP.GT.U32.AND P6, PT, R9, R10, PT ;  /* 0x0000000a0900720c */ /* 0x000fe20003fc4070 */
[----:B------:R-:W-:Y:S01]  /*1880*/  IMAD.HI.U32 R15, R29, R2, RZ ;  /* 0x000000021d0f7227 */ /* 0x000fe200078e00ff */
[----:B------:R-:W-:-:S02]  /*1890*/  ISETP.GT.U32.AND P5, PT, R9, R8, PT ;  /* 0x000000080900720c */ /* 0x000fc40003fa4070 */
[----:B------:R-:W-:Y:S01]  /*18a0*/  ISETP.GE.AND P1, PT, R14, RZ, PT ;  /* 0x000000ff0e00720c */ /* 0x000fe20003f26270 */
[----:B------:R-:W-:Y:S02]  /*18b0*/  IMAD.MOV R15, RZ, RZ, -R15 ;  /* 0x000000ffff0f7224 */ /* 0x000fe400078e0a0f */
[----:B------:R-:W-:Y:S01]  /*18c0*/  @!P2 IMAD.MOV R7, RZ, RZ, -R7 ;  /* 0x000000ffff07a224 */ /* 0x000fe200078e0a07 */
[----:B------:R-:W-:Y:S01]  /*18d0*/  ISETP.GE.AND P2, PT, R12, RZ, PT ;  /* 0x000000ff0c00720c */ /* 0x000fe20003f46270 */
[----:B------:R-:W-:Y:S02]  /*18e0*/  IMAD.MOV.U32 R17, RZ, RZ, R13 ;  /* 0x000000ffff117224 */ /* 0x000fe400078e000d */
[----:B------:R-:W-:Y:S01]  /*18f0*/  @!P4 IMAD.IADD R4, R4, 0x1, -R9 ;  /* 0x000000010404c824 */ /* 0x000fe200078e0a09 */
[----:B------:R-:W-:Y:S01]  /*1900*/  ISETP.GE.AND P4, PT, R3, RZ, PT ;  /* 0x000000ff0300720c */ /* 0x000fe20003f86270 */
[----:B------:R-:W-:Y:S01]  /*1910*/  IMAD.MOV.U32 R12, RZ, RZ, R16 ;  /* 0x000000ffff0c7224 */ /* 0x000fe200078e0010 */
[----:B------:R-:W-:Y:S01]  /*1920*/  STL [R1+0x1bd0], R7 ;  /* 0x001bd00701007387 */ /* 0x000fe20000100800 */
[C---:B------:R-:W-:Y:S01]  /*1930*/  IMAD R2, R9.reuse, R15, R2 ;  /* 0x0000000f09027224 */ /* 0x040fe200078e0202 */
[----:B------:R-:W-:Y:S01]  /*1940*/  IADD3 R16, R0, 0x1eb, RZ ;  /* 0x000001eb00107810 */ /* 0x000fe20007ffe0ff */
[----:B------:R-:W-:Y:S01]  /*1950*/  @!P3 IMAD.MOV R17, RZ, RZ, -R17 ;  /* 0x000000ffff11b224 */ /* 0x000fe200078e0a11 */
[----:B------:R-:W-:Y:S01]  /*1960*/  ISETP.GT.U32.AND P3, PT, R9, R4, PT ;  /* 0x000000040900720c */ /* 0x000fe20003f64070 */
[----:B------:R-:W-:Y:S01]  /*1970*/  IMAD.HI.U32 R14, R29, R12, RZ ;  /* 0x0000000c1d0e7227 */ /* 0x000fe200078e00ff */
[----:B-1----:R-:W-:-:S02]  /*1980*/  IABS R18, R16 ;  /* 0x0000001000127213 */ /* 0x002fc40000000000 */
[----:B------:R-:W-:Y:S01]  /*1990*/  STL [R1+0x768], R17 ;  /* 0x0007681101007387 */ /* 0x000fe20000100800 */
[--C-:B------:R-:W-:Y:S01]  /*19a0*/  @!P6 IMAD.IADD R10, R10, 0x1, -R9.reuse ;  /* 0x000000010a0ae824 */ /* 0x100fe200078e0a09 */
[C---:B------:R-:W-:Y:S01]  /*19b0*/  ISETP.GT.U32.AND P6, PT, R9.reuse, R2, PT ;  /* 0x000000020900720c */ /* 0x040fe20003fc4070 */
[----:B------:R-:W-:Y:S02]  /*19c0*/  IMAD.MOV R14, RZ, RZ, -R14 ;  /* 0x000000ffff0e7224 */ /* 0x000fe400078e0a0e */
[--C-:B------:R-:W-:Y:S02]  /*19d0*/  @!P5 IMAD.IADD R8, R8, 0x1, -R9.reuse ;  /* 0x000000010808d824 */ /* 0x100fe400078e0a09 */
[C---:B------:R-:W-:Y:S01]  /*19e0*/  IMAD R3, R9.reuse, R14, R12 ;  /* 0x0000000e09037224 */ /* 0x040fe200078e020c */
[----:B------:R-:W-:Y:S01]  /*19f0*/  IADD3 R14, R0, 0x1ef, RZ ;  /* 0x000001ef000e7810 */ /* 0x000fe20007ffe0ff */
[----:B------:R-:W-:Y:S01]  /*1a00*/  @!P3 IMAD.IADD R4, R4, 0x1, -R9 ;  /* 0x000000010404b824 */ /* 0x000fe200078e0a09 */
[C---:B------:R-:W-:Y:S01]  /*1a10*/  ISETP.GT.U32.AND P5, PT, R9.reuse, R8, PT ;  /* 0x000000080900720c */ /* 0x040fe20003fa4070 */
[----:B0-----:R-:W-:Y:S01]  /*1a20*/  IMAD.MOV.U32 R5, RZ, RZ, R10 ;  /* 0x000000ffff057224 */ /* 0x001fe200078e000a */
[----:B------:R-:W-:-:S02]  /*1a30*/  ISETP.GT.U32.AND P3, PT, R9, R3, PT ;  /* 0x000000030900720c */ /* 0x000fc40003f64070 */
[----:B------:R-:W-:Y:S01]  /*1a40*/  IADD3 R12, R0, 0x1ee, RZ ;  /* 0x000001ee000c7810 */ /* 0x000fe20007ffe0ff */
[----:B------:R-:W-:Y:S02]  /*1a50*/  @!P6 IMAD.IADD R2, R2, 0x1, -R9 ;  /* 0x000000010202e824 */ /* 0x000fe400078e0a09 */
[----:B------:R-:W-:Y:S01]  /*1a60*/  @!P0 IMAD.MOV R5, RZ, RZ, -R5 ;  /* 0x000000ffff058224 */ /* 0x000fe200078e0a05 */
[----:B------:R-:W-:Y:S02]  /*1a70*/  ISETP.GE.AND P0, PT, R19, RZ, PT ;  /* 0x000000ff1300720c */ /* 0x000fe40003f06270 */
[----:B------:R-:W-:Y:S02]  /*1a80*/  ISETP.GT.U32.AND P6, PT, R9, R2, PT ;  /* 0x000000020900720c */ /* 0x000fe40003fc4070 */
[----:B------:R0:W-:Y:S01]  /*1a90*/  STL [R1+0x7ac], R5 ;  /* 0x0007ac0501007387 */ /* 0x0001e20000100800 */
[--C-:B------:R-:W-:Y:S01]  /*1aa0*/  @!P5 IMAD.IADD R8, R8, 0x1, -R9.reuse ;  /* 0x000000010808d824 */ /* 0x100fe200078e0a09 */
[----:B------:R-:W-:Y:S01]  /*1ab0*/  IABS R19, R19 ;  /* 0x0000001300137213 */ /* 0x000fe20000000000 */
[----:B------:R-:W-:Y:S01]  /*1ac0*/  @!P3 IMAD.IADD R3, R3, 0x1, -R9 ;  /* 0x000000010303b824 */ /* 0x000fe200078e0a09 */
[----:B------:R-:W-:Y:S01]  /*1ad0*/  ISETP.GE.AND P5, PT, R11, RZ, PT ;  /* 0x000000ff0b00720c */ /* 0x000fe20003fa6270 */
[----:B--2---:R-:W-:Y:S01]  /*1ae0*/  IMAD.MOV.U32 R6, RZ, RZ, R8 ;  /* 0x000000ffff067224 */ /* 0x004fe200078e0008 */
[----:B------:R-:W-:Y:S01]  /*1af0*/  IADD3 R11, R0, 0x1ed, RZ ;  /* 0x000001ed000b7810 */ /* 0x000fe20007ffe0ff */
[----:B------:R-:W-:Y:S01]  /*1b00*/  IMAD.HI.U32 R10, R29, R19, RZ ;  /* 0x000000131d0a7227 */ /* 0x000fe200078e00ff */
[----:B------:R-:W-:-:S03]  /*1b10*/  ISETP.GT.U32.AND P3, PT, R9, R3, PT ;  /* 0x000000030900720c */ /* 0x000fc60003f64070 */
[----:B0-----:R-:W-:Y:S02]  /*1b20*/  IMAD.MOV.U32 R5, RZ, RZ, R4 ;  /* 0x000000ffff057224 */ /* 0x001fe400078e0004 */
[----:B------:R-:W-:Y:S01]  /*1b30*/  @!P2 IMAD.MOV R6, RZ, RZ, -R6 ;  /* 0x000000ffff06a224 */ /* 0x000fe200078e0a06 */
[----:B------:R-:W-:Y:S01]  /*1b40*/  ISETP.GE.AND P2, PT, R14, RZ, PT ;  /* 0x000000ff0e00720c */ /* 0x000fe20003f46270 */
[----:B------:R-:W-:Y:S01]  /*1b50*/  @!P1 IMAD.MOV R5, RZ, RZ, -R5 ;  /* 0x000000ffff059224 */ /* 0x000fe200078e0a05 */
[----:B------:R-:W-:Y:S01]  /*1b60*/  ISETP.GE.AND P1, PT, R12, RZ, PT ;  /* 0x000000ff0c00720c */ /* 0x000fe20003f26270 */
[----:B------:R-:W-:Y:S01]  /*1b70*/  @!P6 IMAD.IADD R2, R2, 0x1, -R9 ;  /* 0x000000010202e824 */ /* 0x000fe200078e0a09 */
[----:B------:R-:W-:Y:S01]  /*1b80*/  IABS R14, R14 ;  /* 0x0000000e000e7213 */ /* 0x000fe20000000000 */
[----:B------:R-:W-:Y:S01]  /*1b90*/  STL [R1+0x7b4], R6 ;  /* 0x0007b40601007387 */ /* 0x000fe20000100800 */
[----:B------:R-:W-:Y:S01]  /*1ba0*/  IABS R12, R12 ;  /* 0x0000000c000c7213 */ /* 0x000fe20000000000 */
[----:B------:R-:W-:Y:S01]  /*1bb0*/  IMAD.MOV R10, RZ, RZ, -R10 ;  /* 0x000000ffff0a7224 */ /* 0x000fe200078e0a0a */
[----:B------:R-:W-:Y:S01]  /*1bc0*/  ISETP.GE.AND P6, PT, R11, RZ, PT ;  /* 0x000000ff0b00720c */ /* 0x000fe20003fc6270 */
[----:B------:R0:W-:Y:S01]  /*1bd0*/  STL [R1+0x7b8], R5 ;  /* 0x0007b80501007387 */ /* 0x0001e20000100800 */
[----:B------:R-:W-:Y:S01]  /*1be0*/  IMAD.HI.U32 R8, R29, R14, RZ ;  /* 0x0000000e1d087227 */ /* 0x000fe200078e00ff */
[----:B------:R-:W-:-:S03]  /*1bf0*/  IABS R11, R11 ;  /* 0x0000000b000b7213 */ /* 0x000fc60000000000 */
[----:B------:R-:W-:-:S04]  /*1c00*/  IMAD.HI.U32 R4, R29, R12, RZ ;  /* 0x0000000c1d047227 */ /* 0x000fc800078e00ff */
[C---:B------:R-:W-:Y:S01]  /*1c10*/  IMAD R19, R9.reuse, R10, R19 ;  /* 0x0000000a09137224 */ /* 0x040fe200078e0213 */
[----:B------:R-:W-:Y:S01]  /*1c20*/  IADD3 R10, R0, 0x1e9, RZ ;  /* 0x000001e9000a7810 */ /* 0x000fe20007ffe0ff */
[----:B0-----:R-:W-:Y:S02]  /*1c30*/  IMAD.MOV.U32 R5, RZ, RZ, R2 ;  /* 0x000000ffff057224 */ /* 0x001fe400078e0002 */
[----:B------:R-:W-:Y:S01]  /*1c40*/  IMAD.MOV R8, RZ, RZ, -R8 ;  /* 0x000000ffff087224 */ /* 0x000fe200078e0a08 */
[----:B------:R-:W-:Y:S01]  /*1c50*/  IABS R17, R10 ;  /* 0x0000000a00117213 */ /* 0x000fe20000000000 */
[----:B------:R-:W-:Y:S01]  /*1c60*/  @!P4 IMAD.MOV R5, RZ, RZ, -R5 ;  /* 0x000000ffff05c224 */ /* 0x000fe200078e0a05 */
[----:B------:R-:W-:Y:S01]  /*1c70*/  ISETP.GT.U32.AND P4, PT, R9, R19, PT ;  /* 0x000000130900720c */ /* 0x000fe20003f84070 */
[----:B------:R-:W-:Y:S02]  /*1c80*/  IMAD.MOV R4, RZ, RZ, -R4 ;  /* 0x000000ffff047224 */ /* 0x000fe400078e0a04 */
[----:B------:R-:W-:Y:S01]  /*1c90*/  @!P3 IMAD.IADD R3, R3, 0x1, -R9 ;  /* 0x000000010303b824 */ /* 0x000fe200078e0a09 */
[----:B------:R0:W-:Y:S01]  /*1ca0*/  STL [R1+0x7bc], R5 ;  /* 0x0007bc0501007387 */ /* 0x0001e20000100800 */
[----:B------:R-:W-:-:S02]  /*1cb0*/  IMAD R14, R9, R8, R14 ;  /* 0x00000008090e7224 */ /* 0x000fc400078e020e */
[----:B------:R-:W-:Y:S02]  /*1cc0*/  IMAD R12, R9, R4, R12 ;  /* 0x00000004090c7224 */ /* 0x000fe400078e020c */
[----:B------:R-:W-:Y:S01]  /*1cd0*/  IMAD.HI.U32 R2, R29, R11, RZ ;  /* 0x0000000b1d027227 */ /* 0x000fe200078e00ff */
[----:B------:R-:W-:-:S03]  /*1ce0*/  ISETP.GT.U32.AND P3, PT, R9, R14, PT ;  /* 0x0000000e0900720c */ /* 0x000fc60003f64070 */
[----:B------:R-:W-:Y:S02]  /*1cf0*/  @!P4 IMAD.IADD R19, R19, 0x1, -R9 ;  /* 0x000000011313c824 */ /* 0x000fe400078e0a09 */
[----:B0-----:R-:W-:Y:S01]  /*1d00*/  IMAD.MOV.U32 R5, RZ, RZ, R3 ;  /* 0x000000ffff057224 */ /* 0x001fe200078e0003 */
[----:B------:R-:W-:Y:S01]  /*1d10*/  IABS R3, R20 ;  /* 0x0000001400037213 */ /* 0x000fe20000000000 */
[----:B------:R-:W-:Y:S01]  /*1d20*/  IMAD.MOV R2, RZ, RZ, -R2 ;  /* 0x000000ffff027224 */ /* 0x000fe200078e0a02 */
[C---:B------:R-:W-:Y:S01]  /*1d30*/  ISETP.GT.U32.AND P4, PT, R9.reuse, R19, PT ;  /* 0x000000130900720c */ /* 0x040fe20003f84070 */
[----:B------:R-:W-:Y:S01]  /*1d40*/  @!P5 IMAD.MOV R5, RZ, RZ, -R5 ;  /* 0x000000ffff05d224 */ /* 0x000fe200078e0a05 */
[C---:B------:R-:W-:Y:S01]  /*1d50*/  ISETP.GT.U32.AND P5, PT, R9.reuse, R12, PT ;  /* 0x0000000c0900720c */ /* 0x040fe20003fa4070 */
[----:B------:R-:W-:Y:S01]  /*1d60*/  IMAD R11, R9, R2, R11 ;  /* 0x00000002090b7224 */ /* 0x000fe200078e020b */
[----:B------:R-:W-:Y:S01]  /*1d70*/  IADD3 R2, R0, 0x1ea, RZ ;  /* 0x000001ea00027810 */ /* 0x000fe20007ffe0ff */
[----:B------:R-:W-:Y:S01]  /*1d80*/  @!P3 IMAD.IADD R14, R14, 0x1, -R9 ;  /* 0x000000010e0eb824 */ /* 0x000fe200078e0a09 */
[----:B------:R0:W-:Y:S01]  /*1d90*/  STL [R1+0x7c0], R5 ;  /* 0x0007c00501007387 */ /* 0x0001e20000100800 */
[----:B------:R-:W-:Y:S01]  /*1da0*/  IMAD.HI.U32 R13, R29, R3, RZ ;  /* 0x000000031d0d7227 */ /* 0x000fe200078e00ff */
[----:B------:R-:W-:-:S02]  /*1db0*/  IABS R4, R2 ;  /* 0x0000000200047213 */ /* 0x000fc40000000000 */
[----:B------:R-:W-:Y:S01]  /*1dc0*/  ISETP.GT.U32.AND P3, PT, R9, R14, PT ;  /* 0x0000000e0900720c */ /* 0x000fe20003f64070 */
[----:B------:R-:W-:-:S04]  /*1dd0*/  IMAD.HI.U32 R8, R29, R18, RZ ;  /* 0x000000121d087227 */ /* 0x000fc800078e00ff */
[----:B------:R-:W-:Y:S02]  /*1de0*/  @!P5 IMAD.IADD R12, R12, 0x1, -R9 ;  /* 0x000000010c0cd824 */ /* 0x000fe400078e0a09 */
[----:B------:R-:W-:Y:S02]  /*1df0*/  IMAD.MOV R13, RZ, RZ, -R13 ;  /* 0x000000ffff0d7224 */ /* 0x000fe400078e0a0d */
[----:B------:R-:W-:Y:S01]  /*1e00*/  IMAD.MOV R8, RZ, RZ, -R8 ;  /* 0x000000ffff087224 */ /* 0x000fe200078e0a08 */
[----:B------:R-:W-:Y:S01]  /*1e10*/  ISETP.GT.U32.AND P5, PT, R9, R12, PT ;  /* 0x0000000c0900720c */ /* 0x000fe20003fa4070 */
[----:B------:R-:W-:Y:S01]  /*1e20*/  @!P4 IMAD.IADD R19, R19, 0x1, -R9 ;  /* 0x000000011313c824 */ /* 0x000fe200078e0a09 */
[C---:B------:R-:W-:Y:S01]  /*1e30*/  ISETP.GT.U32.AND P4, PT, R9.reuse, R11, PT ;  /* 0x0000000b0900720c */ /* 0x040fe20003f84070 */
[C---:B------:R-:W-:Y:S02]  /*1e40*/  IMAD R3, R9.reuse, R13, R3 ;  /* 0x0000000d09037224 */ /* 0x040fe400078e0203 */
[C---:B------:R-:W-:Y:S01]  /*1e50*/  IMAD R18, R9.reuse, R8, R18 ;  /* 0x0000000809127224 */ /* 0x040fe200078e0212 */
[----:B------:R-:W-:Y:S01]  /*1e60*/  IADD3 R8, R0, 0x1e8, RZ ;  /* 0x000001e800087810 */ /* 0x000fe20007ffe0ff */
[----:B------:R-:W-:Y:S01]  /*1e70*/  @!P3 IMAD.IADD R14, R14, 0x1, -R9 ;  /* 0x000000010e0eb824 */ /* 0x000fe200078e0a09 */
[----:B------:R-:W-:Y:S01]  /*1e80*/  ISETP.GT.U32.AND P3, PT, R9, R3, PT ;  /* 0x000000030900720c */ /* 0x000fe20003f64070 */
[----:B0-----:R-:W-:Y:S01]  /*1e90*/  IMAD.MOV.U32 R5, RZ, RZ, R19 ;  /* 0x000000ffff057224 */ /* 0x001fe200078e0013 */
[----:B------:R-:W-:Y:S01]  /*1ea0*/  IABS R19, R8 ;  /* 0x0000000800137213 */ /* 0x000fe20000000000 */
[----:B------:R-:W-:-:S04]  /*1eb0*/  IMAD.HI.U32 R13, R29, R17, RZ ;  /* 0x000000111d0d7227 */ /* 0x000fc800078e00ff */
[--C-:B------:R-:W-:Y:S01]  /*1ec0*/  @!P5 IMAD.IADD R12, R12, 0x1, -R9.reuse ;  /* 0x000000010c0cd824 */ /* 0x100fe200078e0a09 */
[----:B------:R-:W-:Y:S01]  /*1ed0*/  ISETP.GT.U32.AND P5, PT, R9, R18, PT ;  /* 0x000000120900720c */ /* 0x000fe20003fa4070 */
[----:B------:R-:W-:Y:S01]  /*1ee0*/  @!P4 IMAD.IADD R11, R11, 0x1, -R9 ;  /* 0x000000010b0bc824 */ /* 0x000fe200078e0a09 */
[----:B------:R-:W-:Y:S01]  /*1ef0*/  ISETP.GE.AND P4, PT, R20, RZ, PT ;  /* 0x000000ff1400720c */ /* 0x000fe20003f86270 */
[----:B------:R-:W-:Y:S02]  /*1f00*/  @!P0 IMAD.MOV R5, RZ, RZ, -R5 ;  /* 0x000000ffff058224 */ /* 0x000fe400078e0a05 */
[----:B------:R-:W-:Y:S01]  /*1f10*/  @!P3 IMAD.IADD R3, R3, 0x1, -R9 ;  /* 0x000000010303b824 */ /* 0x000fe200078e0a09 */
[----:B------:R-:W-:Y:S01]  /*1f20*/  ISETP.GT.U32.AND P0, PT, R9, R11, PT ;  /* 0x0000000b0900720c */ /* 0x000fe20003f04070 */
[----:B------:R-:W-:Y:S01]  /*1f30*/  IMAD.HI.U32 R15, R29, R4, RZ ;  /* 0x000000041d0f7227 */ /* 0x000fe200078e00ff */
[----:B------:R-:W-:Y:S01]  /*1f40*/  ISETP.GE.AND P3, PT, R16, RZ, PT ;  /* 0x000000ff1000720c */ /* 0x000fe20003f66270 */
[----:B------:R0:W-:Y:S02]  /*1f50*/  STL [R1+0x7b0], R5 ;  /* 0x0007b00501007387 */ /* 0x0001e40000100800 */
[----:B------:R-:W-:-:S02]  /*1f60*/  IMAD.MOV R13, RZ, RZ, -R13 ;  /* 0x000000ffff0d7224 */ /* 0x000fc400078e0a0d */
[----:B------:R-:W-:Y:S02]  /*1f70*/  @!P5 IMAD.IADD R18, R18, 0x1, -R9 ;  /* 0x000000011212d824 */ /* 0x000fe400078e0a09 */
[----:B------:R-:W-:Y:S02]  /*1f80*/  IMAD.MOV.U32 R16, RZ, RZ, R19 ;  /* 0x000000ffff107224 */ /* 0x000fe400078e0013 */
[----:B------:R-:W-:Y:S01]  /*1f90*/  IMAD.MOV R15, RZ, RZ, -R15 ;  /* 0x000000ffff0f7224 */ /* 0x000fe200078e0a0f */
[C---:B------:R-:W-:Y:S01]  /*1fa0*/  ISETP.GT.U32.AND P5, PT, R9.reuse, R18, PT ;  /* 0x000000120900720c */ /* 0x040fe20003fa4070 */
[----:B0-----:R-:W-:Y:S01]  /*1fb0*/  IMAD.MOV.U32 R5, RZ, RZ, R14 ;  /* 0x000000ffff057224 */ /* 0x001fe200078e000e */
[----:B------:R-:W-:Y:S01]  /*1fc0*/  IADD3 R14, R0, 0x1e5, RZ ;  /* 0x000001e5000e7810 */ /* 0x000fe20007ffe0ff */
[----:B------:R-:W-:Y:S02]  /*1fd0*/  IMAD R17, R9, R13, R17 ;  /* 0x0000000d09117224 */ /* 0x000fe400078e0211 */
[----:B------:R-:W-:-:S04]  /*1fe0*/  IMAD.HI.U32 R13, R29, R16, RZ ;  /* 0x000000101d0d7227 */ /* 0x000fc800078e00ff */
[----:B------:R-:W-:Y:S01]  /*1ff0*/  @!P2 IMAD.MOV R5, RZ, RZ, -R5 ;  /* 0x000000ffff05a224 */ /* 0x000fe200078e0a05 */
[C---:B------:R-:W-:Y:S01]  /*2000*/  ISETP.GT.U32.AND P2, PT, R9.reuse, R3, PT ;  /* 0x000000030900720c */ /* 0x040fe20003f44070 */
[----:B------:R-:W-:Y:S01]  /*2010*/  IMAD R4, R9, R15, R4 ;  /* 0x0000000f09047224 */ /* 0x000fe200078e0204 */
[----:B------:R-:W-:Y:S01]  /*2020*/  IABS R15, R14 ;  /* 0x0000000e000f7213 */ /* 0x000fe20000000000 */
[----:B------:R-:W-:Y:S01]  /*2030*/  @!P0 IMAD.IADD R11, R11, 0x1, -R9 ;  /* 0x000000010b0b8824 */ /* 0x000fe200078e0a09 */
[----:B------:R0:W-:Y:S01]  /*2040*/  STL [R1+0x770], R5 ;  /* 0x0007700501007387 */ /* 0x0001e20000100800 */
[----:B------:R-:W-:Y:S01]  /*2050*/  IMAD.MOV R13, RZ, RZ, -R13 ;  /* 0x000000ffff0d7224 */ /* 0x000fe200078e0a0d */
[C---:B------:R-:W-:Y:S01]  /*2060*/  ISETP.GT.U32.AND P0, PT, R9.reuse, R4, PT ;  /* 0x000000040900720c */ /* 0x040fe20003f04070 */
[----:B------:R-:W-:Y:S02]  /*2070*/  @!P5 IMAD.IADD R18, R18, 0x1, -R9 ;  /* 0x000000011212d824 */ /* 0x000fe400078e0a09 */
[----:B------:R-:W-:Y:S01]  /*2080*/  IMAD R16, R9, R13, R16 ;  /* 0x0000000d09107224 */ /* 0x000fe200078e0210 */
[----:B------:R-:W-:Y:S01]  /*2090*/  IADD3 R13, R0, 0x1e4, RZ ;  /* 0x000001e4000d7810 */ /* 0x000fe20007ffe0ff */
[----:B------:R-:W-:-:S02]  /*20a0*/  IMAD.MOV.U32 R6, RZ, RZ, R12 ;  /* 0x000000ffff067224 */ /* 0x000fc400078e000c */
[----:B------:R-:W-:Y:S01]  /*20b0*/  @!P2 IMAD.IADD R3, R3, 0x1, -R9 ;  /* 0x000000010303a824 */ /* 0x000fe200078e0a09 */
[C---:B------:R-:W-:Y:S01]  /*20c0*/  ISETP.GT.U32.AND P5, PT, R9.reuse, R16, PT ;  /* 0x000000100900720c */ /* 0x040fe20003fa4070 */
[----:B0-----:R-:W-:Y:S01]  /*20d0*/  IMAD.MOV.U32 R5, RZ, RZ, R11 ;  /* 0x000000ffff057224 */ /* 0x001fe200078e000b */
[----:B------:R-:W-:Y:S01]  /*20e0*/  IADD3 R11, R0, 0x1e6, RZ ;  /* 0x000001e6000b7810 */ /* 0x000fe20007ffe0ff */
[----:B------:R-:W-:Y:S01]  /*20f0*/  @!P1 IMAD.MOV R6, RZ, RZ, -R6 ;  /* 0x000000ffff069224 */ /* 0x000fe200078e0a06 */
[----:B------:R-:W-:Y:S01]  /*2100*/  ISETP.GE.AND P1, PT, R2, RZ, PT ;  /* 0x000000ff0200720c */ /* 0x000fe20003f26270 */
[----:B------:R-:W-:Y:S01]  /*2110*/  @!P6 IMAD.MOV R5, RZ, RZ, -R5 ;  /* 0x000000ffff05e224 */ /* 0x000fe200078e0a05 */
[----:B------:R-:W-:Y:S01]  /*2120*/  ISETP.GT.U32.AND P6, PT, R9, R17, PT ;  /* 0x000000110900720c */ /* 0x000fe20003fc4070 */
[----:B------:R-:W-:Y:S01]  /*2130*/  @!P0 IMAD.IADD R4, R4, 0x1, -R9 ;  /* 0x0000000104048824 */ /* 0x000fe200078e0a09 */
[----:B------:R-:W-:Y:S01]  /*2140*/  IADD3 R2, R0, 0x1e7, RZ ;  /* 0x000001e700027810 */ /* 0x000fe20007ffe0ff */
[----:B------:R-:W-:Y:S01]  /*2150*/  STL [R1+0x7a0], R6 ;  /* 0x0007a00601007387 */ /* 0x000fe20000100800 */
[----:B------:R-:W-:-:S02]  /*2160*/  ISETP.GE.AND P0, PT, R8, RZ, PT ;  /* 0x000000ff0800720c */ /* 0x000fc40003f06270 */
[----:B------:R-:W-:Y:S01]  /*2170*/  IABS R12, R2 ;  /* 0x00000002000c7213 */ /* 0x000fe20000000000 */
[----:B------:R0:W-:Y:S01]  /*2180*/  STL [R1+0x7a4], R5 ;  /* 0x0007a40501007387 */ /* 0x0001e20000100800 */
[----:B------:R-:W-:Y:S01]  /*2190*/  IABS R8, R11 ;  /* 0x0000000b00087213 */ /* 0x000fe20000000000 */
[----:B------:R-:W-:Y:S01]  /*21a0*/  @!P5 IMAD.IADD R16, R16, 0x1, -R9 ;  /* 0x000000011010d824 */ /* 0x000fe200078e0a09 */
[----:B------:R-:W-:Y:S01]  /*21b0*/  ISETP.GE.AND P2, PT, R10, RZ, PT ;  /* 0x000000ff0a00720c */ /* 0x000fe20003f46270 */
[----:B------:R-:W-:Y:S01]  /*21c0*/  IMAD.HI.U32 R10, R29, R12, RZ ;  /* 0x0000000c1d0a7227 */ /* 0x000fe200078e00ff */
[----:B------:R-:W-:-:S03]  /*21d0*/  IABS R20, R13 ;  /* 0x0000000d00147213 */ /* 0x000fc60000000000 */
[----:B------:R-:W-:Y:S01]  /*21e0*/  @!P6 IMAD.IADD R17, R17, 0x1, -R9 ;  /* 0x000000011111e824 */ /* 0x000fe200078e0a09 */
[C---:B------:R-:W-:Y:S01]  /*21f0*/  ISETP.GT.U32.AND P6, PT, R9.reuse, R4, PT ;  /* 0x000000040900720c */ /* 0x040fe20003fc4070 */
[----:B0-----:R-:W-:Y:S02]  /*2200*/  IMAD.MOV.U32 R5, RZ, RZ, R3 ;  /* 0x000000ffff057224 */ /* 0x001fe400078e0003 */
[----:B------:R-:W-:Y:S01]  /*2210*/  IMAD.MOV.U32 R3, RZ, RZ, R8 ;  /* 0x000000ffff037224 */ /* 0x000fe200078e0008 */
[C---:B------:R-:W-:Y:S01]  /*2220*/  ISETP.GT.U32.AND P5, PT, R9.reuse, R17, PT ;  /* 0x000000110900720c */ /* 0x040fe20003fa4070 */
[----:B------:R-:W-:Y:S01]  /*2230*/  @!P4 IMAD.MOV R5, RZ, RZ, -R5 ;  /* 0x000000ffff05c224 */ /* 0x000fe200078e0a05 */
[----:B------:R-:W-:Y:S01]  /*2240*/  ISETP.GT.U32.AND P4, PT, R9, R16, PT ;  /* 0x000000100900720c */ /* 0x000fe20003f84070 */
[----:B------:R-:W-:Y:S02]  /*2250*/  IMAD.MOV R10, RZ, RZ, -R10 ;  /* 0x000000ffff0a7224 */ /* 0x000fe400078e0a0a */
[----:B------:R-:W-:Y:S01]  /*2260*/  IMAD.HI.U32 R8, R29, R3, RZ ;  /* 0x000000031d087227 */ /* 0x000fe200078e00ff */
[----:B------:R0:W-:Y:S03]  /*2270*/  STL [R1+0x7a8], R5 ;  /* 0x0007a80501007387 */ /* 0x0001e60000100800 */
[----:B------:R-:W-:-:S02]  /*2280*/  IMAD R12, R9, R10, R12 ;  /* 0x0000000a090c7224 */ /* 0x000fc400078e020c */
[----:B------:R-:W-:Y:S02]  /*2290*/  IMAD.MOV R8, RZ, RZ, -R8 ;  /* 0x000000ffff087224 */ /* 0x000fe400078e0a08 */
[----:B------:R-:W-:Y:S01]  /*22a0*/  @!P6 IMAD.IADD R4, R4, 0x1, -R9 ;  /* 0x000000010404e824 */ /* 0x000fe200078e0a09 */
[C---:B------:R-:W-:Y:S01]  /*22b0*/  ISETP.GT.U32.AND P6, PT, R9.reuse, R12, PT ;  /* 0x0000000c0900720c */ /* 0x040fe20003fc4070 */
[----:B------:R-:W-:Y:S02]  /*22c0*/  IMAD R3, R9, R8, R3 ;  /* 0x0000000809037224 */ /* 0x000fe400078e0203 */
[----:B------:R-:W-:Y:S02]  /*22d0*/  @!P4 IMAD.IADD R16, R16, 0x1, -R9 ;  /* 0x000000011010c824 */ /* 0x000fe400078e0a09 */
[----:B------:R-:W-:Y:S01]  /*22e0*/  IMAD.HI.U32 R8, R29, R15, RZ ;  /* 0x0000000f1d087227 */ /* 0x000fe200078e00ff */
[----:B------:R-:W-:-:S03]  /*22f0*/  ISETP.GT.U32.AND P4, PT, R9, R3, PT ;  /* 0x000000030900720c */ /* 0x000fc60003f84070 */
[----:B------:R-:W-:Y:S02]  /*2300*/  IMAD.MOV.U32 R6, RZ, RZ, R18 ;  /* 0x000000ffff067224 */ /* 0x000fe400078e0012 */
[--C-:B------:R-:W-:Y:S01]  /*2310*/  @!P5 IMAD.IADD R17, R17, 0x1, -R9.reuse ;  /* 0x000000011111d824 */ /* 0x100fe200078e0a09 */
[----:B------:R-:W-:Y:S01]  /*2320*/  ISETP.GE.AND P5, PT, R2, RZ, PT ;  /* 0x000000ff0200720c */ /* 0x000fe20003fa6270 */
[----:B------:R-:W-:Y:S01]  /*2330*/  @!P6 IMAD.IADD R12, R12, 0x1, -R9 ;  /* 0x000000010c0ce824 */ /* 0x000fe200078e0a09 */
[C---:B------:R-:W-:Y:S01]  /*2340*/  IADD3 R2, R0.reuse, 0x1e3, RZ ;  /* 0x000001e300027810 */ /* 0x040fe20007ffe0ff */
[----:B------:R-:W-:Y:S01]  /*2350*/  IMAD.HI.U32 R10, R29, R20, RZ ;  /* 0x000000141d0a7227 */ /* 0x000fe200078e00ff */
[----:B------:R-:W-:Y:S02]  /*2360*/  ISETP.GE.AND P6, PT, R11, RZ, PT ;  /* 0x000000ff0b00720c */ /* 0x000fe40003fc6270 */
[----:B------:R-:W-:Y:S01]  /*2370*/  IADD3 R11, R0, 0x1e2, RZ ;  /* 0x000001e2000b7810 */ /* 0x000fe20007ffe0ff */
[----:B------:R-:W-:-:S02]  /*2380*/  IMAD.MOV R8, RZ, RZ, -R8 ;  /* 0x000000ffff087224 */ /* 0x000fc400078e0a08 */
[----:B------:R-:W-:Y:S02]  /*2390*/  @!P4 IMAD.IADD R3, R3, 0x1, -R9 ;  /* 0x000000010303c824 */ /* 0x000fe400078e0a09 */
[----:B------:R-:W-:Y:S01]  /*23a0*/  @!P3 IMAD.MOV R6, RZ, RZ, -R6 ;  /* 0x000000ffff06b224 */ /* 0x000fe200078e0a06 */
[C---:B------:R-:W-:Y:S01]  /*23b0*/  ISETP.GT.U32.AND P3, PT, R9.reuse, R12, PT ;  /* 0x0000000c0900720c */ /* 0x040fe20003f64070 */
[----:B0-----:R-:W-:Y:S01]  /*23c0*/  IMAD.MOV.U32 R5, RZ, RZ, R4 ;  /* 0x000000ffff057224 */ /* 0x001fe200078e0004 */
[C---:B------:R-:W-:Y:S01]  /*23d0*/  ISETP.GT.U32.AND P4, PT, R9.reuse, R3, PT ;  /* 0x000000030900720c */ /* 0x040fe20003f84070 */
[----:B------:R-:W-:Y:S01]  /*23e0*/  IMAD.MOV R10, RZ, RZ, -R10 ;  /* 0x000000ffff0a7224 */ /* 0x000fe200078e0a0a */
[----:B------:R0:W-:Y:S01]  /*23f0*/  STL [R1+0x780], R6 ;  /* 0x0007800601007387 */ /* 0x0001e20000100800 */
[----:B------:R-:W-:Y:S01]  /*2400*/  IMAD R15, R9, R8, R15 ;  /* 0x00000008090f7224 */ /* 0x000fe200078e020f */
[----:B------:R-:W-:Y:S01]  /*2410*/  IABS R8, R2 ;  /* 0x0000000200087213 */ /* 0x000fe20000000000 */
[----:B------:R-:W-:-:S02]  /*2420*/  @!P1 IMAD.MOV R5, RZ, RZ, -R5 ;  /* 0x000000ffff059224 */ /* 0x000fc400078e0a05 */
[----:B------:R-:W-:Y:S01]  /*2430*/  IMAD R20, R9, R10, R20 ;  /* 0x0000000a09147224 */ /* 0x000fe200078e0214 */
[----:B------:R-:W-:Y:S01]  /*2440*/  IABS R10, R11 ;  /* 0x0000000b000a7213 */ /* 0x000fe20000000000 */
[----:B------:R-:W-:Y:S01]  /*2450*/  IMAD.HI.U32 R4, R29, R8, RZ ;  /* 0x000000081d047227 */ /* 0x000fe200078e00ff */
[----:B------:R1:W-:Y:S01]  /*2460*/  STL [R1+0x79c], R5 ;  /* 0x00079c0501007387 */ /* 0x0003e20000100800 */
[----:B------:R-:W-:Y:S02]  /*2470*/  ISETP.GT.U32.AND P1, PT, R9, R15, PT ;  /* 0x0000000f0900720c */ /* 0x000fe40003f24070 */
[----:B0-----:R-:W-:Y:S02]  /*2480*/  IMAD.MOV.U32 R6, RZ, RZ, R17 ;  /* 0x000000ffff067224 */ /* 0x001fe400078e0011 */
[----:B------:R-:W-:Y:S01]  /*2490*/  @!P3 IMAD.IADD R12, R12, 0x1, -R9 ;  /* 0x000000010c0cb824 */ /* 0x000fe200078e0a09 */
[----:B------:R-:W-:Y:S01]  /*24a0*/  ISETP.GE.AND P3, PT, R13, RZ, PT ;  /* 0x000000ff0d00720c */ /* 0x000fe20003f66270 */
[----:B------:R-:W-:Y:S01]  /*24b0*/  @!P2 IMAD.MOV R6, RZ, RZ, -R6 ;  /* 0x000000ffff06a224 */ /* 0x000fe200078e0a06 */
[----:B------:R-:W-:Y:S01]  /*24c0*/  ISETP.GT.U32.AND P2, PT, R9, R20, PT ;  /* 0x000000140900720c */ /* 0x000fe20003f44070 */
[----:B------:R-:W-:-:S02]  /*24d0*/  IMAD.MOV R4, RZ, RZ, -R4 ;  /* 0x000000ffff047224 */ /* 0x000fc400078e0a04 */
[----:B-1----:R-:W-:Y:S01]  /*24e0*/  IMAD.MOV.U32 R5, RZ, RZ, R16 ;  /* 0x000000ffff057224 */ /* 0x002fe200078e0010 */
[----:B------:R0:W-:Y:S01]  /*24f0*/  STL [R1+0x788], R6 ;  /* 0x0007880601007387 */ /* 0x0001e20000100800 */
[----:B------:R-:W-:-:S04]  /*2500*/  IMAD.HI.U32 R16, R29, R10, RZ ;  /* 0x0000000a1d107227 */ /* 0x000fc800078e00ff */
[----:B------:R-:W-:Y:S01]  /*2510*/  @!P0 IMAD.MOV R5, RZ, RZ, -R5 ;  /* 0x000000ffff058224 */ /* 0x000fe200078e0a05 */
[----:B------:R-:W-:Y:S01]  /*2520*/  ISETP.GE.AND P0, PT, R14, RZ, PT ;  /* 0x000000ff0e00720c */ /* 0x000fe20003f06270 */
[----:B------:R-:W-:Y:S02]  /*2530*/  IMAD.MOV R16, RZ, RZ, -R16 ;  /* 0x000000ffff107224 */ /* 0x000fe400078e0a10 */
[--C-:B------:R-:W-:Y:S01]  /*2540*/  @!P4 IMAD.IADD R3, R3, 0x1, -R9.reuse ;  /* 0x000000010303c824 */ /* 0x100fe200078e0a09 */
[----:B------:R1:W-:Y:S01]  /*2550*/  STL [R1+0x798], R5 ;  /* 0x0007980501007387 */ /* 0x0003e20000100800 */
[C---:B------:R-:W-:Y:S01]  /*2560*/  IMAD R8, R9.reuse, R4, R8 ;  /* 0x0000000409087224 */ /* 0x040fe200078e0208 */
[----:B------:R-:W-:Y:S01]  /*2570*/  ISETP.GE.AND P4, PT, R2, RZ, PT ;  /* 0x000000ff0200720c */ /* 0x000fe20003f86270 */
[----:B0-----:R-:W-:Y:S01]  /*2580*/  IMAD.MOV.U32 R6, RZ, RZ, R12 ;  /* 0x000000ffff067224 */ /* 0x001fe200078e000c */
[C---:B------:R-:W-:Y:S01]  /*2590*/  IADD3 R2, R0.reuse, 0x1e1, RZ ;  /* 0x000001e100027810 */ /* 0x040fe20007ffe0ff */
[C---:B------:R-:W-:Y:S01]  /*25a0*/  IMAD R10, R9.reuse, R16, R10 ;  /* 0x00000010090a7224 */ /* 0x040fe200078e020a */
[----:B------:R-:W-:Y:S01]  /*25b0*/  IADD3 R4, R0, 0x1e0, RZ ;  /* 0x000001e000047810 */ /* 0x000fe20007ffe0ff */
[----:B------:R-:W-:Y:S01]  /*25c0*/  @!P5 IMAD.MOV R6, RZ, RZ, -R6 ;  /* 0x000000ffff06d224 */ /* 0x000fe200078e0a06 */
[----:B------:R-:W-:Y:S01]  /*25d0*/  ISETP.GT.U32.AND P5, PT, R9, R8, PT ;  /* 0x000000080900720c */ /* 0x000fe20003fa4070 */
[----:B------:R-:W-:Y:S01]  /*25e0*/  @!P2 IMAD.IADD R20, R20, 0x1, -R9 ;  /* 0x000000011414a824 */ /* 0x000fe200078e0a09 */
[----:B------:R-:W-:Y:S01]  /*25f0*/  IABS R12, R2 ;  /* 0x00000002000c7213 */ /* 0x000fe20000000000 */
[----:B-1----:R-:W-:Y:S01]  /*2600*/  IMAD.MOV.U32 R5, RZ, RZ, R3 ;  /* 0x000000ffff057224 */ /* 0x002fe200078e0003 */
[----:B------:R-:W-:Y:S01]  /*2610*/  IABS R3, R4 ;  /* 0x0000000400037213 */ /* 0x000fe20000000000 */
[----:B------:R-:W-:Y:S01]  /*2620*/  @!P1 IMAD.IADD R15, R15, 0x1, -R9 ;  /* 0x000000010f0f9824 */ /* 0x000fe200078e0a09 */
[C---:B------:R-:W-:Y:S01]  /*2630*/  ISETP.GT.U32.AND P2, PT, R9.reuse, R20, PT ;  /* 0x000000140900720c */ /* 0x040fe20003f44070 */
[----:B------:R-:W-:Y:S01]  /*2640*/  @!P6 IMAD.MOV R5, RZ, RZ, -R5 ;  /* 0x000000ffff05e224 */ /* 0x000fe200078e0a05 */
[----:B------:R-:W-:Y:S01]  /*2650*/  ISETP.GT.U32.AND P6, PT, R9, R10, PT ;  /* 0x0000000a0900720c */ /* 0x000fe20003fc4070 */
[----:B------:R-:W-:Y:S01]  /*2660*/  IMAD.HI.U32 R13, R29, R12, RZ ;  /* 0x0000000c1d0d7227 */ /* 0x000fe200078e00ff */
[----:B------:R-:W-:Y:S01]  /*2670*/  ISETP.GT.U32.AND P1, PT, R9, R15, PT ;  /* 0x0000000f0900720c */ /* 0x000fe20003f24070 */
[----:B------:R-:W-:Y:S02]  /*2680*/  STL [R1+0x78c], R6 ;  /* 0x00078c0601007387 */ /* 0x000fe40000100800 */
[----:B------:R-:W-:-:S02]  /*2690*/  @!P5 IMAD.IADD R8, R8, 0x1, -R9 ;  /* 0x000000010808d824 */ /* 0x000fc400078e0a09 */
[----:B------:R-:W-:Y:S01]  /*26a0*/  IMAD.MOV R13, RZ, RZ, -R13 ;  /* 0x000000ffff0d7224 */ /* 0x000fe200078e0a0d */
[----:B------:R0:W-:Y:S02]  /*26b0*/  STL [R1+0x794], R5 ;  /* 0x0007940501007387 */ /* 0x0001e40000100800 */
[----:B------:R-:W-:Y:S01]  /*26c0*/  ISETP.GT.U32.AND P5, PT, R9, R8, PT ;  /* 0x000000080900720c */ /* 0x000fe20003fa4070 */
[--C-:B------:R-:W-:Y:S01]  /*26d0*/  @!P2 IMAD.IADD R20, R20, 0x1, -R9.reuse ;  /* 0x000000011414a824 */ /* 0x100fe200078e0a09 */
[----:B------:R-:W-:Y:S01]  /*26e0*/  ISETP.GE.AND P2, PT, R2, RZ, PT ;  /* 0x000000ff0200720c */ /* 0x000fe20003f46270 */
[----:B------:R-:W-:Y:S02]  /*26f0*/  @!P6 IMAD.IADD R10, R10, 0x1, -R9 ;  /* 0x000000010a0ae824 */ /* 0x000fe400078e0a09 */
[----:B------:R-:W-:-:S03]  /*2700*/  IMAD.HI.U32 R2, R29, R3, RZ ;  /* 0x000000031d027227 */ /* 0x000fc600078e00ff */
[C---:B------:R-:W-:Y:S01]  /*2710*/  ISETP.GT.U32.AND P6, PT, R9.reuse, R10, PT ;  /* 0x0000000a0900720c */ /* 0x040fe20003fc4070 */
[----:B------:R-:W-:Y:S02]  /*2720*/  IMAD.MOV R2, RZ, RZ, -R2 ;  /* 0x000000ffff027224 */ /* 0x000fe400078e0a02 */
[----:B------:R-:W-:Y:S01]  /*2730*/  IMAD R12, R9, R13, R12 ;  /* 0x0000000d090c7224 */ /* 0x000fe200078e020c */
[C---:B------:R-:W-:Y:S01]  /*2740*/  IADD3 R13, R0.reuse, 0x1de, RZ ;  /* 0x000001de000d7810 */ /* 0x040fe20007ffe0ff */
[----:B------:R-:W-:Y:S01]  /*2750*/  @!P1 IMAD.IADD R15, R15, 0x1, -R9 ;  /* 0x000000010f0f9824 */ /* 0x000fe200078e0a09 */
[----:B------:R-:W-:Y:S01]  /*2760*/  ISETP.GE.AND P1, PT, R11, RZ, PT ;  /* 0x000000ff0b00720c */ /* 0x000fe20003f26270 */
[C---:B------:R-:W-:Y:S01]  /*2770*/  IMAD R3, R9.reuse, R2, R3 ;  /* 0x0000000209037224 */ /* 0x040fe200078e0203 */
[----:B------:R-:W-:Y:S01]  /*2780*/  IADD3 R11, R0, 0x1df, RZ ;  /* 0x000001df000b7810 */ /* 0x000fe20007ffe0ff */
[----:B------:R-:W-:Y:S01]  /*2790*/  @!P5 IMAD.IADD R8, R8, 0x1, -R9 ;  /* 0x000000010808d824 */ /* 0x000fe200078e0a09 */
[C---:B------:R-:W-:Y:S01]  /*27a0*/  ISETP.GT.U32.AND P5, PT, R9.reuse, R12, PT ;  /* 0x0000000c0900720c */ /* 0x040fe20003fa4070 */
[----:B0-----:R-:W-:Y:S01]  /*27b0*/  IMAD.MOV.U32 R5, RZ, RZ, R15 ;  /* 0x000000ffff057224 */ /* 0x001fe200078e000f */
[----:B------:R-:W-:Y:S01]  /*27c0*/  IABS R14, R11 ;  /* 0x0000000b000e7213 */ /* 0x000fe20000000000 */
[----:B------:R-:W-:Y:S01]  /*27d0*/  @!P6 IMAD.IADD R10, R10, 0x1, -R9 ;  /* 0x000000010a0ae824 */ /* 0x000fe200078e0a09 */
[----:B------:R-:W-:Y:S01]  /*27e0*/  ISETP.GT.U32.AND P6, PT, R9, R3, PT ;  /* 0x000000030900720c */ /* 0x000fe20003fc4070 */
[----:B------:R-:W-:Y:S01]  /*27f0*/  @!P0 IMAD.MOV R5, RZ, RZ, -R5 ;  /* 0x000000ffff058224 */ /* 0x000fe200078e0a05 */
[----:B------:R-:W-:Y:S01]  /*2800*/  IABS R17, R13 ;  /* 0x0000000d00117213 */ /* 0x000fe20000000000 */
[----:B------:R-:W-:Y:S01]  /*2810*/  IMAD.HI.U32 R2, R29, R14, RZ ;  /* 0x0000000e1d027227 */ /* 0x000fe200078e00ff */
[----:B------:R-:W-:-:S02]  /*2820*/  ISETP.GE.AND P0, PT, R4, RZ, PT ;  /* 0x000000ff0400720c */ /* 0x000fc40003f06270 */
[----:B------:R0:W-:Y:S01]  /*2830*/  STL [R1+0x790], R5 ;  /* 0x0007900501007387 */ /* 0x0001e20000100800 */
[----:B------:R-:W-:Y:S01]  /*2840*/  IMAD.MOV R2, RZ, RZ, -R2 ;  /* 0x000000ffff027224 */ /* 0x000fe200078e0a02 */
[----:B------:R-:W-:Y:S01]  /*2850*/  IADD3 R4, R0, 0x1dc, RZ ;  /* 0x000001dc00047810 */ /* 0x000fe20007ffe0ff */
[--C-:B------:R-:W-:Y:S01]  /*2860*/  @!P5 IMAD.IADD R12, R12, 0x1, -R9.reuse ;  /* 0x000000010c0cd824 */ /* 0x100fe200078e0a09 */
[----:B------:R-:W-:Y:S01]  /*2870*/  IADD3 R15, R0, 0x1dd, RZ ;  /* 0x000001dd000f7810 */ /* 0x000fe20007ffe0ff */
[----:B------:R-:W-:Y:S01]  /*2880*/  IMAD R14, R9, R2, R14 ;  /* 0x00000002090e7224 */ /* 0x000fe200078e020e */
[----:B------:R-:W-:Y:S01]  /*2890*/  IABS R16, R4 ;  /* 0x0000000400107213 */ /* 0x000fe20000000000 */
[----:B------:R-:W-:Y:S01]  /*28a0*/  @!P6 IMAD.IADD R3, R3, 0x1, -R9 ;  /* 0x000000010303e824 */ /* 0x000fe200078e0a09 */
[----:B------:R-:W-:Y:S01]  /*28b0*/  ISETP.GT.U32.AND P6, PT, R9, R12, PT ;  /* 0x0000000c0900720c */ /* 0x000fe20003fc4070 */
[----:B------:R-:W-:Y:S01]  /*28c0*/  IMAD.HI.U32 R21, R29, R17, RZ ;  /* 0x000000111d157227 */ /* 0x000fe200078e00ff */
[----:B------:R-:W-:-:S02]  /*28d0*/  ISETP.GT.U32.AND P5, PT, R9, R14, PT ;  /* 0x0000000e0900720c */ /* 0x000fc40003fa4070 */
[----:B------:R-:W-:Y:S01]  /*28e0*/  IADD3 R2, R0, 0x1db, RZ ;  /* 0x000001db00027810 */ /* 0x000fe20007ffe0ff */
[----:B0-----:R-:W-:Y:S01]  /*28f0*/  IMAD.MOV.U32 R5, RZ, RZ, R20 ;  /* 0x000000ffff057224 */ /* 0x001fe200078e0014 */
[----:B------:R-:W-:Y:S01]  /*2900*/  IABS R19, R15 ;  /* 0x0000000f00137213 */ /* 0x000fe20000000000 */
[----:B------:R-:W-:Y:S02]  /*2910*/  IMAD.MOV R21, RZ, RZ, -R21 ;  /* 0x000000ffff157224 */ /* 0x000fe400078e0a15 */
[----:B------:R-:W-:Y:S01]  /*2920*/  @!P3 IMAD.MOV R5, RZ, RZ, -R5 ;  /* 0x000000ffff05b224 */ /* 0x000fe200078e0a05 */
[----:B------:R-:W-:Y:S01]  /*2930*/  ISETP.GE.AND P3, PT, R11, RZ, PT ;  /* 0x000000ff0b00720c */ /* 0x000fe20003f66270 */
[C---:B------:R-:W-:Y:S01]  /*2940*/  IMAD R11, R9.reuse, R21, R17 ;  /* 0x00000015090b7224 */ /* 0x040fe200078e0211 */
[----:B------:R-:W-:Y:S01]  /*2950*/  IABS R17, R2 ;  /* 0x0000000200117213 */ /* 0x000fe20000000000 */
[--C-:B------:R-:W-:Y:S01]  /*2960*/  @!P6 IMAD.IADD R12, R12, 0x1, -R9.reuse ;  /* 0x000000010c0ce824 */ /* 0x100fe200078e0a09 */
[----:B------:R0:W-:Y:S01]  /*2970*/  STL [R1+0x784], R5 ;  /* 0x0007840501007387 */ /* 0x0001e20000100800 */
[----:B------:R-:W-:Y:S01]  /*2980*/  @!P5 IMAD.IADD R14, R14, 0x1, -R9 ;  /* 0x000000010e0ed824 */ /* 0x000fe200078e0a09 */
[----:B------:R-:W-:Y:S01]  /*2990*/  ISETP.GT.U32.AND P6, PT, R9, R11, PT ;  /* 0x0000000b0900720c */ /* 0x000fe20003fc4070 */
[----:B------:R-:W-:-:S02]  /*29a0*/  IMAD.MOV.U32 R6, RZ, RZ, R10 ;  /* 0x000000ffff067224 */ /* 0x000fc400078e000a */
[----:B------:R-:W-:Y:S01]  /*29b0*/  IMAD.HI.U32 R10, R29, R17, RZ ;  /* 0x000000111d0a7227 */ /* 0x000fe200078e00ff */
[----:B------:R-:W-:-:S03]  /*29c0*/  ISETP.GT.U32.AND P5, PT, R9, R14, PT ;  /* 0x0000000e0900720c */ /* 0x000fc60003fa4070 */
[----:B------:R-:W-:Y:S01]  /*29d0*/  @!P1 IMAD.MOV R6, RZ, RZ, -R6 ;  /* 0x000000ffff069224 */ /* 0x000fe200078e0a06 */
[----:B------:R-:W-:Y:S01]  /*29e0*/  ISETP.GE.AND P1, PT, R13, RZ, PT ;  /* 0x000000ff0d00720c */ /* 0x000fe20003f26270 */
[----:B0-----:R-:W-:Y:S01]  /*29f0*/  IMAD.MOV.U32 R5, RZ, RZ, R8 ;  /* 0x000000ffff057224 */ /* 0x001fe200078e0008 */
[----:B------:R-:W-:Y:S01]  /*2a00*/  IADD3 R13, R0, 0x1d7, RZ ;  /* 0x000001d7000d7810 */ /* 0x000fe20007ffe0ff */
[----:B------:R-:W-:-:S04]  /*2a10*/  IMAD.HI.U32 R8, R29, R16, RZ ;  /* 0x000000101d087227 */ /* 0x000fc800078e00ff */
[----:B------:R-:W-:Y:S01]  /*2a20*/  @!P4 IMAD.MOV R5, RZ, RZ, -R5 ;  /* 0x000000ffff05c224 */ /* 0x000fe200078e0a05 */
[----:B------:R-:W-:Y:S01]  /*2a30*/  ISETP.GT.U32.AND P4, PT, R9, R3, PT ;  /* 0x000000030900720c */ /* 0x000fe20003f84070 */
[----:B------:R-:W-:Y:S02]  /*2a40*/  IMAD.MOV R8, RZ, RZ, -R8 ;  /* 0x000000ffff087224 */ /* 0x000fe400078e0a08 */
[----:B------:R-:W-:Y:S01]  /*2a50*/  @!P6 IMAD.IADD R11, R11, 0x1, -R9 ;  /* 0x000000010b0be824 */ /* 0x000fe200078e0a09 */
[----:B------:R0:W-:Y:S01]  /*2a60*/  STL [R1+0x77c], R5 ;  /* 0x00077c0501007387 */ /* 0x0001e20000100800 */
[----:B------:R-:W-:Y:S02]  /*2a70*/  IMAD R16, R9, R8, R16 ;  /* 0x0000000809107224 */ /* 0x000fe400078e0210 */
[----:B------:R-:W-:Y:S01]  /*2a80*/  IMAD.HI.U32 R18, R29, R19, RZ ;  /* 0x000000131d127227 */ /* 0x000fe200078e00ff */
[----:B------:R1:W-:Y:S02]  /*2a90*/  STL [R1+0x778], R6 ;  /* 0x0007780601007387 */ /* 0x0003e40000100800 */
[----:B------:R-:W-:Y:S01]  /*2aa0*/  ISETP.GT.U32.AND P6, PT, R9, R16, PT ;  /* 0x000000100900720c */ /* 0x000fe20003fc4070 */
[----:B------:R-:W-:-:S02]  /*2ab0*/  IMAD.MOV R10, RZ, RZ, -R10 ;  /* 0x000000ffff0a7224 */ /* 0x000fc400078e0a0a */
[--C-:B------:R-:W-:Y:S01]  /*2ac0*/  @!P4 IMAD.IADD R3, R3, 0x1, -R9.reuse ;  /* 0x000000010303c824 */ /* 0x100fe200078e0a09 */
[----:B------:R-:W-:Y:S01]  /*2ad0*/  ISETP.GE.AND P4, PT, R15, RZ, PT ;  /* 0x000000ff0f00720c */ /* 0x000fe20003f86270 */
[----:B0-----:R-:W-:Y:S01]  /*2ae0*/  IMAD.MOV.U32 R5, RZ, RZ, R12 ;  /* 0x000000ffff057224 */ /* 0x001fe200078e000c */
[----:B------:R-:W-:Y:S01]  /*2af0*/  IABS R12, R13 ;  /* 0x0000000d000c7213 */ /* 0x000fe20000000000 */
[----:B------:R-:W-:Y:S01]  /*2b00*/  @!P5 IMAD.IADD R14, R14, 0x1, -R9 ;  /* 0x000000010e0ed824 */ /* 0x000fe200078e0a09 */
[----:B------:R-:W-:Y:S01]  /*2b10*/  ISETP.GE.AND P5, PT, R4, RZ, PT ;  /* 0x000000ff0400720c */ /* 0x000fe20003fa6270 */
[----:B------:R-:W-:Y:S02]  /*2b20*/  @!P2 IMAD.MOV R5, RZ, RZ, -R5 ;  /* 0x000000ffff05a224 */ /* 0x000fe400078e0a05 */
[----:B------:R-:W-:Y:S02]  /*2b30*/  IMAD.MOV R18, RZ, RZ, -R18 ;  /* 0x000000ffff127224 */ /* 0x000fe400078e0a12 */
[C---:B------:R-:W-:Y:S01]  /*2b40*/  IMAD R4, R9.reuse, R10, R17 ;  /* 0x0000000a09047224 */ /* 0x040fe200078e0211 */
[----:B------:R0:W-:Y:S01]  /*2b50*/  STL [R1+0x774], R5 ;  /* 0x0007740501007387 */ /* 0x0001e20000100800 */
[C---:B------:R-:W-:Y:S01]  /*2b60*/  IADD3 R17, R0.reuse, 0x1da, RZ ;  /* 0x000001da00117810 */ /* 0x040fe20007ffe0ff */
[C---:B------:R-:W-:Y:S01]  /*2b70*/  IMAD R19, R9.reuse, R18, R19 ;  /* 0x0000001209137224 */ /* 0x040fe200078e0213 */
[----:B------:R-:W-:Y:S01]  /*2b80*/  IADD3 R18, R0, 0x1d9, RZ ;  /* 0x000001d900127810 */ /* 0x000fe20007ffe0ff */
[----:B------:R-:W-:Y:S01]  /*2b90*/  @!P6 IMAD.IADD R16, R16, 0x1, -R9 ;  /* 0x000000011010e824 */ /* 0x000fe200078e0a09 */
[----:B------:R-:W-:Y:S01]  /*2ba0*/  IABS R8, R17 ;  /* 0x0000001100087213 */ /* 0x000fe20000000000 */
[----:B-1----:R-:W-:Y:S01]  /*2bb0*/  IMAD.MOV.U32 R6, RZ, RZ, R14 ;  /* 0x000000ffff067224 */ /* 0x002fe200078e000e */
[----:B------:R-:W-:-:S02]  /*2bc0*/  ISETP.GT.U32.AND P2, PT, R9, R19, PT ;  /* 0x000000130900720c */ /* 0x000fc40003f44070 */
[----:B------:R-:W-:Y:S01]  /*2bd0*/  ISETP.GT.U32.AND P6, PT, R9, R16, PT ;  /* 0x000000100900720c */ /* 0x000fe20003fc4070 */
[----:B0-----:R-:W-:Y:S01]  /*2be0*/  IMAD.MOV.U32 R5, RZ, RZ, R3 ;  /* 0x000000ffff057224 */ /* 0x001fe200078e0003 */
[----:B------:R-:W-:Y:S01]  /*2bf0*/  IADD3 R10, R0, 0x1d8, RZ ;  /* 0x000001d8000a7810 */ /* 0x000fe20007ffe0ff */
[----:B------:R-:W-:Y:S01]  /*2c00*/  IMAD.HI.U32 R3, R29, R8, RZ ;  /* 0x000000081d037227 */ /* 0x000fe200078e00ff */
[----:B------:R-:W-:Y:S02]  /*2c10*/  IABS R20, R18 ;  /* 0x0000001200147213 */ /* 0x000fe40000000000 */
[----:B------:R-:W-:Y:S01]  /*2c20*/  IABS R15, R10 ;  /* 0x0000000a000f7213 */ /* 0x000fe20000000000 */
[----:B------:R-:W-:Y:S01]  /*2c30*/  @!P0 IMAD.MOV R5, RZ, RZ, -R5 ;  /* 0x000000ffff058224 */ /* 0x000fe200078e0a05 */
[----:B------:R-:W-:Y:S01]  /*2c40*/  ISETP.GT.U32.AND P0, PT, R9, R11, PT ;  /* 0x0000000b0900720c */ /* 0x000fe20003f04070 */
[----:B------:R-:W-:Y:S02]  /*2c50*/  IMAD.MOV R3, RZ, RZ, -R3 ;  /* 0x000000ffff037224 */ /* 0x000fe400078e0a03 */
[----:B------:R-:W-:Y:S01]  /*2c60*/  @!P2 IMAD.IADD R19, R19, 0x1, -R9 ;  /* 0x000000011313a824 */ /* 0x000fe200078e0a09 */
[----:B------:R0:W-:Y:S01]  /*2c70*/  STL [R1+0x76c], R5 ;  /* 0x00076c0501007387 */ /* 0x0001e20000100800 */
[----:B------:R-:W-:-:S02]  /*2c80*/  IMAD R8, R9, R3, R8 ;  /* 0x0000000309087224 */ /* 0x000fc400078e0208 */
[----:B------:R-:W-:Y:S01]  /*2c90*/  @!P6 IMAD.IADD R16, R16, 0x1, -R9 ;  /* 0x000000011010e824 */ /* 0x000fe200078e0a09 */
[----:B------:R-:W-:Y:S01]  /*2ca0*/  ISETP.GT.U32.AND P2, PT, R9, R19, PT ;  /* 0x000000130900720c */ /* 0x000fe20003f44070 */
[----:B------:R-:W-:Y:S01]  /*2cb0*/  IMAD.HI.U32 R21, R29, R20, RZ ;  /* 0x000000141d157227 */ /* 0x000fe200078e00ff */
[----:B------:R-:W-:-:S03]  /*2cc0*/  ISETP.GT.U32.AND P6, PT, R9, R8, PT ;  /* 0x000000080900720c */ /* 0x000fc60003fc4070 */
[----:B------:R-:W-:Y:S01]  /*2cd0*/  @!P0 IMAD.IADD R11, R11, 0x1, -R9 ;  /* 0x000000010b0b8824 */ /* 0x000fe200078e0a09 */
[----:B------:R-:W-:Y:S01]  /*2ce0*/  ISETP.GT.U32.AND P0, PT, R9, R4, PT ;  /* 0x000000040900720c */ /* 0x000fe20003f04070 */
[----:B------:R-:W-:Y:S02]  /*2cf0*/  @!P3 IMAD.MOV R6, RZ, RZ, -R6 ;  /* 0x000000ffff06b224 */ /* 0x000fe400078e0a06 */
[----:B0-----:R-:W-:Y:S02]  /*2d00*/  IMAD.MOV.U32 R5, RZ, RZ, R11 ;  /* 0x000000ffff057224 */ /* 0x001fe400078e000b */
[----:B------:R-:W-:Y:S01]  /*2d10*/  IMAD.HI.U32 R3, R29, R15, RZ ;  /* 0x0000000f1d037227 */ /* 0x000fe200078e00ff */
[----:B------:R0:W-:Y:S03]  /*2d20*/  STL [R1+0x728], R6 ;  /* 0x0007280601007387 */ /* 0x0001e60000100800 */
[----:B------:R-:W-:-:S02]  /*2d30*/  @!P6 IMAD.IADD R8, R8, 0x1, -R9 ;  /* 0x000000010808e824 */ /* 0x000fc400078e0a09 */
[----:B------:R-:W-:Y:S02]  /*2d40*/  IMAD.MOV R21, RZ, RZ, -R21 ;  /* 0x000000ffff157224 */ /* 0x000fe400078e0a15 */
[----:B------:R-:W-:Y:S01]  /*2d50*/  @!P0 IMAD.IADD R4, R4, 0x1, -R9 ;  /* 0x0000000104048824 */ /* 0x000fe200078e0a09 */
[----:B------:R-:W-:Y:S01]  /*2d60*/  ISETP.GE.AND P0, PT, R17, RZ, PT ;  /* 0x000000ff1100720c */ /* 0x000fe20003f06270 */
[----:B------:R-:W-:Y:S01]  /*2d70*/  @!P1 IMAD.MOV R5, RZ, RZ, -R5 ;  /* 0x000000ffff059224 */ /* 0x000fe200078e0a05 */
[----:B------:R-:W-:Y:S01]  /*2d80*/  ISETP.GT.U32.AND P1, PT, R9, R8, PT ;  /* 0x000000080900720c */ /* 0x000fe20003f24070 */
[----:B------:R-:W-:Y:S01]  /*2d90*/  @!P2 IMAD.IADD R19, R19, 0x1, -R9 ;  /* 0x000000011313a824 */ /* 0x000fe200078e0a09 */
[----:B------:R-:W-:Y:S01]  /*2da0*/  ISETP.GT.U32.AND P6, PT, R9, R4, PT ;  /* 0x000000040900720c */ /* 0x000fe20003fc4070 */
[----:B------:R-:W-:Y:S01]  /*2db0*/  IMAD.MOV R3, RZ, RZ, -R3 ;  /* 0x000000ffff037224 */ /* 0x000fe200078e0a03 */
[----:B------:R-:W-:Y:S01]  /*2dc0*/  ISETP.GE.AND P2, PT, R2, RZ, PT ;  /* 0x000000ff0200720c */ /* 0x000fe20003f46270 */
[----:B------:R-:W-:Y:S01]  /*2dd0*/  IMAD.HI.U32 R2, R29, R12, RZ ;  /* 0x0000000c1d027227 */ /* 0x000fe200078e00ff */
[----:B------:R1:W-:Y:S03]  /*2de0*/  STL [R1+0x734], R5 ;  /* 0x0007340501007387 */ /* 0x0003e60000100800 */
[----:B------:R-:W-:-:S02]  /*2df0*/  IMAD R17, R9, R21, R20 ;  /* 0x0000001509117224 */ /* 0x000fc400078e0214 */
[----:B0-----:R-:W-:Y:S02]  /*2e00*/  IMAD.MOV.U32 R6, RZ, RZ, R19 ;  /* 0x000000ffff067224 */ /* 0x001fe400078e0013 */
[----:B------:R-:W-:Y:S01]  /*2e10*/  IMAD.MOV R2, RZ, RZ, -R2 ;  /* 0x000000ffff027224 */ /* 0x000fe200078e0a02 */
[C---:B------:R-:W-:Y:S01]  /*2e20*/  ISETP.GT.U32.AND P3, PT, R9.reuse, R17, PT ;  /* 0x000000110900720c */ /* 0x040fe20003f64070 */
[C---:B------:R-:W-:Y:S01]  /*2e30*/  IMAD R15, R9.reuse, R3, R15 ;  /* 0x00000003090f7224 */ /* 0x040fe200078e020f */
[----:B------:R-:W-:Y:S01]  /*2e40*/  IADD3 R3, R0, 0x1d6, RZ ;  /* 0x000001d600037810 */ /* 0x000fe20007ffe0ff */
[----:B-1----:R-:W-:Y:S02]  /*2e50*/  IMAD.MOV.U32 R5, RZ, RZ, R16 ;  /* 0x000000ffff057224 */ /* 0x002fe400078e0010 */
[----:B------:R-:W-:Y:S01]  /*2e60*/  @!P4 IMAD.MOV R6, RZ, RZ, -R6 ;  /* 0x000000ffff06c224 */ /* 0x000fe200078e0a06 */
[----:B------:R-:W-:Y:S01]  /*2e70*/  IABS R14, R3 ;  /* 0x00000003000e7213 */ /* 0x000fe20000000000 */
[----:B------:R-:W-:Y:S01]  /*2e80*/  @!P5 IMAD.MOV R5, RZ, RZ, -R5 ;  /* 0x000000ffff05d224 */ /* 0x000fe200078e0a05 */
[C---:B------:R-:W-:Y:S01]  /*2e90*/  ISETP.GT.U32.AND P4, PT, R9.reuse, R15, PT ;  /* 0x0000000f0900720c */ /* 0x040fe20003f84070 */
[----:B------:R-:W-:Y:S01]  /*2ea0*/  IMAD R12, R9, R2, R12 ;  /* 0x00000002090c7224 */ /* 0x000fe200078e020c */
[----:B------:R-:W-:Y:S01]  /*2eb0*/  STL [R1+0x738], R6 ;  /* 0x0007380601007387 */ /* 0x000fe20000100800 */
[----:B------:R-:W-:Y:S01]  /*2ec0*/  @!P6 IMAD.IADD R4, R4, 0x1, -R9 ;  /* 0x000000010404e824 */ /* 0x000fe200078e0a09 */
[----:B------:R-:W-:Y:S01]  /*2ed0*/  IADD3 R2, R0, 0x1d5, RZ ;  /* 0x000001d500027810 */ /* 0x000fe20007ffe0ff */
[----:B------:R-:W-:Y:S01]  /*2ee0*/  IMAD.HI.U32 R16, R29, R14, RZ ;  /* 0x0000000e1d107227 */ /* 0x000fe200078e00ff */
[----:B------:R0:W-:Y:S01]  /*2ef0*/  STL [R1+0x764], R5 ;  /* 0x0007640501007387 */ /* 0x0001e20000100800 */
[----:B------:R-:W-:-:S02]  /*2f00*/  ISETP.GT.U32.AND P6, PT, R9, R12, PT ;  /* 0x0000000c0900720c */ /* 0x000fc40003fc4070 */
[----:B------:R-:W-:Y:S01]  /*2f10*/  IMAD.MOV R16, RZ, RZ, -R16 ;  /* 0x000000ffff107224 */ /* 0x000fe200078e0a10 */
[----:B------:R-:W-:Y:S01]  /*2f20*/  ISETP.GE.AND P5, PT, R18, RZ, PT ;  /* 0x000000ff1200720c */ /* 0x000fe20003fa6270 */
[--C-:B------:R-:W-:Y:S01]  /*2f30*/  @!P1 IMAD.IADD R8, R8, 0x1, -R9.reuse ;  /* 0x0000000108089824 */ /* 0x100fe200078e0a09 */
[----:B------:R-:W-:Y:S01]  /*2f40*/  IABS R11, R2 ;  /* 0x00000002000b7213 */ /* 0x000fe20000000000 */
[--C-:B------:R-:W-:Y:S01]  /*2f50*/  @!P3 IMAD.IADD R17, R17, 0x1, -R9.reuse ;  /* 0x000000011111b824 */ /* 0x100fe200078e0a09 */
[----:B------:R-:W-:Y:S01]  /*2f60*/  ISETP.GE.AND P1, PT, R10, RZ, PT ;  /* 0x000000ff0a00720c */ /* 0x000fe20003f26270 */
[----:B------:R-:W-:Y:S01]  /*2f70*/  IMAD R14, R9, R16, R14 ;  /* 0x00000010090e7224 */ /* 0x000fe200078e020e */
[----:B------:R-:W-:Y:S01]  /*2f80*/  ISETP.GE.AND P3, PT, R13, RZ, PT ;  /* 0x000000ff0d00720c */ /* 0x000fe20003f66270 */
[----:B0-----:R-:W-:Y:S01]  /*2f90*/  IMAD.MOV.U32 R5, RZ, RZ, R4 ;  /* 0x000000ffff057224 */ /* 0x001fe200078e0004 */
[C---:B------:R-:W-:Y:S01]  /*2fa0*/  IADD3 R4, R0.reuse, 0x1d4, RZ ;  /* 0x000001d400047810 */ /* 0x040fe20007ffe0ff */
[----:B------:R-:W-:Y:S01]  /*2fb0*/  @!P4 IMAD.IADD R15, R15, 0x1, -R9 ;  /* 0x000000010f0fc824 */ /* 0x000fe200078e0a09 */
[C---:B------:R-:W-:Y:S01]  /*2fc0*/  ISETP.GT.U32.AND P4, PT, R9.reuse, R17, PT ;  /* 0x000000110900720c */ /* 0x040fe20003f84070 */
[----:B------:R-:W-:Y:S01]  /*2fd0*/  @!P2 IMAD.MOV R5, RZ, RZ, -R5 ;  /* 0x000000ffff05a224 */ /* 0x000fe200078e0a05 */
[----:B------:R-:W-:Y:S01]  /*2fe0*/  IADD3 R18, R0, 0x1cc, RZ ;  /* 0x000001cc00127810 */ /* 0x000fe20007ffe0ff */
[----:B------:R-:W-:Y:S01]  /*2ff0*/  @!P6 IMAD.IADD R12, R12, 0x1, -R9 ;  /* 0x000000010c0ce824 */ /* 0x000fe200078e0a09 */
[----:B------:R-:W-:Y:S01]  /*3000*/  ISETP.GT.U32.AND P6, PT, R9, R15, PT ;  /* 0x0000000f0900720c */ /* 0x000fe20003fc4070 */
[----:B------:R-:W-:Y:S01]  /*3010*/  IMAD.HI.U32 R10, R29, R11, RZ ;  /* 0x0000000b1d0a7227 */ /* 0x000fe200078e00ff */
[----:B------:R0:W-:Y:S02]  /*3020*/  STL [R1+0x73c], R5 ;  /* 0x00073c0501007387 */ /* 0x0001e40000100800 */
[----:B------:R-:W-:Y:S01]  /*3030*/  ISETP.GT.U32.AND P2, PT, R9, R12, PT ;  /* 0x0000000c0900720c */ /* 0x000fe20003f44070 */
[----:B------:R-:W-:-:S04]  /*3040*/  IMAD.MOV R10, RZ, RZ, -R10 ;  /* 0x000000ffff0a7224 */ /* 0x000fc800078e0a0a */
[----:B------:R-:W-:Y:S01]  /*3050*/  @!P4 IMAD.IADD R17, R17, 0x1, -R9 ;  /* 0x000000011111c824 */ /* 0x000fe200078e0a09 */
[----:B------:R-:W-:Y:S01]  /*3060*/  ISETP.GE.AND P4, PT, R3, RZ, PT ;  /* 0x000000ff0300720c */ /* 0x000fe20003f86270 */
[----:B------:R-:W-:Y:S01]  /*3070*/  IMAD R11, R9, R10, R11 ;  /* 0x0000000a090b7224 */ /* 0x000fe200078e020b */
[----:B------:R-:W-:Y:S01]  /*3080*/  IADD3 R10, R0, 0x1d3, RZ ;  /* 0x000001d3000a7810 */ /* 0x000fe20007ffe0ff */
[----:B0-----:R-:W-:Y:S01]  /*3090*/  IMAD.MOV.U32 R5, RZ, RZ, R8 ;  /* 0x000000ffff057224 */ /* 0x001fe200078e0008 */
[----:B------:R-:W-:Y:S01]  /*30a0*/  IABS R8, R4 ;  /* 0x0000000400087213 */ /* 0x000fe20000000000 */
[----:B------:R-:W-:Y:S01]  /*30b0*/  @!P6 IMAD.IADD R15, R15, 0x1, -R9 ;  /* 0x000000010f0fe824 */ /* 0x000fe200078e0a09 */
[C---:B------:R-:W-:Y:S01]  /*30c0*/  ISETP.GT.U32.AND P6, PT, R9.reuse, R11, PT ;  /* 0x0000000b0900720c */ /* 0x040fe20003fc4070 */
[----:B------:R-:W-:Y:S01]  /*30d0*/  @!P0 IMAD.MOV R5, RZ, RZ, -R5 ;  /* 0x000000ffff058224 */ /* 0x000fe200078e0a05 */
[----:B------:R-:W-:Y:S01]  /*30e0*/  ISETP.GT.U32.AND P0, PT, R9, R14, PT ;  /* 0x0000000e0900720c */ /* 0x000fe20003f04070 */
[----:B------:R-:W-:Y:S01]  /*30f0*/  @!P2 IMAD.IADD R12, R12, 0x1, -R9 ;  /* 0x000000010c0ca824 */ /* 0x000fe200078e0a09 */
[----:B------:R-:W-:Y:S01]  /*3100*/  ISETP.GE.AND P2, PT, R2, RZ, PT ;  /* 0x000000ff0200720c */ /* 0x000fe20003f46270 */
[----:B------:R-:W-:Y:S01]  /*3110*/  IMAD.MOV.U32 R6, RZ, RZ, R15 ;  /* 0x000000ffff067224 */ /* 0x000fe200078e000f */
[----:B------:R0:W-:Y:S01]  /*3120*/  STL [R1+0x760], R5 ;  /* 0x0007600501007387 */ /* 0x0001e20000100800 */
[----:B------:R-:W-:Y:S01]  /*3130*/  IADD3 R2, R0, 0x1d2, RZ ;  /* 0x000001d200027810 */ /* 0x000fe20007ffe0ff */
[----:B------:R-:W-:Y:S01]  /*3140*/  IMAD.HI.U32 R16, R29, R8, RZ ;  /* 0x000000081d107227 */ /* 0x000fe200078e00ff */
[----:B------:R-:W-:-:S02]  /*3150*/  IABS R3, R10 ;  /* 0x0000000a00037213 */ /* 0x000fc40000000000 */
[----:B------:R-:W-:Y:S01]  /*3160*/  IADD3 R15, R0, 0x1cb, RZ ;  /* 0x000001cb000f7810 */ /* 0x000fe20007ffe0ff */
[----:B------:R-:W-:Y:S02]  /*3170*/  @!P1 IMAD.MOV R6, RZ, RZ, -R6 ;  /* 0x000000ffff069224 */ /* 0x000fe400078e0a06 */
[----:B------:R-:W-:-:S04]  /*3180*/  IMAD.HI.U32 R13, R29, R3, RZ ;  /* 0x000000031d0d7227 */ /* 0x000fc800078e00ff */
[----:B------:R-:W-:Y:S01]  /*3190*/  @!P0 IMAD.IADD R14, R14, 0x1, -R9 ;  /* 0x000000010e0e8824 */ /* 0x000fe200078e0a09 */
[----:B------:R-:W-:Y:S01]  /*31a0*/  ISETP.GE.AND P0, PT, R4, RZ, PT ;  /* 0x000000ff0400720c */ /* 0x000fe20003f06270 */
[----:B0-----:R-:W-:Y:S01]  /*31b0*/  IMAD.MOV.U32 R5, RZ, RZ, R17 ;  /* 0x000000ffff057224 */ /* 0x001fe200078e0011 */
[----:B------:R-:W-:Y:S01]  /*31c0*/  IABS R4, R2 ;  /* 0x0000000200047213 */ /* 0x000fe20000000000 */
[----:B------:R-:W-:Y:S01]  /*31d0*/  IMAD.MOV R16, RZ, RZ, -R16 ;  /* 0x000000ffff107224 */ /* 0x000fe200078e0a10 */
[----:B------:R-:W-:Y:S01]  /*31e0*/  IABS R17, R15 ;  /* 0x0000000f00117213 */ /* 0x000fe20000000000 */
[----:B------:R-:W-:Y:S01]  /*31f0*/  @!P5 IMAD.MOV R5, RZ, RZ, -R5 ;  /* 0x000000ffff05d224 */ /* 0x000fe200078e0a05 */
[C---:B------:R-:W-:Y:S01]  /*3200*/  ISETP.GT.U32.AND P5, PT, R9.reuse, R14, PT ;  /* 0x0000000e0900720c */ /* 0x040fe20003fa4070 */
[----:B------:R-:W-:Y:S02]  /*3210*/  IMAD.MOV R13, RZ, RZ, -R13 ;  /* 0x000000ffff0d7224 */ /* 0x000fe400078e0a0d */
[----:B------:R-:W-:Y:S01]  /*3220*/  IMAD R8, R9, R16, R8 ;  /* 0x0000001009087224 */ /* 0x000fe200078e0208 */
[----:B------:R0:W-:Y:S01]  /*3230*/  STL [R1+0x740], R5 ;  /* 0x0007400501007387 */ /* 0x0001e20000100800 */
[----:B------:R-:W-:Y:S01]  /*3240*/  @!P6 IMAD.IADD R11, R11, 0x1, -R9 ;  /* 0x000000010b0be824 */ /* 0x000fe200078e0a09 */
[----:B------:R-:W-:Y:S01]  /*3250*/  IABS R16, R18 ;  /* 0x0000001200107213 */ /* 0x000fe20000000000 */
[C---:B------:R-:W-:Y:S01]  /*3260*/  IMAD R3, R9.reuse, R13, R3 ;  /* 0x0000000d09037224 */ /* 0x040fe200078e0203 */
[----:B------:R1:W-:Y:S01]  /*3270*/  STL [R1+0x758], R6 ;  /* 0x0007580601007387 */ /* 0x0003e20000100800 */
[----:B------:R-:W-:-:S02]  /*3280*/  ISETP.GT.U32.AND P1, PT, R9, R8, PT ;  /* 0x000000080900720c */ /* 0x000fc40003f24070 */
[C---:B------:R-:W-:Y:S02]  /*3290*/  ISETP.GT.U32.AND P6, PT, R9.reuse, R11, PT ;  /* 0x0000000b0900720c */ /* 0x040fe40003fc4070 */
[----:B------:R-:W-:Y:S01]  /*32a0*/  @!P5 IMAD.IADD R14, R14, 0x1, -R9 ;  /* 0x000000010e0ed824 */ /* 0x000fe200078e0a09 */
[----:B------:R-:W-:Y:S01]  /*32b0*/  ISETP.GT.U32.AND P5, PT, R9, R3, PT ;  /* 0x000000030900720c */ /* 0x000fe20003fa4070 */
[----:B0-----:R-:W-:Y:S01]  /*32c0*/  IMAD.MOV.U32 R5, RZ, RZ, R12 ;  /* 0x000000ffff057224 */ /* 0x001fe200078e000c */
[----:B------:R-:W-:Y:S01]  /*32d0*/  IADD3 R13, R0, 0x1d0, RZ ;  /* 0x000001d0000d7810 */ /* 0x000fe20007ffe0ff */
[----:B------:R-:W-:-:S03]  /*32e0*/  IMAD.HI.U32 R12, R29, R4, RZ ;  /* 0x000000041d0c7227 */ /* 0x000fc600078e00ff */
[----:B------:R-:W-:Y:S01]  /*32f0*/  IABS R22, R13 ;  /* 0x0000000d00167213 */ /* 0x000fe20000000000 */
[----:B------:R-:W-:Y:S02]  /*3300*/  IMAD.MOV R12, RZ, RZ, -R12 ;  /* 0x000000ffff0c7224 */ /* 0x000fe400078e0a0c */
[----:B-1----:R-:W-:Y:S02]  /*3310*/  IMAD.MOV.U32 R6, RZ, RZ, R14 ;  /* 0x000000ffff067224 */ /* 0x002fe400078e000e */
[C---:B------:R-:W-:Y:S01]  /*3320*/  IMAD R4, R9.reuse, R12, R4 ;  /* 0x0000000c09047224 */ /* 0x040fe200078e0204 */
[----:B------:R-:W-:Y:S01]  /*3330*/  IADD3 R12, R0, 0x1cf, RZ ;  /* 0x000001cf000c7810 */ /* 0x000fe20007ffe0ff */
[----:B------:R-:W-:Y:S02]  /*3340*/  @!P4 IMAD.MOV R6, RZ, RZ, -R6 ;  /* 0x000000ffff06c224 */ /* 0x000fe400078e0a06 */
[----:B------:R-:W-:Y:S01]  /*3350*/  @!P3 IMAD.MOV R5, RZ, RZ, -R5 ;  /* 0x000000ffff05b224 */ /* 0x000fe200078e0a05 */
[----:B------:R-:W-:Y:S01]  /*3360*/  ISETP.GT.U32.AND P4, PT, R9, R4, PT ;  /* 0x000000040900720c */ /* 0x000fe20003f84070 */
[--C-:B------:R-:W-:Y:S01]  /*3370*/  @!P1 IMAD.IADD R8, R8, 0x1, -R9.reuse ;  /* 0x0000000108089824 */ /* 0x100fe200078e0a09 */
[----:B------:R-:W-:Y:S01]  /*3380*/  ISETP.GE.AND P3, PT, R10, RZ, PT ;  /* 0x000000ff0a00720c */ /* 0x000fe20003f66270 */
[--C-:B------:R-:W-:Y:S01]  /*3390*/  @!P6 IMAD.IADD R11, R11, 0x1, -R9.reuse ;  /* 0x000000010b0be824 */ /* 0x100fe200078e0a09 */
[----:B------:R0:W-:Y:S01]  /*33a0*/  STL [R1+0x75c], R5 ;  /* 0x00075c0501007387 */ /* 0x0001e20000100800 */
[----:B------:R-:W-:Y:S01]  /*33b0*/  @!P5 IMAD.IADD R3, R3, 0x1, -R9 ;  /* 0x000000010303d824 */ /* 0x000fe200078e0a09 */
[----:B------:R-:W-:-:S02]  /*33c0*/  ISETP.GT.U32.AND P1, PT, R9, R8, PT ;  /* 0x000000080900720c */ /* 0x000fc40003f24070 */
[----:B------:R-:W-:Y:S01]  /*33d0*/  IADD3 R10, R0, 0x1d1, RZ ;  /* 0x000001d1000a7810 */ /* 0x000fe20007ffe0ff */
[----:B------:R1:W-:Y:S01]  /*33e0*/  STL [R1+0x750], R6 ;  /* 0x0007500601007387 */ /* 0x0003e20000100800 */
[----:B------:R-:W-:Y:S02]  /*33f0*/  ISETP.GT.U32.AND P5, PT, R9, R3, PT ;  /* 0x000000030900720c */ /* 0x000fe40003fa4070 */
[----:B------:R-:W-:Y:S01]  /*3400*/  IABS R21, R10 ;  /* 0x0000000a00157213 */ /* 0x000fe20000000000 */
[----:B------:R-:W-:Y:S01]  /*3410*/  @!P4 IMAD.IADD R4, R4, 0x1, -R9 ;  /* 0x000000010404c824 */ /* 0x000fe200078e0a09 */
[----:B------:R-:W-:Y:S01]  /*3420*/  ISETP.GE.AND P6, PT, R2, RZ, PT ;  /* 0x000000ff0200720c */ /* 0x000fe20003fc6270 */
[----:B0-----:R-:W-:Y:S01]  /*3430*/  IMAD.MOV.U32 R5, RZ, RZ, R11 ;  /* 0x000000ffff057224 */ /* 0x001fe200078e000b */
[----:B------:R-:W-:Y:S01]  /*3440*/  IABS R2, R12 ;  /* 0x0000000c00027213 */ /* 0x000fe20000000000 */
[----:B------:R-:W-:Y:S01]  /*3450*/  IMAD.HI.U32 R11, R29, R22, RZ ;  /* 0x000000161d0b7227 */ /* 0x000fe200078e00ff */
[----:B------:R-:W-:-:S03]  /*3460*/  ISETP.GT.U32.AND P4, PT, R9, R4, PT ;  /* 0x000000040900720c */ /* 0x000fc60003f84070 */
[----:B------:R-:W-:Y:S02]  /*3470*/  IMAD.MOV R11, RZ, RZ, -R11 ;  /* 0x000000ffff0b7224 */ /* 0x000fe400078e0a0b */
[----:B------:R-:W-:-:S04]  /*3480*/  IMAD.HI.U32 R14, R29, R21, RZ ;  /* 0x000000151d0e7227 */ /* 0x000fc800078e00ff */
[----:B------:R-:W-:Y:S02]  /*3490*/  IMAD R22, R9, R11, R22 ;  /* 0x0000000b09167224 */ /* 0x000fe400078e0216 */
[--C-:B------:R-:W-:Y:S01]  /*34a0*/  @!P1 IMAD.IADD R8, R8, 0x1, -R9.reuse ;  /* 0x0000000108089824 */ /* 0x100fe200078e0a09 */
[----:B------:R-:W-:Y:S01]  /*34b0*/  ISETP.GE.AND P1, PT, R13, RZ, PT ;  /* 0x000000ff0d00720c */ /* 0x000fe20003f26270 */
[----:B------:R-:W-:Y:S01]  /*34c0*/  @!P4 IMAD.IADD R4, R4, 0x1, -R9 ;  /* 0x000000010404c824 */ /* 0x000fe200078e0a09 */
[----:B------:R-:W-:Y:S01]  /*34d0*/  ISETP.GT.U32.AND P4, PT, R9, R22, PT ;  /* 0x000000160900720c */ /* 0x000fe20003f84070 */
[----:B------:R-:W-:Y:S01]  /*34e0*/  @!P2 IMAD.MOV R5, RZ, RZ, -R5 ;  /* 0x000000ffff05a224 */ /* 0x000fe200078e0a05 */
[----:B------:R-:W-:Y:S01]  /*34f0*/  ISETP.GE.AND P2, PT, R10, RZ, PT ;  /* 0x000000ff0a00720c */ /* 0x000fe20003f46270 */
[----:B------:R-:W-:Y:S02]  /*3500*/  IMAD.MOV R13, RZ, RZ, -R14 ;  /* 0x000000ffff0d7224 */ /* 0x000fe400078e0a0e */
[----:B------:R-:W-:Y:S01]  /*3510*/  @!P5 IMAD.IADD R3, R3, 0x1, -R9 ;  /* 0x000000010303d824 */ /* 0x000fe200078e0a09 */
[----:B------:R0:W-:Y:S01]  /*3520*/  STL [R1+0x754], R5 ;  /* 0x0007540501007387 */ /* 0x0001e20000100800 */
[----:B------:R-:W-:Y:S01]  /*3530*/  IMAD.HI.U32 R10, R29, R2, RZ ;  /* 0x000000021d0a7227 */ /* 0x000fe200078e00ff */
[----:B------:R-:W-:-:S02]  /*3540*/  ISETP.GE.AND P5, PT, R12, RZ, PT ;  /* 0x000000ff0c00720c */ /* 0x000fc40003fa6270 */
[----:B------:R-:W-:Y:S01]  /*3550*/  IADD3 R12, R0, 0x1ce, RZ ;  /* 0x000001ce000c7810 */ /* 0x000fe20007ffe0ff */
[C---:B------:R-:W-:Y:S02]  /*3560*/  IMAD R21, R9.reuse, R13, R21 ;  /* 0x0000000d09157224 */ /* 0x040fe400078e0215 */
[----:B-1----:R-:W-:Y:S02]  /*3570*/  IMAD.MOV.U32 R6, RZ, RZ, R8 ;  /* 0x000000ffff067224 */ /* 0x002fe400078e0008 */
[----:B------:R-:W-:Y:S02]  /*3580*/  IMAD.MOV R10, RZ, RZ, -R10 ;  /* 0x000000ffff0a7224 */ /* 0x000fe400078e0a0a */
[----:B0-----:R-:W-:Y:S02]  /*3590*/  IMAD.MOV.U32 R5, RZ, RZ, R3 ;  /* 0x000000ffff057224 */ /* 0x001fe400078e0003 */
[----:B------:R-:W-:Y:S01]  /*35a0*/  @!P0 IMAD.MOV R6, RZ, RZ, -R6 ;  /* 0x000000ffff068224 */ /* 0x000fe200078e0a06 */
[C---:B------:R-:W-:Y:S01]  /*35b0*/  ISETP.GT.U32.AND P0, PT, R9.reuse, R21, PT ;  /* 0x000000150900720c */ /* 0x040fe20003f04070 */
[----:B------:R-:W-:Y:S01]  /*35c0*/  @!P3 IMAD.MOV R5, RZ, RZ, -R5 ;  /* 0x000000ffff05b224 */ /* 0x000fe200078e0a05 */
[----:B------:R-:W-:Y:S01]  /*35d0*/  ISETP.GE.AND P3, PT, R12, RZ, PT ;  /* 0x000000ff0c00720c */ /* 0x000fe20003f66270 */
[----:B------:R-:W-:Y:S01]  /*35e0*/  IMAD R2, R9, R10, R2 ;  /* 0x0000000a09027224 */ /* 0x000fe200078e0202 */
[----:B------:R-:W-:Y:S01]  /*35f0*/  IADD3 R10, R0, 0x1cd, RZ ;  /* 0x000001cd000a7810 */ /* 0x000fe20007ffe0ff */
[----:B------:R-:W-:Y:S01]  /*3600*/  @!P4 IMAD.IADD R22, R22, 0x1, -R9 ;  /* 0x000000011616c824 */ /* 0x000fe200078e0a09 */
[----:B------:R-:W-:Y:S01]  /*3610*/  STL [R1+0x748], R6 ;  /* 0x0007480601007387 */ /* 0x000fe20000100800 */
[----:B------:R-:W-:Y:S01]  /*3620*/  IABS R12, R12 ;  /* 0x0000000c000c7213 */ /* 0x000fe20000000000 */
[----:B------:R-:W-:Y:S01]  /*3630*/  IMAD.HI.U32 R14, R29, R16, RZ ;  /* 0x000000101d0e7227 */ /* 0x000fe200078e00ff */
[----:B------:R-:W-:Y:S01]  /*3640*/  IABS R13, R10 ;  /* 0x0000000a000d7213 */ /* 0x000fe20000000000 */
[----:B------:R0:W-:Y:S01]  /*3650*/  STL [R1+0x74c], R5 ;  /* 0x00074c0501007387 */ /* 0x0001e20000100800 */
[----:B------:R-:W-:Y:S01]  /*3660*/  ISETP.GT.U32.AND P4, PT, R9, R22, PT ;  /* 0x000000160900720c */ /* 0x000fe20003f84070 */
[----:B------:R-:W-:-:S04]  /*3670*/  IMAD.HI.U32 R11, R29, R12, RZ ;  /* 0x0000000c1d0b7227 */ /* 0x000fc800078e00ff */
[----:B------:R-:W-:Y:S02]  /*3680*/  @!P0 IMAD.IADD R21, R21, 0x1, -R9 ;  /* 0x0000000115158824 */ /* 0x000fe400078e0a09 */
[----:B------:R-:W-:-:S03]  /*3690*/  IMAD.HI.U32 R8, R29, R13, RZ ;  /* 0x0000000d1d087227 */ /* 0x000fc600078e00ff */
[C---:B------:R-:W-:Y:S01]  /*36a0*/  ISETP.GT.U32.AND P0, PT, R9.reuse, R21, PT ;  /* 0x000000150900720c */ /* 0x040fe20003f04070 */
[----:B0-----:R-:W-:Y:S02]  /*36b0*/  IMAD.MOV.U32 R5, RZ, RZ, R4 ;  /* 0x000000ffff057224 */ /* 0x001fe400078e0004 */
[----:B------:R-:W-:Y:S02]  /*36c0*/  IMAD.MOV R11, RZ, RZ, -R11 ;  /* 0x000000ffff0b7224 */ /* 0x000fe400078e0a0b */
[----:B------:R-:W-:Y:S01]  /*36d0*/  @!P6 IMAD.MOV R5, RZ, RZ, -R5 ;  /* 0x000000ffff05e224 */ /* 0x000fe200078e0a05 */
[C---:B------:R-:W-:Y:S01]  /*36e0*/  ISETP.GT.U32.AND P6, PT, R9.reuse, R2, PT ;  /* 0x000000020900720c */ /* 0x040fe20003fc4070 */
[----:B------:R-:W-:Y:S02]  /*36f0*/  IMAD.MOV R8, RZ, RZ, -R8 ;  /* 0x000000ffff087224 */ /* 0x000fe400078e0a08 */
[C---:B------:R-:W-:Y:S01]  /*3700*/  IMAD R12, R9.reuse, R11, R12 ;  /* 0x0000000b090c7224 */ /* 0x040fe200078e020c */
[----:B------:R0:W-:Y:S01]  /*3710*/  STL [R1+0x744], R5 ;  /* 0x0007440501007387 */ /* 0x0001e20000100800 */
[C---:B------:R-:W-:Y:S01]  /*3720*/  IMAD R13, R9.reuse, R8, R13 ;  /* 0x00000008090d7224 */ /* 0x040fe200078e020d */
[----:B------:R-:W-:Y:S01]  /*3730*/  IADD3 R11, R0, 0x1c9, RZ ;  /* 0x000001c9000b7810 */ /* 0x000fe20007ffe0ff */
[--C-:B------:R-:W-:Y:S01]  /*3740*/  @!P4 IMAD.IADD R22, R22, 0x1, -R9.reuse ;  /* 0x000000011616c824 */ /* 0x100fe200078e0a09 */
[----:B------:R-:W-:Y:S01]  /*3750*/  ISETP.GT.U32.AND P4, PT, R9, R12, PT ;  /* 0x0000000c0900720c */ /* 0x000fe20003f84070 */
[--C-:B------:R-:W-:Y:S01]  /*3760*/  @!P0 IMAD.IADD R21, R21, 0x1, -R9.reuse ;  /* 0x0000000115158824 */ /* 0x100fe200078e0a09 */
[----:B------:R-:W-:Y:S01]  /*3770*/  ISETP.GE.AND P0, PT, R10, RZ, PT ;  /* 0x000000ff0a00720c */ /* 0x000fe20003f06270 */
[----:B------:R-:W-:Y:S01]  /*3780*/  IMAD.MOV R4, RZ, RZ, -R14 ;  /* 0x000000ffff047224 */ /* 0x000fe200078e0a0e */
[----:B------:R-:W-:Y:S01]  /*3790*/  IADD3 R10, R0, 0x1ca, RZ ;  /* 0x000001ca000a7810 */ /* 0x000fe20007ffe0ff */
[----:B------:R-:W-:Y:S01]  /*37a0*/  @!P6 IMAD.IADD R2, R2, 0x1, -R9 ;  /* 0x000000010202e824 */ /* 0x000fe200078e0a09 */
[----:B------:R-:W-:Y:S01]  /*37b0*/  ISETP.GT.U32.AND P6, PT, R9, R13, PT ;  /* 0x0000000d0900720c */ /* 0x000fe20003fc4070 */
[----:B0-----:R-:W-:Y:S01]  /*37c0*/  IMAD.MOV.U32 R5, RZ, RZ, R21 ;  /* 0x000000ffff057224 */ /* 0x001fe200078e0015 */
[----:B------:R-:W-:Y:S01]  /*37d0*/  IABS R14, R10 ;  /* 0x0000000a000e7213 */ /* 0x000fe20000000000 */
[----:B------:R-:W-:Y:S01]  /*37e0*/  IMAD.HI.U32 R3, R29, R17, RZ ;  /* 0x000000111d037227 */ /* 0x000fe200078e00ff */
[----:B------:R-:W-:-:S03]  /*37f0*/  IABS R19, R11 ;  /* 0x0000000b00137213 */ /* 0x000fc60000000000 */
[----:B------:R-:W-:Y:S01]  /*3800*/  @!P4 IMAD.IADD R12, R12, 0x1, -R9 ;  /* 0x000000010c0cc824 */ /* 0x000fe200078e0a09 */
[----:B------:R-:W-:Y:S01]  /*3810*/  ISETP.GT.U32.AND P4, PT, R9, R2, PT ;  /* 0x000000020900720c */ /* 0x000fe20003f84070 */
[----:B------:R-:W-:Y:S02]  /*3820*/  @!P2 IMAD.MOV R5, RZ, RZ, -R5 ;  /* 0x000000ffff05a224 */ /* 0x000fe400078e0a05 */
[----:B------:R-:W-:Y:S01]  /*3830*/  IMAD.HI.U32 R23, R29, R14, RZ ;  /* 0x0000000e1d177227 */ /* 0x000fe200078e00ff */
[----:B------:R-:W-:Y:S02]  /*3840*/  ISETP.GT.U32.AND P2, PT, R9, R12, PT ;  /* 0x0000000c0900720c */ /* 0x000fe40003f44070 */
[----:B------:R0:W-:Y:S01]  /*3850*/  STL [R1+0x730], R5 ;  /* 0x0007300501007387 */ /* 0x0001e20000100800 */
[----:B------:R-:W-:Y:S02]  /*3860*/  @!P6 IMAD.IADD R13, R13, 0x1, -R9 ;  /* 0x000000010d0de824 */ /* 0x000fe400078e0a09 */
[----:B------:R-:W-:-:S02]  /*3870*/  IMAD.MOV R3, RZ, RZ, -R3 ;  /* 0x000000ffff037224 */ /* 0x000fc400078e0a03 */
[----:B------:R-:W-:Y:S01]  /*3880*/  IMAD.HI.U32 R21, R29, R19, RZ ;  /* 0x000000131d157227 */ /* 0x000fe200078e00ff */
[----:B------:R-:W-:-:S03]  /*3890*/  ISETP.GT.U32.AND P6, PT, R9, R13, PT ;  /* 0x0000000d0900720c */ /* 0x000fc60003fc4070 */
[C---:B------:R-:W-:Y:S01]  /*38a0*/  IMAD R16, R9.reuse, R4, R16 ;  /* 0x0000000409107224 */ /* 0x040fe200078e0210 */
[C---:B------:R-:W-:Y:S01]  /*38b0*/  IADD3 R4, R0.reuse, 0x1c7, RZ ;  /* 0x000001c700047810 */ /* 0x040fe20007ffe0ff */
[----:B0-----:R-:W-:Y:S02]  /*38c0*/  IMAD.MOV.U32 R5, RZ, RZ, R22 ;  /* 0x000000ffff057224 */ /* 0x001fe400078e0016 */
[----:B------:R-:W-:Y:S01]  /*38d0*/  IMAD.MOV R23, RZ, RZ, -R23 ;  /* 0x000000ffff177224 */ /* 0x000fe200078e0a17 */
[----:B------:R-:W-:Y:S01]  /*38e0*/  IABS R8, R4 ;  /* 0x0000000400087213 */ /* 0x000fe20000000000 */
[C---:B------:R-:W-:Y:S01]  /*38f0*/  IMAD R17, R9.reuse, R3, R17 ;  /* 0x0000000309117224 */ /* 0x040fe200078e0211 */
[----:B------:R-:W-:Y:S01]  /*3900*/  IADD3 R3, R0, 0x1c8, RZ ;  /* 0x000001c800037810 */ /* 0x000fe20007ffe0ff */
[----:B------:R-:W-:Y:S02]  /*3910*/  IMAD.MOV R21, RZ, RZ, -R21 ;  /* 0x000000ffff157224 */ /* 0x000fe400078e0a15 */
[----:B------:R-:W-:Y:S01]  /*3920*/  @!P1 IMAD.MOV R5, RZ, RZ, -R5 ;  /* 0x000000ffff059224 */ /* 0x000fe200078e0a05 */
[C---:B------:R-:W-:Y:S01]  /*3930*/  ISETP.GT.U32.AND P1, PT, R9.reuse, R16, PT ;  /* 0x000000100900720c */ /* 0x040fe20003f24070 */
[C---:B------:R-:W-:Y:S01]  /*3940*/  IMAD R14, R9.reuse, R23, R14 ;  /* 0x00000017090e7224 */ /* 0x040fe200078e020e */
[----:B------:R-:W-:Y:S01]  /*3950*/  IABS R20, R3 ;  /* 0x0000000300147213 */ /* 0x000fe20000000000 */
[----:B------:R-:W-:Y:S01]  /*3960*/  @!P4 IMAD.IADD R2, R2, 0x1, -R9 ;  /* 0x000000010202c824 */ /* 0x000fe200078e0a09 */
[C---:B------:R-:W-:Y:S01]  /*3970*/  ISETP.GT.U32.AND P4, PT, R9.reuse, R17, PT ;  /* 0x000000110900720c */ /* 0x040fe20003f84070 */
[C---:B------:R-:W-:Y:S01]  /*3980*/  IMAD R19, R9.reuse, R21, R19 ;  /* 0x0000001509137224 */ /* 0x040fe200078e0213 */
[----:B------:R0:W-:Y:S01]  /*3990*/  STL [R1+0x72c], R5 ;  /* 0x00072c0501007387 */ /* 0x0001e20000100800 */
[--C-:B------:R-:W-:Y:S01]  /*39a0*/  @!P2 IMAD.IADD R12, R12, 0x1, -R9.reuse ;  /* 0x000000010c0ca824 */ /* 0x100fe200078e0a09 */
[----:B------:R-:W-:Y:S01]  /*39b0*/  ISETP.GT.U32.AND P2, PT, R9, R14, PT ;  /* 0x0000000e0900720c */ /* 0x000fe20003f44070 */
[--C-:B------:R-:W-:Y:S01]  /*39c0*/  @!P6 IMAD.IADD R13, R13, 0x1, -R9.reuse ;  /* 0x000000010d0de824 */ /* 0x100fe200078e0a09 */
[----:B------:R-:W-:Y:S01]  /*39d0*/  ISETP.GT.U32.AND P6, PT, R9, R19, PT ;  /* 0x000000130900720c */ /* 0x000fe20003fc4070 */
[----:B------:R-:W-:Y:S01]  /*39e0*/  IMAD.MOV.U32 R6, RZ, RZ, R2 ;  /* 0x000000ffff067224 */ /* 0x000fe200078e0002 */
[----:B------:R-:W-:Y:S01]  /*39f0*/  IADD3 R21, R0, 0x1be, RZ ;  /* 0x000001be00157810 */ /* 0x000fe20007ffe0ff */
[----:B------:R-:W-:Y:S01]  /*3a00*/  @!P1 IMAD.IADD R16, R16, 0x1, -R9 ;  /* 0x0000000110109824 */ /* 0x000fe200078e0a09 */
[----:B------:R-:W-:Y:S01]  /*3a10*/  ISETP.GE.AND P1, PT, R18, RZ, PT ;  /* 0x000000ff1200720c */ /* 0x000fe20003f26270 */
[----:B------:R-:W-:Y:S01]  /*3a20*/  IMAD.HI.U32 R22, R29, R20, RZ ;  /* 0x000000141d167227 */ /* 0x000fe200078e00ff */
[----:B------:R-:W-:-:S03]  /*3a30*/  IADD3 R18, R0, 0x1c6, RZ ;  /* 0x000001c600127810 */ /* 0x000fc60007ffe0ff */
[----:B0-----:R-:W-:Y:S01]  /*3a40*/  IMAD.MOV.U32 R5, RZ, RZ, R12 ;  /* 0x000000ffff057224 */ /* 0x001fe200078e000c */
[----:B------:R-:W-:Y:S01]  /*3a50*/  IABS R12, R18 ;  /* 0x00000012000c7213 */ /* 0x000fe20000000000 */
[----:B------:R-:W-:Y:S02]  /*3a60*/  @!P5 IMAD.MOV R6, RZ, RZ, -R6 ;  /* 0x000000ffff06d224 */ /* 0x000fe400078e0a06 */
[----:B------:R-:W-:Y:S01]  /*3a70*/  @!P4 IMAD.IADD R17, R17, 0x1, -R9 ;  /* 0x000000011111c824 */ /* 0x000fe200078e0a09 */
[----:B------:R-:W-:Y:S01]  /*3a80*/  ISETP.GE.AND P4, PT, R15, RZ, PT ;  /* 0x000000ff0f00720c */ /* 0x000fe20003f86270 */
[----:B------:R-:W-:Y:S01]  /*3a90*/  @!P3 IMAD.MOV R5, RZ, RZ, -R5 ;  /* 0x000000ffff05b224 */ /* 0x000fe200078e0a05 */
[----:B------:R-:W-:Y:S01]  /*3aa0*/  STL [R1+0x724], R6 ;  /* 0x0007240601007387 */ /* 0x000fe20000100800 */
[--C-:B------:R-:W-:Y:S01]  /*3ab0*/  @!P2 IMAD.IADD R14, R14, 0x1, -R9.reuse ;  /* 0x000000010e0ea824 */ /* 0x100fe200078e0a09 */
[----:B------:R-:W-:Y:S01]  /*3ac0*/  ISETP.GT.U32.AND P2, PT, R9, R16, PT ;  /* 0x000000100900720c */ /* 0x000fe20003f44070 */
[----:B------:R-:W-:Y:S01]  /*3ad0*/  IMAD.MOV R22, RZ, RZ, -R22 ;  /* 0x000000ffff167224 */ /* 0x000fe200078e0a16 */
[----:B------:R0:W-:Y:S01]  /*3ae0*/  STL [R1+0x720], R5 ;  /* 0x0007200501007387 */ /* 0x0001e20000100800 */
[----:B------:R-:W-:Y:S01]  /*3af0*/  @!P6 IMAD.IADD R19, R19, 0x1, -R9 ;  /* 0x000000011313e824 */ /* 0x000fe200078e0a09 */
[----:B------:R-:W-:Y:S01]  /*3b00*/  ISETP.GT.U32.AND P6, PT, R9, R17, PT ;  /* 0x000000110900720c */ /* 0x000fe20003fc4070 */
[----:B------:R-:W-:Y:S01]  /*3b10*/  IMAD.HI.U32 R23, R29, R8, RZ ;  /* 0x000000081d177227 */ /* 0x000fe200078e00ff */
[----:B------:R-:W-:-:S02]  /*3b20*/  ISETP.GT.U32.AND P5, PT, R9, R14, PT ;  /* 0x0000000e0900720c */ /* 0x000fc40003fa4070 */
[C---:B------:R-:W-:Y:S01]  /*3b30*/  ISETP.GT.U32.AND P3, PT, R9.reuse, R19, PT ;  /* 0x000000130900720c */ /* 0x040fe20003f64070 */
[C---:B------:R-:W-:Y:S01]  /*3b40*/  IMAD R20, R9.reuse, R22, R20 ;  /* 0x0000001609147224 */ /* 0x040fe200078e0214 */
[----:B------:R-:W-:Y:S01]  /*3b50*/  IADD3 R15, R0, 0x1c5, RZ ;  /* 0x000001c5000f7810 */ /* 0x000fe20007ffe0ff */
[----:B------:R-:W-:Y:S02]  /*3b60*/  IMAD.MOV R23, RZ, RZ, -R23 ;  /* 0x000000ffff177224 */ /* 0x000fe400078e0a17 */
[----:B0-----:R-:W-:Y:S01]  /*3b70*/  IMAD.MOV.U32 R5, RZ, RZ, R13 ;  /* 0x000000ffff057224 */ /* 0x001fe200078e000d */
[----:B------:R-:W-:Y:S01]  /*3b80*/  IABS R2, R15 ;  /* 0x0000000f00027213 */ /* 0x000fe20000000000 */
[C---:B------:R-:W-:Y:S02]  /*3b90*/  IMAD R8, R9.reuse, R23, R8 ;  /* 0x0000001709087224 */ /* 0x040fe400078e0208 */
[----:B------:R-:W-:Y:S01]  /*3ba0*/  @!P0 IMAD.MOV R5, RZ, RZ, -R5 ;  /* 0x000000ffff058224 */ /* 0x000fe200078e0a05 */
[----:B------:R-:W-:Y:S01]  /*3bb0*/  ISETP.GT.U32.AND P0, PT, R9, R20, PT ;  /* 0x000000140900720c */ /* 0x000fe20003f04070 */
[--C-:B------:R-:W-:Y:S01]  /*3bc0*/  @!P2 IMAD.IADD R16, R16, 0x1, -R9.reuse ;  /* 0x000000011010a824 */ /* 0x100fe200078e0a09 */
[----:B------:R-:W-:Y:S01]  /*3bd0*/  ISETP.GE.AND P2, PT, R10, RZ, PT ;  /* 0x000000ff0a00720c */ /* 0x000fe20003f46270 */
[----:B------:R-:W-:Y:S01]  /*3be0*/  IMAD.MOV.U32 R10, RZ, RZ, R12 ;  /* 0x000000ffff0a7224 */ /* 0x000fe200078e000c */
[----:B------:R0:W-:Y:S01]  /*3bf0*/  STL [R1+0x71c], R5 ;  /* 0x00071c0501007387 */ /* 0x0001e20000100800 */
[--C-:B------:R-:W-:Y:S01]  /*3c00*/  @!P6 IMAD.IADD R17, R17, 0x1, -R9.reuse ;  /* 0x000000011111e824 */ /* 0x100fe200078e0a09 */
[----:B------:R-:W-:Y:S01]  /*3c10*/  ISETP.GT.U32.AND P6, PT, R9, R8, PT ;  /* 0x000000080900720c */ /* 0x000fe20003fc4070 */
[----:B------:R-:W-:Y:S01]  /*3c20*/  @!P5 IMAD.IADD R14, R14, 0x1, -R9 ;  /* 0x000000010e0ed824 */ /* 0x000fe200078e0a09 */
[----:B------:R-:W-:Y:S01]  /*3c30*/  ISETP.GE.AND P5, PT, R11, RZ, PT ;  /* 0x000000ff0b00720c */ /* 0x000fe20003fa6270 */
[----:B------:R-:W-:-:S04]  /*3c40*/  IMAD.HI.U32 R11, R29, R10, RZ ;  /* 0x0000000a1d0b7227 */ /* 0x000fc800078e00ff */
[--C-:B------:R-:W-:Y:S01]  /*3c50*/  @!P3 IMAD.IADD R19, R19, 0x1, -R9.reuse ;  /* 0x000000011313b824 */ /* 0x100fe200078e0a09 */
[----:B------:R-:W-:Y:S01]  /*3c60*/  ISETP.GE.AND P3, PT, R3, RZ, PT ;  /* 0x000000ff0300720c */ /* 0x000fe20003f66270 */
[----:B------:R-:W-:Y:S01]  /*3c70*/  @!P0 IMAD.IADD R20, R20, 0x1, -R9 ;  /* 0x0000000114148824 */ /* 0x000fe200078e0a09 */
[----:B------:R-:W-:Y:S01]  /*3c80*/  ISETP.GE.AND P0, PT, R4, RZ, PT ;  /* 0x000000ff0400720c */ /* 0x000fe20003f06270 */
[----:B------:R-:W-:Y:S02]  /*3c90*/  IMAD.MOV.U32 R6, RZ, RZ, R16 ;  /* 0x000000ffff067224 */ /* 0x000fe400078e0010 */
[----:B------:R-:W-:-:S04]  /*3ca0*/  IMAD.HI.U32 R3, R29, R2, RZ ;  /* 0x000000021d037227 */ /* 0x000fc800078e00ff */
[----:B------:R-:W-:Y:S02]  /*3cb0*/  IMAD.MOV R11, RZ, RZ, -R11 ;  /* 0x000000ffff0b7224 */ /* 0x000fe400078e0a0b */
[----:B------:R-:W-:Y:S01]  /*3cc0*/  @!P1 IMAD.MOV R6, RZ, RZ, -R6 ;  /* 0x000000ffff069224 */ /* 0x000fe200078e0a06 */
[C---:B------:R-:W-:Y:S01]  /*3cd0*/  ISETP.GT.U32.AND P1, PT, R9.reuse, R20, PT ;  /* 0x000000140900720c */ /* 0x040fe20003f24070 */
[----:B------:R-:W-:Y:S02]  /*3ce0*/  IMAD.MOV R3, RZ, RZ, -R3 ;  /* 0x000000ffff037224 */ /* 0x000fe400078e0a03 */
[----:B------:R-:W-:Y:S01]  /*3cf0*/  IMAD R11, R9, R11, R10 ;  /* 0x0000000b090b7224 */ /* 0x000fe200078e020a */
[----:B------:R-:W-:Y:S01]  /*3d00*/  STL [R1+0x718], R6 ;  /* 0x0007180601007387 */ /* 0x000fe20000100800 */
[----:B------:R-:W-:Y:S01]  /*3d10*/  IMAD.MOV.U32 R4, RZ, RZ, R14 ;  /* 0x000000ffff047224 */ /* 0x000fe200078e000e */
[----:B------:R-:W-:Y:S01]  /*3d20*/  IADD3 R14, R0, 0x1c0, RZ ;  /* 0x000001c0000e7810 */ /* 0x000fe20007ffe0ff */
[----:B0-----:R-:W-:-:S02]  /*3d30*/  IMAD.MOV.U32 R5, RZ, RZ, R17 ;  /* 0x000000ffff057224 */ /* 0x001fc400078e0011 */
[----:B------:R-:W-:Y:S01]  /*3d40*/  @!P6 IMAD.IADD R8, R8, 0x1, -R9 ;  /* 0x000000010808e824 */ /* 0x000fe200078e0a09 */
[----:B------:R-:W-:Y:S01]  /*3d50*/  ISETP.GE.AND P6, PT, R18, RZ, PT ;  /* 0x000000ff1200720c */ /* 0x000fe20003fc6270 */
[C---:B------:R-:W-:Y:S01]  /*3d60*/  IMAD R3, R9.reuse, R3, R2 ;  /* 0x0000000309037224 */ /* 0x040fe200078e0202 */
[C---:B------:R-:W-:Y:S01]  /*3d70*/  IADD3 R2, R0.reuse, 0x1c3, RZ ;  /* 0x000001c300027810 */ /* 0x040fe20007ffe0ff */
[----:B------:R-:W-:Y:S01]  /*3d80*/  IMAD.MOV.U32 R10, RZ, RZ, R19 ;  /* 0x000000ffff0a7224 */ /* 0x000fe200078e0013 */
[----:B------:R-:W-:Y:S01]  /*3d90*/  IADD3 R18, R0, 0x1bd, RZ ;  /* 0x000001bd00127810 */ /* 0x000fe20007ffe0ff */
[----:B------:R-:W-:Y:S01]  /*3da0*/  @!P2 IMAD.MOV R4, RZ, RZ, -R4 ;  /* 0x000000ffff04a224 */ /* 0x000fe200078e0a04 */
[C---:B------:R-:W-:Y:S01]  /*3db0*/  ISETP.GT.U32.AND P2, PT, R9.reuse, R11, PT ;  /* 0x0000000b0900720c */ /* 0x040fe20003f44070 */
[----:B------:R-:W-:Y:S01]  /*3dc0*/  @!P4 IMAD.MOV R5, RZ, RZ, -R5 ;  /* 0x000000ffff05c224 */ /* 0x000fe200078e0a05 */
[C---:B------:R-:W-:Y:S01]  /*3dd0*/  ISETP.GT.U32.AND P4, PT, R9.reuse, R8, PT ;  /* 0x000000080900720c */ /* 0x040fe20003f84070 */
[----:B------:R-:W-:Y:S01]  /*3de0*/  @!P5 IMAD.MOV R10, RZ, RZ, -R10 ;  /* 0x000000ffff0ad224 */ /* 0x000fe200078e0a0a */
[----:B------:R-:W-:Y:S01]  /*3df0*/  ISETP.GT.U32.AND P5, PT, R9, R3, PT ;  /* 0x000000030900720c */ /* 0x000fe20003fa4070 */
[----:B------:R-:W-:Y:S01]  /*3e00*/  @!P1 IMAD.IADD R20, R20, 0x1, -R9 ;  /* 0x0000000114149824 */ /* 0x000fe200078e0a09 */
[----:B------:R0:W-:Y:S01]  /*3e10*/  STL [R1+0x714], R5 ;  /* 0x0007140501007387 */ /* 0x0001e20000100800 */
[----:B------:R-:W-:-:S02]  /*3e20*/  IABS R12, R2 ;  /* 0x00000002000c7213 */ /* 0x000fc40000000000 */
[----:B------:R-:W-:Y:S01]  /*3e30*/  ISETP.GE.AND P1, PT, R15, RZ, PT ;  /* 0x000000ff0f00720c */ /* 0x000fe20003f26270 */
[----:B------:R1:W-:Y:S01]  /*3e40*/  STL [R1+0x6f8], R4 ;  /* 0x0006f80401007387 */ /* 0x0003e20000100800 */
[----:B------:R-:W-:Y:S02]  /*3e50*/  IADD3 R15, R0, 0x1c2, RZ ;  /* 0x000001c2000f7810 */ /* 0x000fe40007ffe0ff */
[--C-:B------:R-:W-:Y:S01]  /*3e60*/  @!P2 IMAD.IADD R11, R11, 0x1, -R9.reuse ;  /* 0x000000010b0ba824 */ /* 0x100fe200078e0a09 */
[----:B------:R-:W-:Y:S01]  /*3e70*/  STL [R1+0x1bc0], R10 ;  /* 0x001bc00a01007387 */ /* 0x000fe20000100800 */
[--C-:B------:R-:W-:Y:S01]  /*3e80*/  @!P4 IMAD.IADD R8, R8, 0x1, -R9.reuse ;  /* 0x000000010808c824 */ /* 0x100fe200078e0a09 */
[----:B------:R-:W-:Y:S01]  /*3e90*/  ISETP.GE.AND P2, PT, R2, RZ, PT ;  /* 0x000000ff0200720c */ /* 0x000fe20003f46270 */
[----:B0-----:R-:W-:Y:S01]  /*3ea0*/  IMAD.MOV.U32 R5, RZ, RZ, R20 ;  /* 0x000000ffff057224 */ /* 0x001fe200078e0014 */
[----:B------:R-:W-:Y:S01]  /*3eb0*/  IABS R17, R18 ;  /* 0x0000001200117213 */ /* 0x000fe20000000000 */
[----:B------:R-:W-:Y:S01]  /*3ec0*/  @!P5 IMAD.IADD R3, R3, 0x1, -R9 ;  /* 0x000000010303d824 */ /* 0x000fe200078e0a09 */
[----:B-1----:R-:W-:Y:S01]  /*3ed0*/  IADD3 R4, R0, 0x1c4, RZ ;  /* 0x000001c400047810 */ /* 0x002fe20007ffe0ff */
[----:B------:R-:W-:Y:S01]  /*3ee0*/  @!P3 IMAD.MOV R5, RZ, RZ, -R5 ;  /* 0x000000ffff05b224 */ /* 0x000fe200078e0a05 */
[----:B------:R-:W-:-:S02]  /*3ef0*/  ISETP.GT.U32.AND P5, PT, R9, R11, PT ;  /* 0x0000000b0900720c */ /* 0x000fc40003fa4070 */
[----:B------:R-:W-:Y:S02]  /*3f00*/  IABS R16, R4 ;  /* 0x0000000400107213 */ /* 0x000fe40000000000 */
[----:B------:R-:W-:Y:S01]  /*3f10*/  ISETP.GE.AND P4, PT, R4, RZ, PT ;  /* 0x000000ff0400720c */ /* 0x000fe20003f86270 */
[----:B------:R-:W-:Y:S01]  /*3f20*/  IMAD.MOV.U32 R4, RZ, RZ, R12 ;  /* 0x000000ffff047224 */ /* 0x000fe200078e000c */
[----:B------:R0:W-:Y:S01]  /*3f30*/  STL [R1+0x6fc], R5 ;  /* 0x0006fc0501007387 */ /* 0x0001e20000100800 */
[----:B------:R-:W-:Y:S01]  /*3f40*/  IMAD.HI.U32 R12, R29, R16, RZ ;  /* 0x000000101d0c7227 */ /* 0x000fe200078e00ff */
[----:B------:R-:W-:-:S03]  /*3f50*/  ISETP.GT.U32.AND P3, PT, R9, R3, PT ;  /* 0x000000030900720c */ /* 0x000fc60003f64070 */
[----:B------:R-:W-:-:S04]  /*3f60*/  IMAD.HI.U32 R2, R29, R4, RZ ;  /* 0x000000041d027227 */ /* 0x000fc800078e00ff */
[----:B------:R-:W-:Y:S02]  /*3f70*/  @!P5 IMAD.IADD R11, R11, 0x1, -R9 ;  /* 0x000000010b0bd824 */ /* 0x000fe400078e0a09 */
[----:B0-----:R-:W-:Y:S02]  /*3f80*/  IMAD.MOV.U32 R5, RZ, RZ, R8 ;  /* 0x000000ffff057224 */ /* 0x001fe400078e0008 */
[----:B------:R-:W-:Y:S01]  /*3f90*/  IMAD.MOV R8, RZ, RZ, -R12 ;  /* 0x000000ffff087224 */ /* 0x000fe200078e0a0c */
[C---:B------:R-:W-:Y:S01]  /*3fa0*/  IADD3 R12, R0.reuse, 0x1c1, RZ ;  /* 0x000001c1000c7810 */ /* 0x040fe20007ffe0ff */
[----:B------:R-:W-:Y:S02]  /*3fb0*/  IMAD.MOV R2, RZ, RZ, -R2 ;  /* 0x000000ffff027224 */ /* 0x000fe400078e0a02 */
[C---:B------:R-:W-:Y:S02]  /*3fc0*/  IMAD R16, R9.reuse, R8, R16 ;  /* 0x0000000809107224 */ /* 0x040fe400078e0210 */
[C---:B------:R-:W-:Y:S01]  /*3fd0*/  IMAD R4, R9.reuse, R2, R4 ;  /* 0x0000000209047224 */ /* 0x040fe200078e0204 */
[----:B------:R-:W-:Y:S01]  /*3fe0*/  IADD3 R2, R0, 0x1bf, RZ ;  /* 0x000001bf00027810 */ /* 0x000fe20007ffe0ff */
[----:B------:R-:W-:Y:S01]  /*3ff0*/  IMAD.MOV.U32 R6, RZ, RZ, R11 ;  /* 0x000000ffff067224 */ /* 0x000fe200078e000b */
[----:B------:R-:W-:Y:S01]  /*4000*/  ISETP.GT.U32.AND P5, PT, R9, R16, PT ;  /* 0x000000100900720c */ /* 0x000fe20003fa4070 */
[----:B------:R-:W-:Y:S01]  /*4010*/  @!P0 IMAD.MOV R5, RZ, RZ, -R5 ;  /* 0x000000ffff058224 */ /* 0x000fe200078e0a05 */
[----:B------:R-:W-:Y:S01]  /*4020*/  ISETP.GE.AND P0, PT, R15, RZ, PT ;  /* 0x000000ff0f00720c */ /* 0x000fe20003f06270 */
[----:B------:R-:W-:Y:S01]  /*4030*/  @!P6 IMAD.MOV R6, RZ, RZ, -R6 ;  /* 0x000000ffff06e224 */ /* 0x000fe200078e0a06 */
[----:B------:R-:W-:Y:S01]  /*4040*/  ISETP.GT.U32.AND P6, PT, R9, R4, PT ;  /* 0x000000040900720c */ /* 0x000fe20003fc4070 */
[----:B------:R-:W-:Y:S01]  /*4050*/  @!P3 IMAD.IADD R3, R3, 0x1, -R9 ;  /* 0x000000010303b824 */ /* 0x000fe200078e0a09 */
[----:B------:R-:W-:Y:S01]  /*4060*/  IABS R15, R15 ;  /* 0x0000000f000f7213 */ /* 0x000fe20000000000 */
[----:B------:R0:W-:Y:S01]  /*4070*/  STL [R1+0x700], R5 ;  /* 0x0007000501007387 */ /* 0x0001e20000100800 */
[----:B------:R-:W-:-:S02]  /*4080*/  ISETP.GE.AND P3, PT, R12, RZ, PT ;  /* 0x000000ff0c00720c */ /* 0x000fc40003f66270 */
[----:B------:R-:W-:Y:S01]  /*4090*/  IABS R12, R12 ;  /* 0x0000000c000c7213 */ /* 0x000fe20000000000 */
[----:B------:R-:W-:Y:S01]  /*40a0*/  IMAD.HI.U32 R8, R29, R15, RZ ;  /* 0x0000000f1d087227 */ /* 0x000fe200078e00ff */
[----:B------:R-:W-:Y:S01]  /*40b0*/  IABS R13, R2 ;  /* 0x00000002000d7213 */ /* 0x000fe20000000000 */
[----:B------:R-:W-:Y:S02]  /*40c0*/  STL [R1+0x704], R6 ;  /* 0x0007040601007387 */ /* 0x000fe40000100800 */
[----:B------:R-:W-:Y:S02]  /*40d0*/  @!P5 IMAD.IADD R16, R16, 0x1, -R9 ;  /* 0x000000011010d824 */ /* 0x000fe400078e0a09 */
[----:B0-----:R-:W-:Y:S02]  /*40e0*/  IMAD.MOV.U32 R5, RZ, RZ, R3 ;  /* 0x000000ffff057224 */ /* 0x001fe400078e0003 */
[----:B------:R-:W-:Y:S01]  /*40f0*/  IMAD.MOV R8, RZ, RZ, -R8 ;  /* 0x000000ffff087224 */ /* 0x000fe200078e0a08 */
[C---:B------:R-:W-:Y:S01]  /*4100*/  ISETP.GT.U32.AND P5, PT, R9.reuse, R16, PT ;  /* 0x000000100900720c */ /* 0x040fe20003fa4070 */
[----:B------:R-:W-:Y:S01]  /*4110*/  @!P1 IMAD.MOV R5, RZ, RZ, -R5 ;  /* 0x000000ffff059224 */ /* 0x000fe200078e0a05 */
[----:B------:R-:W-:Y:S01]  /*4120*/  ISETP.GE.AND P1, PT, R14, RZ, PT ;  /* 0x000000ff0e00720c */ /* 0x000fe20003f26270 */
[----:B------:R-:W-:Y:S01]  /*4130*/  @!P6 IMAD.IADD R4, R4, 0x1, -R9 ;  /* 0x000000010404e824 */ /* 0x000fe200078e0a09 */
[----:B------:R-:W-:Y:S01]  /*4140*/  IABS R14, R14 ;  /* 0x0000000e000e7213 */ /* 0x000fe20000000000 */
[----:B------:R-:W-:Y:S01]  /*4150*/  IMAD R15, R9, R8, R15 ;  /* 0x00000008090f7224 */ /* 0x000fe200078e020f */
[----:B------:R0:W-:Y:S01]  /*4160*/  STL [R1+0x710], R5 ;  /* 0x0007100501007387 */ /* 0x0001e20000100800 */
[----:B------:R-:W-:Y:S01]  /*4170*/  IMAD.HI.U32 R3, R29, R12, RZ ;  /* 0x0000000c1d037227 */ /* 0x000fe200078e00ff */
[----:B------:R-:W-:-:S03]  /*4180*/  ISETP.GT.U32.AND P6, PT, R9, R4, PT ;  /* 0x000000040900720c */ /* 0x000fc60003fc4070 */
[----:B------:R-:W-:-:S04]  /*4190*/  IMAD.HI.U32 R8, R29, R14, RZ ;  /* 0x0000000e1d087227 */ /* 0x000fc800078e00ff */
[----:B------:R-:W-:Y:S01]  /*41a0*/  @!P5 IMAD.IADD R16, R16, 0x1, -R9 ;  /* 0x000000011010d824 */ /* 0x000fe200078e0a09 */
[----:B------:R-:W-:Y:S01]  /*41b0*/  ISETP.GT.U32.AND P5, PT, R9, R15, PT ;  /* 0x0000000f0900720c */ /* 0x000fe20003fa4070 */
[----:B------:R-:W-:-:S04]  /*41c0*/  IMAD.HI.U32 R11, R29, R13, RZ ;  /* 0x0000000d1d0b7227 */ /* 0x000fc800078e00ff */
[----:B------:R-:W-:Y:S02]  /*41d0*/  IMAD.MOV R8, RZ, RZ, -R8 ;  /* 0x000000ffff087224 */ /* 0x000fe400078e0a08 */
[----:B------:R-:W-:Y:S02]  /*41e0*/  IMAD.MOV R3, RZ, RZ, -R3 ;  /* 0x000000ffff037224 */ /* 0x000fe400078e0a03 */
[----:B------:R-:W-:Y:S02]  /*41f0*/  IMAD.MOV R11, RZ, RZ, -R11 ;  /* 0x000000ffff0b7224 */ /* 0x000fe400078e0a0b */
[C---:B------:R-:W-:Y:S02]  /*4200*/  IMAD R14, R9.reuse, R8, R14 ;  /* 0x00000008090e7224 */ /* 0x040fe400078e020e */
[----:B------:R-:W-:Y:S01]  /*4210*/  IMAD R12, R9, R3, R12 ;  /* 0x00000003090c7224 */ /* 0x000fe200078e020c */
[----:B------:R-:W-:Y:S01]  /*4220*/  IABS R3, R21 ;  /* 0x0000001500037213 */ /* 0x000fe20000000000 */
[----:B0-----:R-:W-:-:S02]  /*4230*/  IMAD.MOV.U32 R5, RZ, RZ, R16 ;  /* 0x000000ffff057224 */ /* 0x001fc400078e0010 */
[C---:B------:R-:W-:Y:S01]  /*4240*/  IMAD R13, R9.reuse, R11, R13 ;  /* 0x0000000b090d7224 */ /* 0x040fe200078e020d */
[----:B------:R-:W-:Y:S01]  /*4250*/  IADD3 R11, R0, 0x1bc, RZ ;  /* 0x000001bc000b7810 */ /* 0x000fe20007ffe0ff */
[----:B------:R-:W-:Y:S01]  /*4260*/  @!P6 IMAD.IADD R4, R4, 0x1, -R9 ;  /* 0x000000010404e824 */ /* 0x000fe200078e0a09 */
[C---:B------:R-:W-:Y:S01]  /*4270*/  ISETP.GT.U32.AND P6, PT, R9.reuse, R14, PT ;  /* 0x0000000e0900720c */ /* 0x040fe20003fc4070 */
[----:B------:R-:W-:Y:S01]  /*4280*/  @!P4 IMAD.MOV R5, RZ, RZ, -R5 ;  /* 0x000000ffff05c224 */ /* 0x000fe200078e0a05 */
[----:B------:R-:W-:Y:S01]  /*4290*/  ISETP.GT.U32.AND P4, PT, R9, R12, PT ;  /* 0x0000000c0900720c */ /* 0x000fe20003f84070 */
[----:B------:R-:W-:Y:S01]  /*42a0*/  @!P5 IMAD.IADD R15, R15, 0x1, -R9 ;  /* 0x000000010f0fd824 */ /* 0x000fe200078e0a09 */
[----:B------:R-:W-:Y:S01]  /*42b0*/  ISETP.GT.U32.AND P5, PT, R9, R13, PT ;  /* 0x0000000d0900720c */ /* 0x000fe20003fa4070 */
[----:B------:R-:W-:Y:S01]  /*42c0*/  IMAD.HI.U32 R8, R29, R3, RZ ;  /* 0x000000031d087227 */ /* 0x000fe200078e00ff */
[----:B------:R0:W-:Y:S01]  /*42d0*/  STL [R1+0x70c], R5 ;  /* 0x00070c0501007387 */ /* 0x0001e20000100800 */
[----:B------:R-:W-:-:S02]  /*42e0*/  IABS R20, R11 ;  /* 0x0000000b00147213 */ /* 0x000fc40000000000 */
[----:B------:R-:W-:-:S03]  /*42f0*/  IMAD.MOV R8, RZ, RZ, -R8 ;  /* 0x000000ffff087224 */ /* 0x000fc600078e0a08 */
[----:B------:R-:W-:-:S04]  /*4300*/  IMAD.HI.U32 R16, R29, R20, RZ ;  /* 0x000000141d107227 */ /* 0x000fc800078e00ff */
[--C-:B------:R-:W-:Y:S02]  /*4310*/  @!P6 IMAD.IADD R14, R14, 0x1, -R9.reuse ;  /* 0x000000010e0ee824 */ /* 0x100fe400078e0a09 */
[--C-:B------:R-:W-:Y:S01]  /*4320*/  @!P4 IMAD.IADD R12, R12, 0x1, -R9.reuse ;  /* 0x000000010c0cc824 */ /* 0x100fe200078e0a09 */
[----:B------:R-:W-:Y:S01]  /*4330*/  ISETP.GT.U32.AND P4, PT, R9, R15, PT ;  /* 0x0000000f0900720c */ /* 0x000fe20003f84070 */
[----:B------:R-:W-:Y:S01]  /*4340*/  @!P5 IMAD.IADD R13, R13, 0x1, -R9 ;  /* 0x000000010d0dd824 */ /* 0x000fe200078e0a09 */
[C---:B------:R-:W-:Y:S01]  /*4350*/  ISETP.GT.U32.AND P5, PT, R9.reuse, R14, PT ;  /* 0x0000000e0900720c */ /* 0x040fe20003fa4070 */
[----:B0-----:R-:W-:Y:S01]  /*4360*/  IMAD.MOV.U32 R5, RZ, RZ, R4 ;  /* 0x000000ffff057224 */ /* 0x001fe200078e0004 */
[----:B------:R-:W-:Y:S01]  /*4370*/  ISETP.GT.U32.AND P6, PT, R9, R12, PT ;  /* 0x0000000c0900720c */ /* 0x000fe20003fc4070 */
[----:B------:R-:W-:-:S04]  /*4380*/  IMAD.HI.U32 R4, R29, R17, RZ ;  /* 0x000000111d047227 */ /* 0x000fc800078e00ff */
[----:B------:R-:W-:Y:S02]  /*4390*/  IMAD.MOV R4, RZ, RZ, -R4 ;  /* 0x000000ffff047224 */ /* 0x000fe400078e0a04 */
[----:B------:R-:W-:Y:S01]  /*43a0*/  @!P2 IMAD.MOV R5, RZ, RZ, -R5 ;  /* 0x000000ffff05a224 */ /* 0x000fe200078e0a05 */
[C---:B------:R-:W-:Y:S01]  /*43b0*/  ISETP.GT.U32.AND P2, PT, R9.reuse, R13, PT ;  /* 0x0000000d0900720c */ /* 0x040fe20003f44070 */
[C---:B------:R-:W-:Y:S01]  /*43c0*/  IMAD R3, R9.reuse, R8, R3 ;  /* 0x0000000809037224 */ /* 0x040fe200078e0203 */
[C---:B------:R-:W-:Y:S01]  /*43d0*/  IADD3 R8, R0.reuse, 0x1bb, RZ ;  /* 0x000001bb00087810 */ /* 0x040fe20007ffe0ff */
[----:B------:R-:W-:Y:S01]  /*43e0*/  IMAD R17, R9, R4, R17 ;  /* 0x0000000409117224 */ /* 0x000fe200078e0211 */
[----:B------:R-:W-:Y:S01]  /*43f0*/  IADD3 R4, R0, 0x1ba, RZ ;  /* 0x000001ba00047810 */ /* 0x000fe20007ffe0ff */
[--C-:B------:R-:W-:Y:S01]  /*4400*/  @!P4 IMAD.IADD R15, R15, 0x1, -R9.reuse ;  /* 0x000000010f0fc824 */ /* 0x100fe200078e0a09 */
[C---:B------:R-:W-:Y:S01]  /*4410*/  ISETP.GT.U32.AND P4, PT, R9.reuse, R3, PT ;  /* 0x000000030900720c */ /* 0x040fe20003f84070 */
[--C-:B------:R-:W-:Y:S01]  /*4420*/  @!P5 IMAD.IADD R14, R14, 0x1, -R9.reuse ;  /* 0x000000010e0ed824 */ /* 0x100fe200078e0a09 */
[----:B------:R-:W-:Y:S01]  /*4430*/  ISETP.GT.U32.AND P5, PT, R9, R17, PT ;  /* 0x000000110900720c */ /* 0x000fe20003fa4070 */
[----:B------:R-:W-:Y:S01]  /*4440*/  @!P6 IMAD.IADD R12, R12, 0x1, -R9 ;  /* 0x000000010c0ce824 */ /* 0x000fe200078e0a09 */
[----:B------:R0:W-:Y:S01]  /*4450*/  STL [R1+0x708], R5 ;  /* 0x0007080501007387 */ /* 0x0001e20000100800 */
[----:B------:R-:W-:Y:S01]  /*4460*/  IMAD.MOV.U32 R6, RZ, RZ, R15 ;  /* 0x000000ffff067224 */ /* 0x000fe200078e000f */
[----:B------:R-:W-:Y:S01]  /*4470*/  IABS R19, R8 ;  /* 0x0000000800137213 */ /* 0x000fe20000000000 */
[--C-:B------:R-:W-:Y:S01]  /*4480*/  @!P2 IMAD.IADD R13, R13, 0x1, -R9.reuse ;  /* 0x000000010d0da824 */ /* 0x100fe200078e0a09 */
[----:B------:R-:W-:Y:S01]  /*4490*/  ISETP.GE.AND P2, PT, R21, RZ, PT ;  /* 0x000000ff1500720c */ /* 0x000fe20003f46270 */
[----:B------:R-:W-:Y:S01]  /*44a0*/  IMAD.MOV R16, RZ, RZ, -R16 ;  /* 0x000000ffff107224 */ /* 0x000fe200078e0a10 */
[----:B------:R-:W-:Y:S01]  /*44b0*/  IABS R21, R4 ;  /* 0x0000000400157213 */ /* 0x000fe20000000000 */
[----:B------:R-:W-:Y:S01]  /*44c0*/  @!P0 IMAD.MOV R6, RZ, RZ, -R6 ;  /* 0x000000ffff068224 */ /* 0x000fe200078e0a06 */
[----:B------:R-:W-:Y:S01]  /*44d0*/  ISETP.GE.AND P6, PT, R2, RZ, PT ;  /* 0x000000ff0200720c */ /* 0x000fe20003fc6270 */
[--C-:B------:R-:W-:Y:S01]  /*44e0*/  @!P4 IMAD.IADD R3, R3, 0x1, -R9.reuse ;  /* 0x000000010303c824 */ /* 0x100fe200078e0a09 */
[----:B------:R-:W-:Y:S01]  /*44f0*/  ISETP.GE.AND P4, PT, R18, RZ, PT ;  /* 0x000000ff1200720c */ /* 0x000fe20003f86270 */
[----:B------:R-:W-:Y:S01]  /*4500*/  @!P5 IMAD.IADD R17, R17, 0x1, -R9 ;  /* 0x000000011111d824 */ /* 0x000fe200078e0a09 */
[----:B------:R1:W-:Y:S01]  /*4510*/  STL [R1+0x6e4], R6 ;  /* 0x0006e40601007387 */ /* 0x0003e20000100800 */
[----:B------:R-:W-:Y:S01]  /*4520*/  IMAD.MOV.U32 R18, RZ, RZ, R21 ;  /* 0x000000ffff127224 */ /* 0x000fe200078e0015 */
[C---:B------:R-:W-:Y:S01]  /*4530*/  ISETP.GT.U32.AND P0, PT, R9.reuse, R3, PT ;  /* 0x000000030900720c */ /* 0x040fe20003f04070 */
[----:B0-----:R-:W-:Y:S01]  /*4540*/  IMAD.MOV.U32 R5, RZ, RZ, R12 ;  /* 0x000000ffff057224 */ /* 0x001fe200078e000c */
[----:B------:R-:W-:Y:S01]  /*4550*/  ISETP.GT.U32.AND P5, PT, R9, R17, PT ;  /* 0x000000110900720c */ /* 0x000fe20003fa4070 */
[----:B------:R-:W-:-:S04]  /*4560*/  IMAD.HI.U32 R15, R29, R18, RZ ;  /* 0x000000121d0f7227 */ /* 0x000fc800078e00ff */
[----:B------:R-:W-:Y:S02]  /*4570*/  IMAD.MOV R12, RZ, RZ, -R15 ;  /* 0x000000ffff0c7224 */ /* 0x000fe400078e0a0f */
[C---:B------:R-:W-:Y:S02]  /*4580*/  IMAD R20, R9.reuse, R16, R20 ;  /* 0x0000001009147224 */ /* 0x040fe400078e0214 */
[----:B------:R-:W-:Y:S02]  /*4590*/  IMAD R18, R9, R12, R18 ;  /* 0x0000000c09127224 */ /* 0x000fe400078e0212 */
[----:B------:R-:W-:-:S04]  /*45a0*/  IMAD.HI.U32 R2, R29, R19, RZ ;  /* 0x000000131d027227 */ /* 0x000fc800078e00ff */
[----:B------:R-:W-:Y:S01]  /*45b0*/  @!P3 IMAD.MOV R5, RZ, RZ, -R5 ;  /* 0x000000ffff05b224 */ /* 0x000fe200078e0a05 */
[----:B------:R-:W-:Y:S01]  /*45c0*/  ISETP.GT.U32.AND P3, PT, R9, R20, PT ;  /* 0x000000140900720c */ /* 0x000fe20003f64070 */
[--C-:B------:R-:W-:Y:S01]  /*45d0*/  @!P5 IMAD.IADD R17, R17, 0x1, -R9.reuse ;  /* 0x000000011111d824 */ /* 0x100fe200078e0a09 */
[----:B------:R-:W-:Y:S01]  /*45e0*/  ISETP.GT.U32.AND P5, PT, R9, R18, PT ;  /* 0x000000120900720c */ /* 0x000fe20003fa4070 */
[----:B------:R-:W-:Y:S01]  /*45f0*/  IMAD.MOV R2, RZ, RZ, -R2 ;  /* 0x000000ffff027224 */ /* 0x000fe200078e0a02 */
[----:B------:R0:W-:Y:S01]  /*4600*/  STL [R1+0x6e8], R5 ;  /* 0x0006e80501007387 */ /* 0x0001e20000100800 */
[----:B------:R-:W-:Y:S01]  /*4610*/  @!P0 IMAD.IADD R3, R3, 0x1, -R9 ;  /* 0x0000000103038824 */ /* 0x000fe200078e0a09 */
[----:B------:R-:W-:Y:S01]  /*4620*/  ISETP.GE.AND P0, PT, R8, RZ, PT ;  /* 0x000000ff0800720c */ /* 0x000fe20003f06270 */
[----:B------:R-:W-:Y:S01]  /*4630*/  IMAD R19, R9, R2, R19 ;  /* 0x0000000209137224 */ /* 0x000fe200078e0213 */
[C---:B------:R-:W-:Y:S01]  /*4640*/  IADD3 R8, R0.reuse, 0x1b8, RZ ;  /* 0x000001b800087810 */ /* 0x040fe20007ffe0ff */
[----:B-1----:R-:W-:Y:S01]  /*4650*/  IMAD.MOV.U32 R6, RZ, RZ, R14 ;  /* 0x000000ffff067224 */ /* 0x002fe200078e000e */
[----:B------:R-:W-:-:S03]  /*4660*/  IADD3 R2, R0, 0x1b9, RZ ;  /* 0x000001b900027810 */ /* 0x000fc60007ffe0ff */
[----:B------:R-:W-:Y:S01]  /*4670*/  @!P3 IMAD.IADD R20, R20, 0x1, -R9 ;  /* 0x000000011414b824 */ /* 0x000fe200078e0a09 */
[----:B------:R-:W-:Y:S01]  /*4680*/  ISETP.GE.AND P3, PT, R4, RZ, PT ;  /* 0x000000ff0400720c */ /* 0x000fe20003f66270 */
[----:B0-----:R-:W-:Y:S01]  /*4690*/  IMAD.MOV.U32 R5, RZ, RZ, R13 ;  /* 0x000000ffff057224 */ /* 0x001fe200078e000d */
[----:B------:R-:W-:Y:S01]  /*46a0*/  IABS R4, R8 ;  /* 0x0000000800047213 */ /* 0x000fe20000000000 */
[----:B------:R-:W-:Y:S01]  /*46b0*/  @!P5 IMAD.IADD R18, R18, 0x1, -R9 ;  /* 0x000000011212d824 */ /* 0x000fe200078e0a09 */
[----:B------:R-:W-:Y:S01]  /*46c0*/  IABS R15, R2 ;  /* 0x00000002000f7213 */ /* 0x000fe20000000000 */
[----:B------:R-:W-:Y:S01]  /*46d0*/  @!P6 IMAD.MOV R5, RZ, RZ, -R5 ;  /* 0x000000ffff05e224 */ /* 0x000fe200078e0a05 */
[----:B------:R-:W-:Y:S01]  /*46e0*/  ISETP.GT.U32.AND P6, PT, R9, R19, PT ;  /* 0x000000130900720c */ /* 0x000fe20003fc4070 */
[----:B------:R-:W-:Y:S01]  /*46f0*/  @!P1 IMAD.MOV R6, RZ, RZ, -R6 ;  /* 0x000000ffff069224 */ /* 0x000fe200078e0a06 */
[----:B------:R-:W-:Y:S01]  /*4700*/  ISETP.GE.AND P1, PT, R11, RZ, PT ;  /* 0x000000ff0b00720c */ /* 0x000fe20003f26270 */
[----:B------:R-:W-:Y:S01]  /*4710*/  IMAD.HI.U32 R11, R29, R4, RZ ;  /* 0x000000041d0b7227 */ /* 0x000fe200078e00ff */
[----:B------:R-:W-:-:S02]  /*4720*/  ISETP.GT.U32.AND P5, PT, R9, R18, PT ;  /* 0x000000120900720c */ /* 0x000fc40003fa4070 */
[----:B------:R-:W-:Y:S01]  /*4730*/  STL [R1+0x6ec], R6 ;  /* 0x0006ec0601007387 */ /* 0x000fe20000100800 */
[----:B------:R-:W-:Y:S01]  /*4740*/  IMAD.MOV R11, RZ, RZ, -R11 ;  /* 0x000000ffff0b7224 */ /* 0x000fe200078e0a0b */
[C---:B------:R-:W-:Y:S01]  /*4750*/  IADD3 R13, R0.reuse, 0x1b7, RZ ;  /* 0x000001b7000d7810 */ /* 0x040fe20007ffe0ff */
[----:B------:R-:W-:Y:S01]  /*4760*/  IMAD.HI.U32 R12, R29, R15, RZ ;  /* 0x0000000f1d0c7227 */ /* 0x000fe200078e00ff */
[----:B------:R0:W-:Y:S02]  /*4770*/  STL [R1+0x6f0], R5 ;  /* 0x0006f00501007387 */ /* 0x0001e40000100800 */
[----:B------:R-:W-:Y:S01]  /*4780*/  IABS R16, R13 ;  /* 0x0000000d00107213 */ /* 0x000fe20000000000 */
[----:B------:R-:W-:Y:S01]  /*4790*/  @!P6 IMAD.IADD R19, R19, 0x1, -R9 ;  /* 0x000000011313e824 */ /* 0x000fe200078e0a09 */
[C---:B------:R-:W-:Y:S01]  /*47a0*/  ISETP.GT.U32.AND P6, PT, R9.reuse, R20, PT ;  /* 0x000000140900720c */ /* 0x040fe20003fc4070 */
[----:B------:R-:W-:Y:S01]  /*47b0*/  IMAD R4, R9, R11, R4 ;  /* 0x0000000b09047224 */ /* 0x000fe200078e0204 */
[----:B------:R-:W-:Y:S01]  /*47c0*/  IADD3 R11, R0, 0x1b5, RZ ;  /* 0x000001b5000b7810 */ /* 0x000fe20007ffe0ff */
[----:B------:R-:W-:-:S02]  /*47d0*/  IMAD.MOV R12, RZ, RZ, -R12 ;  /* 0x000000ffff0c7224 */ /* 0x000fc400078e0a0c */
[----:B------:R-:W-:Y:S01]  /*47e0*/  @!P5 IMAD.IADD R18, R18, 0x1, -R9 ;  /* 0x000000011212d824 */ /* 0x000fe200078e0a09 */
[C---:B------:R-:W-:Y:S01]  /*47f0*/  ISETP.GT.U32.AND P5, PT, R9.reuse, R4, PT ;  /* 0x000000040900720c */ /* 0x040fe20003fa4070 */
[----:B0-----:R-:W-:Y:S01]  /*4800*/  IMAD.MOV.U32 R5, RZ, RZ, R3 ;  /* 0x000000ffff057224 */ /* 0x001fe200078e0003 */
[----:B------:R-:W-:Y:S01]  /*4810*/  IABS R14, R11 ;  /* 0x0000000b000e7213 */ /* 0x000fe20000000000 */
[C---:B------:R-:W-:Y:S01]  /*4820*/  IMAD R15, R9.reuse, R12, R15 ;  /* 0x0000000c090f7224 */ /* 0x040fe200078e020f */
[----:B------:R-:W-:Y:S01]  /*4830*/  IADD3 R3, R0, 0x1b6, RZ ;  /* 0x000001b600037810 */ /* 0x000fe20007ffe0ff */
[----:B------:R-:W-:Y:S01]  /*4840*/  @!P2 IMAD.MOV R5, RZ, RZ, -R5 ;  /* 0x000000ffff05a224 */ /* 0x000fe200078e0a05 */
[C---:B------:R-:W-:Y:S01]  /*4850*/  ISETP.GT.U32.AND P2, PT, R9.reuse, R19, PT ;  /* 0x000000130900720c */ /* 0x040fe20003f44070 */
[----:B------:R-:W-:Y:S01]  /*4860*/  @!P6 IMAD.IADD R20, R20, 0x1, -R9 ;  /* 0x000000011414e824 */ /* 0x000fe200078e0a09 */
[----:B------:R-:W-:Y:S01]  /*4870*/  ISETP.GT.U32.AND P6, PT, R9, R15, PT ;  /* 0x0000000f0900720c */ /* 0x000fe20003fc4070 */
[----:B------:R-:W-:Y:S01]  /*4880*/  IMAD.MOV.U32 R6, RZ, RZ, R17 ;  /* 0x000000ffff067224 */ /* 0x000fe200078e0011 */
[----:B------:R0:W-:Y:S01]  /*4890*/  STL [R1+0x6f4], R5 ;  /* 0x0006f40501007387 */ /* 0x0001e20000100800 */
[----:B------:R-:W-:Y:S01]  /*48a0*/  IMAD.HI.U32 R17, R29, R14, RZ ;  /* 0x0000000e1d117227 */ /* 0x000fe200078e00ff */
[----:B------:R-:W-:-:S03]  /*48b0*/  IABS R12, R3 ;  /* 0x00000003000c7213 */ /* 0x000fc60000000000 */
[--C-:B------:R-:W-:Y:S02]  /*48c0*/  @!P5 IMAD.IADD R4, R4, 0x1, -R9.reuse ;  /* 0x000000010404d824 */ /* 0x100fe400078e0a09 */
[----:B------:R-:W-:Y:S02]  /*48d0*/  @!P4 IMAD.MOV R6, RZ, RZ, -R6 ;  /* 0x000000ffff06c224 */ /* 0x000fe400078e0a06 */
[--C-:B------:R-:W-:Y:S01]  /*48e0*/  @!P2 IMAD.IADD R19, R19, 0x1, -R9.reuse ;  /* 0x000000011313a824 */ /* 0x100fe200078e0a09 */
[----:B------:R-:W-:Y:S01]  /*48f0*/  ISETP.GT.U32.AND P5, PT, R9, R4, PT ;  /* 0x000000040900720c */ /* 0x000fe20003fa4070 */
[----:B------:R-:W-:Y:S01]  /*4900*/  @!P6 IMAD.IADD R15, R15, 0x1, -R9 ;  /* 0x000000010f0fe824 */ /* 0x000fe200078e0a09 */
[----:B------:R1:W-:Y:S01]  /*4910*/  STL [R1+0x67c], R6 ;  /* 0x00067c0601007387 */ /* 0x0003e20000100800 */
[----:B0-----:R-:W-:Y:S01]  /*4920*/  IMAD.MOV.U32 R5, RZ, RZ, R20 ;  /* 0x000000ffff057224 */ /* 0x001fe200078e0014 */
[----:B------:R-:W-:Y:S01]  /*4930*/  ISETP.GE.AND P2, PT, R2, RZ, PT ;  /* 0x000000ff0200720c */ /* 0x000fe20003f46270 */
[----:B------:R-:W-:Y:S01]  /*4940*/  IMAD.HI.U32 R21, R29, R16, RZ ;  /* 0x000000101d157227 */ /* 0x000fe200078e00ff */
[----:B------:R-:W-:-:S02]  /*4950*/  ISETP.GT.U32.AND P4, PT, R9, R15, PT ;  /* 0x0000000f0900720c */ /* 0x000fc40003f84070 */
[----:B------:R-:W-:Y:S01]  /*4960*/  ISETP.GE.AND P6, PT, R8, RZ, PT ;  /* 0x000000ff0800720c */ /* 0x000fe20003fc6270 */
[----:B------:R-:W-:Y:S01]  /*4970*/  IMAD.MOV R17, RZ, RZ, -R17 ;  /* 0x000000ffff117224 */ /* 0x000fe200078e0a11 */
[----:B------:R-:W-:Y:S01]  /*4980*/  IADD3 R8, R0, 0x1b4, RZ ;  /* 0x000001b400087810 */ /* 0x000fe20007ffe0ff */
[----:B------:R-:W-:Y:S02]  /*4990*/  @!P1 IMAD.MOV R5, RZ, RZ, -R5 ;  /* 0x000000ffff059224 */ /* 0x000fe400078e0a05 */
[----:B-1----:R-:W-:Y:S02]  /*49a0*/  IMAD.MOV.U32 R6, RZ, RZ, R19 ;  /* 0x000000ffff067224 */ /* 0x002fe400078e0013 */
[----:B------:R-:W-:Y:S01]  /*49b0*/  IMAD.HI.U32 R2, R29, R12, RZ ;  /* 0x0000000c1d027227 */ /* 0x000fe200078e00ff */
[----:B------:R0:W-:Y:S03]  /*49c0*/  STL [R1+0x680], R5 ;  /* 0x0006800501007387 */ /* 0x0001e60000100800 */
[----:B------:R-:W-:-:S02]  /*49d0*/  IMAD.MOV R21, RZ, RZ, -R21 ;  /* 0x000000ffff157224 */ /* 0x000fc400078e0a15 */
[----:B------:R-:W-:Y:S01]  /*49e0*/  @!P0 IMAD.MOV R6, RZ, RZ, -R6 ;  /* 0x000000ffff068224 */ /* 0x000fe200078e0a06 */
[----:B------:R-:W-:Y:S01]  /*49f0*/  ISETP.GE.AND P0, PT, R13, RZ, PT ;  /* 0x000000ff0d00720c */ /* 0x000fe20003f06270 */
[C---:B------:R-:W-:Y:S02]  /*4a00*/  IMAD R13, R9.reuse, R17, R14 ;  /* 0x00000011090d7224 */ /* 0x040fe400078e020e */
[----:B------:R-:W-:Y:S01]  /*4a10*/  IMAD.MOV R2, RZ, RZ, -R2 ;  /* 0x000000ffff027224 */ /* 0x000fe200078e0a02 */
[----:B------:R-:W-:Y:S01]  /*4a20*/  STL [R1+0x690], R6 ;  /* 0x0006900601007387 */ /* 0x000fe20000100800 */
[C---:B------:R-:W-:Y:S01]  /*4a30*/  IMAD R16, R9.reuse, R21, R16 ;  /* 0x0000001509107224 */ /* 0x040fe200078e0210 */
[----:B------:R-:W-:Y:S01]  /*4a40*/  IADD3 R21, R0, 0x19f, RZ ;  /* 0x0000019f00157810 */ /* 0x000fe20007ffe0ff */
[----:B0-----:R-:W-:Y:S02]  /*4a50*/  IMAD.MOV.U32 R5, RZ, RZ, R18 ;  /* 0x000000ffff057224 */ /* 0x001fe400078e0012 */
[----:B------:R-:W-:Y:S01]  /*4a60*/  @!P5 IMAD.IADD R4, R4, 0x1, -R9 ;  /* 0x000000010404d824 */ /* 0x000fe200078e0a09 */
[C---:B------:R-:W-:Y:S01]  /*4a70*/  ISETP.GT.U32.AND P5, PT, R9.reuse, R13, PT ;  /* 0x0000000d0900720c */ /* 0x040fe20003fa4070 */
[C---:B------:R-:W-:Y:S01]  /*4a80*/  IMAD R12, R9.reuse, R2, R12 ;  /* 0x00000002090c7224 */ /* 0x040fe200078e020c */
[----:B------:R-:W-:Y:S01]  /*4a90*/  ISETP.GT.U32.AND P1, PT, R9, R16, PT ;  /* 0x000000100900720c */ /* 0x000fe20003f24070 */
[----:B------:R-:W-:Y:S01]  /*4aa0*/  @!P3 IMAD.MOV R5, RZ, RZ, -R5 ;  /* 0x000000ffff05b224 */ /* 0x000fe200078e0a05 */
[----:B------:R-:W-:Y:S01]  /*4ab0*/  IABS R2, R8 ;  /* 0x0000000800027213 */ /* 0x000fe20000000000 */
[----:B------:R-:W-:Y:S01]  /*4ac0*/  @!P4 IMAD.IADD R15, R15, 0x1, -R9 ;  /* 0x000000010f0fc824 */ /* 0x000fe200078e0a09 */
[----:B------:R-:W-:-:S02]  /*4ad0*/  ISETP.GT.U32.AND P3, PT, R9, R12, PT ;  /* 0x0000000c0900720c */ /* 0x000fc40003f64070 */
[----:B------:R0:W-:Y:S01]  /*4ae0*/  STL [R1+0x6d4], R5 ;  /* 0x0006d40501007387 */ /* 0x0001e20000100800 */
[----:B------:R-:W-:Y:S01]  /*4af0*/  ISETP.GE.AND P4, PT, R3, RZ, PT ;  /* 0x000000ff0300720c */ /* 0x000fe20003f86270 */
[----:B------:R-:W-:Y:S01]  /*4b00*/  IMAD.HI.U32 R14, R29, R2, RZ ;  /* 0x000000021d0e7227 */ /* 0x000fe200078e00ff */
[----:B------:R-:W-:Y:S02]  /*4b10*/  IADD3 R3, R0, 0x1b3, RZ ;  /* 0x000001b300037810 */ /* 0x000fe40007ffe0ff */
[----:B------:R-:W-:Y:S01]  /*4b20*/  IABS R22, R21 ;  /* 0x0000001500167213 */ /* 0x000fe20000000000 */
[--C-:B------:R-:W-:Y:S02]  /*4b30*/  @!P5 IMAD.IADD R13, R13, 0x1, -R9.reuse ;  /* 0x000000010d0dd824 */ /* 0x100fe400078e0a09 */
[----:B------:R-:W-:Y:S01]  /*4b40*/  @!P1 IMAD.IADD R16, R16, 0x1, -R9 ;  /* 0x0000000110109824 */ /* 0x000fe200078e0a09 */
[----:B------:R-:W-:Y:S01]  /*4b50*/  ISETP.GE.AND P1, PT, R11, RZ, PT ;  /* 0x000000ff0b00720c */ /* 0x000fe20003f26270 */
[----:B0-----:R-:W-:Y:S01]  /*4b60*/  IMAD.MOV.U32 R5, RZ, RZ, R15 ;  /* 0x000000ffff057224 */ /* 0x001fe200078e000f */
[----:B------:R-:W-:Y:S01]  /*4b70*/  IABS R15, R3 ;  /* 0x00000003000f7213 */ /* 0x000fe20000000000 */
[----:B------:R-:W-:Y:S01]  /*4b80*/  @!P3 IMAD.IADD R12, R12, 0x1, -R9 ;  /* 0x000000010c0cb824 */ /* 0x000fe200078e0a09 */
[C---:B------:R-:W-:Y:S01]  /*4b90*/  ISETP.GT.U32.AND P5, PT, R9.reuse, R13, PT ;  /* 0x0000000d0900720c */ /* 0x040fe20003fa4070 */
[----:B------:R-:W-:Y:S01]  /*4ba0*/  @!P2 IMAD.MOV R5, RZ, RZ, -R5 ;  /* 0x000000ffff05a224 */ /* 0x000fe200078e0a05 */
[C---:B------:R-:W-:Y:S01]  /*4bb0*/  ISETP.GT.U32.AND P3, PT, R9.reuse, R16, PT ;  /* 0x000000100900720c */ /* 0x040fe20003f64070 */
[----:B------:R-:W-:Y:S01]  /*4bc0*/  IMAD.MOV R14, RZ, RZ, -R14 ;  /* 0x000000ffff0e7224 */ /* 0x000fe200078e0a0e */
[----:B------:R-:W-:Y:S01]  /*4bd0*/  ISETP.GT.U32.AND P2, PT, R9, R12, PT ;  /* 0x0000000c0900720c */ /* 0x000fe20003f44070 */
[----:B------:R-:W-:Y:S01]  /*4be0*/  IMAD.HI.U32 R25, R29, R22, RZ ;  /* 0x000000161d197227 */ /* 0x000fe200078e00ff */
[----:B------:R0:W-:Y:S01]  /*4bf0*/  STL [R1+0x6d8], R5 ;  /* 0x0006d80501007387 */ /* 0x0001e20000100800 */
[----:B------:R-:W-:-:S02]  /*4c00*/  IADD3 R11, R0, 0x1b2, RZ ;  /* 0x000001b2000b7810 */ /* 0x000fc40007ffe0ff */
[----:B------:R-:W-:Y:S02]  /*4c10*/  IMAD R2, R9, R14, R2 ;  /* 0x0000000e09027224 */ /* 0x000fe400078e0202 */
[----:B------:R-:W-:Y:S01]  /*4c20*/  IABS R14, R11 ;  /* 0x0000000b000e7213 */ /* 0x000fe20000000000 */
[----:B------:R-:W-:Y:S02]  /*4c30*/  IMAD.MOV R25, RZ, RZ, -R25 ;  /* 0x000000ffff197224 */ /* 0x000fe400078e0a19 */
[----:B------:R-:W-:Y:S02]  /*4c40*/  @!P5 IMAD.IADD R13, R13, 0x1, -R9 ;  /* 0x000000010d0dd824 */ /* 0x000fe400078e0a09 */
[----:B0-----:R-:W-:Y:S02]  /*4c50*/  IMAD.MOV.U32 R5, RZ, RZ, R4 ;  /* 0x000000ffff057224 */ /* 0x001fe400078e0004 */
[----:B------:R-:W-:-:S04]  /*4c60*/  IMAD.HI.U32 R4, R29, R15, RZ ;  /* 0x0000000f1d047227 */ /* 0x000fc800078e00ff */
[----:B------:R-:W-:Y:S02]  /*4c70*/  IMAD.MOV R4, RZ, RZ, -R4 ;  /* 0x000000ffff047224 */ /* 0x000fe400078e0a04 */
[----:B------:R-:W-:Y:S01]  /*4c80*/  @!P3 IMAD.IADD R16, R16, 0x1, -R9 ;  /* 0x000000011010b824 */ /* 0x000fe200078e0a09 */
[C---:B------:R-:W-:Y:S01]  /*4c90*/  ISETP.GT.U32.AND P3, PT, R9.reuse, R2, PT ;  /* 0x000000020900720c */ /* 0x040fe20003f64070 */
[----:B------:R-:W-:Y:S01]  /*4ca0*/  IMAD R15, R9, R4, R15 ;  /* 0x00000004090f7224 */ /* 0x000fe200078e020f */
[----:B------:R-:W-:Y:S01]  /*4cb0*/  IADD3 R4, R0, 0x1b0, RZ ;  /* 0x000001b000047810 */ /* 0x000fe20007ffe0ff */
[----:B------:R-:W-:Y:S01]  /*4cc0*/  @!P2 IMAD.IADD R12, R12, 0x1, -R9 ;  /* 0x000000010c0ca824 */ /* 0x000fe200078e0a09 */
[----:B------:R-:W-:Y:S01]  /*4cd0*/  ISETP.GE.AND P2, PT, R3, RZ, PT ;  /* 0x000000ff0300720c */ /* 0x000fe20003f46270 */
[----:B------:R-:W-:Y:S01]  /*4ce0*/  @!P6 IMAD.MOV R5, RZ, RZ, -R5 ;  /* 0x000000ffff05e224 */ /* 0x000fe200078e0a05 */
[----:B------:R-:W-:Y:S01]  /*4cf0*/  ISETP.GT.U32.AND P5, PT, R9, R15, PT ;  /* 0x0000000f0900720c */ /* 0x000fe20003fa4070 */
[----:B------:R-:W-:Y:S01]  /*4d00*/  IMAD.HI.U32 R18, R29, R14, RZ ;  /* 0x0000000e1d127227 */ /* 0x000fe200078e00ff */
[----:B------:R-:W-:-:S02]  /*4d10*/  IADD3 R3, R0, 0x1b1, RZ ;  /* 0x000001b100037810 */ /* 0x000fc40007ffe0ff */
[----:B------:R-:W-:Y:S01]  /*4d20*/  ISETP.GE.AND P6, PT, R8, RZ, PT ;  /* 0x000000ff0800720c */ /* 0x000fe20003fc6270 */
[----:B------:R-:W-:Y:S01]  /*4d30*/  IMAD.MOV R18, RZ, RZ, -R18 ;  /* 0x000000ffff127224 */ /* 0x000fe200078e0a12 */
[----:B------:R0:W-:Y:S01]  /*4d40*/  STL [R1+0x6e0], R5 ;  /* 0x0006e00501007387 */ /* 0x0001e20000100800 */
[----:B------:R-:W-:Y:S01]  /*4d50*/  IABS R8, R3 ;  /* 0x0000000300087213 */ /* 0x000fe20000000000 */
[--C-:B------:R-:W-:Y:S01]  /*4d60*/  @!P3 IMAD.IADD R2, R2, 0x1, -R9.reuse ;  /* 0x000000010202b824 */ /* 0x100fe200078e0a09 */
[----:B------:R-:W-:Y:S01]  /*4d70*/  ISETP.GE.AND P3, PT, R11, RZ, PT ;  /* 0x000000ff0b00720c */ /* 0x000fe20003f66270 */
[----:B------:R-:W-:Y:S01]  /*4d80*/  IMAD R14, R9, R18, R14 ;  /* 0x00000012090e7224 */ /* 0x000fe200078e020e */
[----:B------:R-:W-:Y:S01]  /*4d90*/  IABS R17, R4 ;  /* 0x0000000400117213 */ /* 0x000fe20000000000 */
[----:B------:R-:W-:Y:S02]  /*4da0*/  IMAD.MOV.U32 R6, RZ, RZ, R12 ;  /* 0x000000ffff067224 */ /* 0x000fe400078e000c */
[----:B------:R-:W-:-:S02]  /*4db0*/  @!P5 IMAD.IADD R15, R15, 0x1, -R9 ;  /* 0x000000010f0fd824 */ /* 0x000fc400078e0a09 */
[----:B0-----:R-:W-:Y:S02]  /*4dc0*/  IMAD.MOV.U32 R5, RZ, RZ, R16 ;  /* 0x000000ffff057224 */ /* 0x001fe400078e0010 */
[----:B------:R-:W-:Y:S01]  /*4dd0*/  IMAD.HI.U32 R11, R29, R8, RZ ;  /* 0x000000081d0b7227 */ /* 0x000fe200078e00ff */
[----:B------:R-:W-:-:S03]  /*4de0*/  ISETP.GT.U32.AND P5, PT, R9, R15, PT ;  /* 0x0000000f0900720c */ /* 0x000fc60003fa4070 */
[----:B------:R-:W-:Y:S01]  /*4df0*/  @!P0 IMAD.MOV R5, RZ, RZ, -R5 ;  /* 0x000000ffff058224 */ /* 0x000fe200078e0a05 */
[C---:B------:R-:W-:Y:S01]  /*4e00*/  ISETP.GT.U32.AND P0, PT, R9.reuse, R2, PT ;  /* 0x000000020900720c */ /* 0x040fe20003f04070 */
[----:B------:R-:W-:Y:S01]  /*4e10*/  @!P4 IMAD.MOV R6, RZ, RZ, -R6 ;  /* 0x000000ffff06c224 */ /* 0x000fe200078e0a06 */
[----:B------:R-:W-:Y:S01]  /*4e20*/  ISETP.GT.U32.AND P4, PT, R9, R14, PT ;  /* 0x0000000e0900720c */ /* 0x000fe20003f84070 */
[----:B------:R-:W-:Y:S01]  /*4e30*/  IMAD.MOV R11, RZ, RZ, -R11 ;  /* 0x000000ffff0b7224 */ /* 0x000fe200078e0a0b */
[----:B------:R0:W-:Y:S01]  /*4e40*/  STL [R1+0x6dc], R5 ;  /* 0x0006dc0501007387 */ /* 0x0001e20000100800 */
[----:B------:R-:W-:-:S03]  /*4e50*/  IMAD.HI.U32 R12, R29, R17, RZ ;  /* 0x000000111d0c7227 */ /* 0x000fc600078e00ff */
[----:B------:R1:W-:Y:S01]  /*4e60*/  STL [R1+0x6b8], R6 ;  /* 0x0006b80601007387 */ /* 0x0003e20000100800 */
[----:B------:R-:W-:Y:S02]  /*4e70*/  IMAD R8, R9, R11, R8 ;  /* 0x0000000b09087224 */ /* 0x000fe400078e0208 */
[--C-:B------:R-:W-:Y:S02]  /*4e80*/  @!P5 IMAD.IADD R15, R15, 0x1, -R9.reuse ;  /* 0x000000010f0fd824 */ /* 0x100fe400078e0a09 */
[----:B------:R-:W-:Y:S01]  /*4e90*/  IMAD.MOV R12, RZ, RZ, -R12 ;  /* 0x000000ffff0c7224 */ /* 0x000fe200078e0a0c */
[C---:B------:R-:W-:Y:S01]  /*4ea0*/  ISETP.GT.U32.AND P5, PT, R9.reuse, R8, PT ;  /* 0x000000080900720c */ /* 0x040fe20003fa4070 */
[--C-:B------:R-:W-:Y:S01]  /*4eb0*/  @!P0 IMAD.IADD R2, R2, 0x1, -R9.reuse ;  /* 0x0000000102028824 */ /* 0x100fe200078e0a09 */
[----:B------:R-:W-:Y:S01]  /*4ec0*/  ISETP.GE.AND P0, PT, R4, RZ, PT ;  /* 0x000000ff0400720c */ /* 0x000fe20003f06270 */
[----:B------:R-:W-:Y:S02]  /*4ed0*/  @!P4 IMAD.IADD R14, R14, 0x1, -R9 ;  /* 0x000000010e0ec824 */ /* 0x000fe400078e0a09 */
[----:B0-----:R-:W-:Y:S01]  /*4ee0*/  IMAD.MOV.U32 R5, RZ, RZ, R13 ;  /* 0x000000ffff057224 */ /* 0x001fe200078e000d */
[C---:B------:R-:W-:Y:S01]  /*4ef0*/  IADD3 R13, R0.reuse, 0x1af, RZ ;  /* 0x000001af000d7810 */ /* 0x040fe20007ffe0ff */
[C---:B------:R-:W-:Y:S01]  /*4f00*/  IMAD R17, R9.reuse, R12, R17 ;  /* 0x0000000c09117224 */ /* 0x040fe200078e0211 */
[C---:B------:R-:W-:Y:S01]  /*4f10*/  ISETP.GT.U32.AND P4, PT, R9.reuse, R14, PT ;  /* 0x0000000e0900720c */ /* 0x040fe20003f84070 */
[----:B-1----:R-:W-:Y:S01]  /*4f20*/  IMAD.MOV.U32 R6, RZ, RZ, R2 ;  /* 0x000000ffff067224 */ /* 0x002fe200078e0002 */
[----:B------:R-:W-:Y:S01]  /*4f30*/  IADD3 R12, R0, 0x1ae, RZ ;  /* 0x000001ae000c7810 */ /* 0x000fe20007ffe0ff */
[----:B------:R-:W-:Y:S01]  /*4f40*/  @!P1 IMAD.MOV R5, RZ, RZ, -R5 ;  /* 0x000000ffff059224 */ /* 0x000fe200078e0a05 */
[----:B------:R-:W-:Y:S01]  /*4f50*/  IABS R4, R13 ;  /* 0x0000000d00047213 */ /* 0x000fe20000000000 */
[----:B------:R-:W-:Y:S01]  /*4f60*/  @!P6 IMAD.MOV R6, RZ, RZ, -R6 ;  /* 0x000000ffff06e224 */ /* 0x000fe200078e0a06 */
[C---:B------:R-:W-:Y:S01]  /*4f70*/  ISETP.GT.U32.AND P6, PT, R9.reuse, R17, PT ;  /* 0x000000110900720c */ /* 0x040fe20003fc4070 */
[--C-:B------:R-:W-:Y:S01]  /*4f80*/  @!P5 IMAD.IADD R8, R8, 0x1, -R9.reuse ;  /* 0x000000010808d824 */ /* 0x100fe200078e0a09 */
[----:B------:R0:W-:Y:S01]  /*4f90*/  STL [R1+0x6bc], R5 ;  /* 0x0006bc0501007387 */ /* 0x0001e20000100800 */
[----:B------:R-:W-:Y:S01]  /*4fa0*/  IABS R11, R12 ;  /* 0x0000000c000b7213 */ /* 0x000fe20000000000 */
[----:B------:R-:W-:Y:S01]  /*4fb0*/  IMAD R22, R9, R25, R22 ;  /* 0x0000001909167224 */ /* 0x000fe200078e0216 */
[----:B------:R-:W-:Y:S01]  /*4fc0*/  ISETP.GE.AND P1, PT, R3, RZ, PT ;  /* 0x000000ff0300720c */ /* 0x000fe20003f26270 */
[----:B------:R-:W-:Y:S01]  /*4fd0*/  STL [R1+0x6d0], R6 ;  /* 0x0006d00601007387 */ /* 0x000fe20000100800 */
[----:B------:R-:W-:Y:S01]  /*4fe0*/  ISETP.GT.U32.AND P5, PT, R9, R8, PT ;  /* 0x000000080900720c */ /* 0x000fe20003fa4070 */
[----:B------:R-:W-:Y:S01]  /*4ff0*/  @!P4 IMAD.IADD R14, R14, 0x1, -R9 ;  /* 0x000000010e0ec824 */ /* 0x000fe200078e0a09 */
[----:B------:R-:W-:Y:S01]  /*5000*/  ISETP.GE.AND P4, PT, R12, RZ, PT ;  /* 0x000000ff0c00720c */ /* 0x000fe20003f86270 */
[----:B------:R-:W-:Y:S01]  /*5010*/  IMAD.HI.U32 R12, R29, R11, RZ ;  /* 0x0000000b1d0c7227 */ /* 0x000fe200078e00ff */
[----:B------:R-:W-:-:S03]  /*5020*/  IADD3 R3, R0, 0x1ad, RZ ;  /* 0x000001ad00037810 */ /* 0x000fc60007ffe0ff */
[----:B0-----:R-:W-:Y:S01]  /*5030*/  IMAD.MOV.U32 R5, RZ, RZ, R15 ;  /* 0x000000ffff057224 */ /* 0x001fe200078e000f */
[----:B------:R-:W-:Y:S01]  /*5040*/  IABS R2, R3 ;  /* 0x0000000300027213 */ /* 0x000fe20000000000 */
[----:B------:R-:W-:Y:S02]  /*5050*/  @!P6 IMAD.IADD R17, R17, 0x1, -R9 ;  /* 0x000000011111e824 */ /* 0x000fe400078e0a09 */
[----:B------:R-:W-:Y:S01]  /*5060*/  @!P2 IMAD.MOV R5, RZ, RZ, -R5 ;  /* 0x000000ffff05a224 */ /* 0x000fe200078e0a05 */
[----:B------:R-:W-:Y:S01]  /*5070*/  ISETP.GE.AND P2, PT, R13, RZ, PT ;  /* 0x000000ff0d00720c */ /* 0x000fe20003f46270 */
[----:B------:R-:W-:Y:S01]  /*5080*/  IMAD.HI.U32 R15, R29, R4, RZ ;  /* 0x000000041d0f7227 */ /* 0x000fe200078e00ff */
[----:B------:R-:W-:Y:S02]  /*5090*/  ISETP.GT.U32.AND P6, PT, R9, R17, PT ;  /* 0x000000110900720c */ /* 0x000fe40003fc4070 */
[----:B------:R0:W-:Y:S01]  /*50a0*/  STL [R1+0x6cc], R5 ;  /* 0x0006cc0501007387 */ /* 0x0001e20000100800 */
[----:B------:R-:W-:-:S02]  /*50b0*/  IMAD.MOV R15, RZ, RZ, -R15 ;  /* 0x000000ffff0f7224 */ /* 0x000fc400078e0a0f */
[----:B------:R-:W-:Y:S02]  /*50c0*/  IMAD.MOV R12, RZ, RZ, -R12 ;  /* 0x000000ffff0c7224 */ /* 0x000fe400078e0a0c */
[----:B------:R-:W-:Y:S02]  /*50d0*/  @!P5 IMAD.IADD R8, R8, 0x1, -R9 ;  /* 0x000000010808d824 */ /* 0x000fe400078e0a09 */
[----:B------:R-:W-:Y:S02]  /*50e0*/  IMAD R4, R9, R15, R4 ;  /* 0x0000000f09047224 */ /* 0x000fe400078e0204 */
[----:B------:R-:W-:-:S03]  /*50f0*/  IMAD.HI.U32 R13, R29, R2, RZ ;  /* 0x000000021d0d7227 */ /* 0x000fc600078e00ff */
[----:B------:R-:W-:Y:S01]  /*5100*/  ISETP.GT.U32.AND P5, PT, R9, R4, PT ;  /* 0x000000040900720c */ /* 0x000fe20003fa4070 */
[----:B0-----:R-:W-:Y:S02]  /*5110*/  IMAD.MOV.U32 R5, RZ, RZ, R14 ;  /* 0x000000ffff057224 */ /* 0x001fe400078e000e */
[----:B------:R-:W-:Y:S02]  /*5120*/  IMAD.MOV R13, RZ, RZ, -R13 ;  /* 0x000000ffff0d7224 */ /* 0x000fe400078e0a0d */
[----:B------:R-:W-:Y:S01]  /*5130*/  @!P3 IMAD.MOV R5, RZ, RZ, -R5 ;  /* 0x000000ffff05b224 */ /* 0x000fe200078e0a05 */
[----:B------:R-:W-:Y:S01]  /*5140*/  ISETP.GE.AND P3, PT, R3, RZ, PT ;  /* 0x000000ff0300720c */ /* 0x000fe20003f66270 */
[----:B------:R-:W-:Y:S01]  /*5150*/  IMAD R3, R9, R12, R11 ;  /* 0x0000000c09037224 */ /* 0x000fe200078e020b */
[C---:B------:R-:W-:Y:S01]  /*5160*/  IADD3 R11, R0.reuse, 0x1aa, RZ ;  /* 0x000001aa000b7810 */ /* 0x040fe20007ffe0ff */
[--C-:B------:R-:W-:Y:S01]  /*5170*/  @!P6 IMAD.IADD R17, R17, 0x1, -R9.reuse ;  /* 0x000000011111e824 */ /* 0x100fe200078e0a09 */
[----:B------:R0:W-:Y:S01]  /*5180*/  STL [R1+0x6c4], R5 ;  /* 0x0006c40501007387 */ /* 0x0001e20000100800 */
[----:B------:R-:W-:Y:S01]  /*5190*/  IMAD R2, R9, R13, R2 ;  /* 0x0000000d09027224 */ /* 0x000fe200078e0202 */
[----:B------:R-:W-:Y:S01]  /*51a0*/  IADD3 R13, R0, 0x1ac, RZ ;  /* 0x000001ac000d7810 */ /* 0x000fe20007ffe0ff */
[----:B------:R-:W-:Y:S01]  /*51b0*/  @!P5 IMAD.IADD R4, R4, 0x1, -R9 ;  /* 0x000000010404d824 */ /* 0x000fe200078e0a09 */
[----:B------:R-:W-:-:S02]  /*51c0*/  IABS R15, R11 ;  /* 0x0000000b000f7213 */ /* 0x000fc40000000000 */
[----:B------:R-:W-:Y:S02]  /*51d0*/  ISETP.GE.AND P6, PT, R13, RZ, PT ;  /* 0x000000ff0d00720c */ /* 0x000fe40003fc6270 */
[----:B------:R-:W-:Y:S01]  /*51e0*/  IABS R13, R13 ;  /* 0x0000000d000d7213 */ /* 0x000fe20000000000 */
[----:B------:R-:W-:Y:S01]  /*51f0*/  IMAD.HI.U32 R19, R29, R15, RZ ;  /* 0x0000000f1d137227 */ /* 0x000fe200078e00ff */
[C---:B------:R-:W-:Y:S02]  /*5200*/  ISETP.GT.U32.AND P5, PT, R9.reuse, R4, PT ;  /* 0x000000040900720c */ /* 0x040fe40003fa4070 */
[C---:B------:R-:W-:Y:S01]  /*5210*/  IADD3 R12, R0.reuse, 0x1a9, RZ ;  /* 0x000001a9000c7810 */ /* 0x040fe20007ffe0ff */
[----:B0-----:R-:W-:Y:S01]  /*5220*/  IMAD.MOV.U32 R5, RZ, RZ, R8 ;  /* 0x000000ffff057224 */ /* 0x001fe200078e0008 */
[----:B------:R-:W-:Y:S01]  /*5230*/  IADD3 R8, R0, 0x1ab, RZ ;  /* 0x000001ab00087810 */ /* 0x000fe20007ffe0ff */
[----:B------:R-:W-:Y:S01]  /*5240*/  IMAD.MOV R19, RZ, RZ, -R19 ;  /* 0x000000ffff137224 */ /* 0x000fe200078e0a13 */
[----:B------:R-:W-:Y:S01]  /*5250*/  IABS R16, R12 ;  /* 0x0000000c00107213 */ /* 0x000fe20000000000 */
[----:B------:R-:W-:Y:S01]  /*5260*/  @!P1 IMAD.MOV R5, RZ, RZ, -R5 ;  /* 0x000000ffff059224 */ /* 0x000fe200078e0a05 */
[----:B------:R-:W-:-:S02]  /*5270*/  ISETP.GT.U32.AND P1, PT, R9, R3, PT ;  /* 0x000000030900720c */ /* 0x000fc40003f24070 */
[----:B------:R-:W-:Y:S02]  /*5280*/  IABS R14, R8 ;  /* 0x00000008000e7213 */ /* 0x000fe40000000000 */
[----:B------:R0:W-:Y:S01]  /*5290*/  STL [R1+0x6c8], R5 ;  /* 0x0006c80501007387 */ /* 0x0001e20000100800 */
[----:B------:R-:W-:Y:S01]  /*52a0*/  @!P5 IMAD.IADD R4, R4, 0x1, -R9 ;  /* 0x000000010404d824 */ /* 0x000fe200078e0a09 */
[----:B------:R-:W-:Y:S01]  /*52b0*/  ISETP.GE.AND P5, PT, R8, RZ, PT ;  /* 0x000000ff0800720c */ /* 0x000fe20003fa6270 */
[----:B------:R-:W-:Y:S01]  /*52c0*/  IMAD.HI.U32 R18, R29, R14, RZ ;  /* 0x0000000e1d127227 */ /* 0x000fe200078e00ff */
[----:B------:R-:W-:-:S03]  /*52d0*/  IADD3 R8, R0, 0x1a8, RZ ;  /* 0x000001a800087810 */ /* 0x000fc60007ffe0ff */
[----:B------:R-:W-:Y:S02]  /*52e0*/  IMAD.MOV.U32 R6, RZ, RZ, R4 ;  /* 0x000000ffff067224 */ /* 0x000fe400078e0004 */
[----:B------:R-:W-:Y:S02]  /*52f0*/  @!P1 IMAD.IADD R3, R3, 0x1, -R9 ;  /* 0x0000000103039824 */ /* 0x000fe400078e0a09 */
[----:B0-----:R-:W-:Y:S02]  /*5300*/  IMAD.MOV.U32 R5, RZ, RZ, R17 ;  /* 0x000000ffff057224 */ /* 0x001fe400078e0011 */
[----:B------:R-:W-:Y:S01]  /*5310*/  IMAD.HI.U32 R17, R29, R13, RZ ;  /* 0x0000000d1d117227 */ /* 0x000fe200078e00ff */
[----:B------:R-:W-:-:S03]  /*5320*/  ISETP.GT.U32.AND P1, PT, R9, R3, PT ;  /* 0x000000030900720c */ /* 0x000fc60003f24070 */
[----:B------:R-:W-:Y:S01]  /*5330*/  @!P0 IMAD.MOV R5, RZ, RZ, -R5 ;  /* 0x000000ffff058224 */ /* 0x000fe200078e0a05 */
[C---:B------:R-:W-:Y:S01]  /*5340*/  ISETP.GT.U32.AND P0, PT, R9.reuse, R2, PT ;  /* 0x000000020900720c */ /* 0x040fe20003f04070 */
[----:B------:R-:W-:Y:S02]  /*5350*/  IMAD.MOV R17, RZ, RZ, -R17 ;  /* 0x000000ffff117224 */ /* 0x000fe400078e0a11 */
[----:B------:R-:W-:Y:S01]  /*5360*/  IMAD.MOV R18, RZ, RZ, -R18 ;  /* 0x000000ffff127224 */ /* 0x000fe200078e0a12 */
[----:B------:R0:W-:Y:S01]  /*5370*/  STL [R1+0x6c0], R5 ;  /* 0x0006c00501007387 */ /* 0x0001e20000100800 */
[----:B------:R-:W-:Y:S02]  /*5380*/  IMAD R13, R9, R17, R13 ;  /* 0x00000011090d7224 */ /* 0x000fe400078e020d */
[----:B------:R-:W-:-:S04]  /*5390*/  IMAD.HI.U32 R17, R29, R16, RZ ;  /* 0x000000101d117227 */ /* 0x000fc800078e00ff */
[--C-:B------:R-:W-:Y:S01]  /*53a0*/  @!P1 IMAD.IADD R3, R3, 0x1, -R9.reuse ;  /* 0x0000000103039824 */ /* 0x100fe200078e0a09 */
[C---:B------:R-:W-:Y:S01]  /*53b0*/  ISETP.GT.U32.AND P1, PT, R9.reuse, R13, PT ;  /* 0x0000000d0900720c */ /* 0x040fe20003f24070 */
[----:B------:R-:W-:Y:S02]  /*53c0*/  @!P0 IMAD.IADD R2, R2, 0x1, -R9 ;  /* 0x0000000102028824 */ /* 0x000fe400078e0a09 */
[----:B0-----:R-:W-:Y:S02]  /*53d0*/  IMAD.MOV.U32 R5, RZ, RZ, R3 ;  /* 0x000000ffff057224 */ /* 0x001fe400078e0003 */
[----:B------:R-:W-:Y:S01]  /*53e0*/  @!P2 IMAD.MOV R6, RZ, RZ, -R6 ;  /* 0x000000ffff06a224 */ /* 0x000fe200078e0a06 */
[----:B------:R-:W-:Y:S01]  /*53f0*/  ISETP.GT.U32.AND P0, PT, R9, R2, PT ;  /* 0x000000020900720c */ /* 0x000fe20003f04070 */
[----:B------:R-:W-:Y:S01]  /*5400*/  @!P4 IMAD.MOV R5, RZ, RZ, -R5 ;  /* 0x000000ffff05c224 */ /* 0x000fe200078e0a05 */
[----:B------:R-:W-:Y:S01]  /*5410*/  ISETP.GE.AND P4, PT, R11, RZ, PT ;  /* 0x000000ff0b00720c */ /* 0x000fe20003f86270 */
[C---:B------:R-:W-:Y:S01]  /*5420*/  IMAD R4, R9.reuse, R19, R15 ;  /* 0x0000001309047224 */ /* 0x040fe200078e020f */
[----:B------:R-:W-:Y:S01]  /*5430*/  STL [R1+0x6b4], R6 ;  /* 0x0006b40601007387 */ /* 0x000fe20000100800 */
[----:B------:R-:W-:Y:S01]  /*5440*/  IMAD R14, R9, R18, R14 ;  /* 0x00000012090e7224 */ /* 0x000fe200078e020e */
[C---:B------:R-:W-:Y:S01]  /*5450*/  IADD3 R15, R0.reuse, 0x1a6, RZ ;  /* 0x000001a6000f7810 */ /* 0x040fe20007ffe0ff */
[----:B------:R-:W-:Y:S01]  /*5460*/  IMAD.MOV R17, RZ, RZ, -R17 ;  /* 0x000000ffff117224 */ /* 0x000fe200078e0a11 */
[----:B------:R0:W-:Y:S01]  /*5470*/  STL [R1+0x6b0], R5 ;  /* 0x0006b00501007387 */ /* 0x0001e20000100800 */
[--C-:B------:R-:W-:Y:S01]  /*5480*/  @!P1 IMAD.IADD R13, R13, 0x1, -R9.reuse ;  /* 0x000000010d0d9824 */ /* 0x100fe200078e0a09 */
[C---:B------:R-:W-:Y:S01]  /*5490*/  ISETP.GT.U32.AND P2, PT, R9.reuse, R14, PT ;  /* 0x0000000e0900720c */ /* 0x040fe20003f44070 */
[C---:B------:R-:W-:Y:S01]  /*54a0*/  IMAD R3, R9.reuse, R17, R16 ;  /* 0x0000001109037224 */ /* 0x040fe200078e0210 */
[----:B------:R-:W-:Y:S01]  /*54b0*/  IADD3 R11, R0, 0x1a7, RZ ;  /* 0x000001a7000b7810 */ /* 0x000fe20007ffe0ff */
[----:B------:R-:W-:Y:S01]  /*54c0*/  @!P0 IMAD.IADD R2, R2, 0x1, -R9 ;  /* 0x0000000102028824 */ /* 0x000fe200078e0a09 */
[----:B------:R-:W-:-:S02]  /*54d0*/  ISETP.GT.U32.AND P0, PT, R9, R4, PT ;  /* 0x000000040900720c */ /* 0x000fc40003f04070 */
[C---:B------:R-:W-:Y:S01]  /*54e0*/  ISETP.GT.U32.AND P1, PT, R9.reuse, R13, PT ;  /* 0x0000000d0900720c */ /* 0x040fe20003f24070 */
[----:B0-----:R-:W-:Y:S01]  /*54f0*/  IMAD.MOV.U32 R5, RZ, RZ, R2 ;  /* 0x000000ffff057224 */ /* 0x001fe200078e0002 */
[----:B------:R-:W-:Y:S02]  /*5500*/  IABS R17, R15 ;  /* 0x0000000f00117213 */ /* 0x000fe40000000000 */
[----:B------:R-:W-:Y:S01]  /*5510*/  IABS R16, R8 ;  /* 0x0000000800107213 */ /* 0x000fe20000000000 */
[----:B------:R-:W-:Y:S01]  /*5520*/  @!P3 IMAD.MOV R5, RZ, RZ, -R5 ;  /* 0x000000ffff05b224 */ /* 0x000fe200078e0a05 */
[----:B------:R-:W-:Y:S01]  /*5530*/  ISETP.GT.U32.AND P3, PT, R9, R3, PT ;  /* 0x000000030900720c */ /* 0x000fe20003f64070 */
[--C-:B------:R-:W-:Y:S01]  /*5540*/  @!P2 IMAD.IADD R14, R14, 0x1, -R9.reuse ;  /* 0x000000010e0ea824 */ /* 0x100fe200078e0a09 */
[----:B------:R-:W-:Y:S01]  /*5550*/  IABS R2, R11 ;  /* 0x0000000b00027213 */ /* 0x000fe20000000000 */
[----:B------:R-:W-:Y:S01]  /*5560*/  IMAD.HI.U32 R18, R29, R16, RZ ;  /* 0x000000101d127227 */ /* 0x000fe200078e00ff */
[----:B------:R0:W-:Y:S02]  /*5570*/  STL [R1+0x6ac], R5 ;  /* 0x0006ac0501007387 */ /* 0x0001e40000100800 */
[----:B------:R-:W-:Y:S01]  /*5580*/  ISETP.GT.U32.AND P2, PT, R9, R14, PT ;  /* 0x0000000e0900720c */ /* 0x000fe20003f44070 */
[----:B------:R-:W-:-:S02]  /*5590*/  @!P0 IMAD.IADD R4, R4, 0x1, -R9 ;  /* 0x0000000104048824 */ /* 0x000fc400078e0a09 */
[----:B------:R-:W-:Y:S01]  /*55a0*/  @!P1 IMAD.IADD R13, R13, 0x1, -R9 ;  /* 0x000000010d0d9824 */ /* 0x000fe200078e0a09 */
[----:B------:R-:W-:Y:S01]  /*55b0*/  ISETP.GE.AND P1, PT, R12, RZ, PT ;  /* 0x000000ff0c00720c */ /* 0x000fe20003f26270 */
[----:B------:R-:W-:Y:S01]  /*55c0*/  IMAD.MOV.U32 R12, RZ, RZ, R17 ;  /* 0x000000ffff0c7224 */ /* 0x000fe200078e0011 */
[----:B------:R-:W-:Y:S01]  /*55d0*/  ISETP.GT.U32.AND P0, PT, R9, R4, PT ;  /* 0x000000040900720c */ /* 0x000fe20003f04070 */
[----:B------:R-:W-:Y:S02]  /*55e0*/  @!P3 IMAD.IADD R3, R3, 0x1, -R9 ;  /* 0x000000010303b824 */ /* 0x000fe400078e0a09 */
[----:B------:R-:W-:-:S03]  /*55f0*/  IMAD.HI.U32 R17, R29, R2, RZ ;  /* 0x000000021d117227 */ /* 0x000fc600078e00ff */
[----:B------:R-:W-:Y:S01]  /*5600*/  ISETP.GT.U32.AND P3, PT, R9, R3, PT ;  /* 0x000000030900720c */ /* 0x000fe20003f64070 */
[----:B------:R-:W-:Y:S02]  /*5610*/  IMAD.MOV R18, RZ, RZ, -R18 ;  /* 0x000000ffff127224 */ /* 0x000fe400078e0a12 */
[----:B------:R-:W-:Y:S02]  /*5620*/  IMAD.MOV R17, RZ, RZ, -R17 ;  /* 0x000000ffff117224 */ /* 0x000fe400078e0a11 */
[----:B------:R-:W-:Y:S02]  /*5630*/  IMAD.MOV.U32 R6, RZ, RZ, R13 ;  /* 0x000000ffff067224 */ /* 0x000fe400078e000d */
[--C-:B------:R-:W-:Y:S01]  /*5640*/  @!P0 IMAD.IADD R4, R4, 0x1, -R9.reuse ;  /* 0x0000000104048824 */ /* 0x100fe200078e0a09 */
[----:B------:R-:W-:Y:S01]  /*5650*/  ISETP.GE.AND P0, PT, R15, RZ, PT ;  /* 0x000000ff0f00720c */ /* 0x000fe20003f06270 */
[----:B------:R-:W-:Y:S02]  /*5660*/  IMAD R16, R9, R18, R16 ;  /* 0x0000001209107224 */ /* 0x000fe400078e0210 */
[----:B------:R-:W-:-:S02]  /*5670*/  @!P2 IMAD.IADD R14, R14, 0x1, -R9 ;  /* 0x000000010e0ea824 */ /* 0x000fc400078e0a09 */
[C---:B------:R-:W-:Y:S01]  /*5680*/  IMAD R15, R9.reuse, R17, R2 ;  /* 0x00000011090f7224 */ /* 0x040fe200078e0202 */
[----:B------:R-:W-:Y:S01]  /*5690*/  ISETP.GT.U32.AND P2, PT, R9, R16, PT ;  /* 0x000000100900720c */ /* 0x000fe20003f44070 */
[----:B------:R-:W-:Y:S01]  /*56a0*/  @!P6 IMAD.MOV R6, RZ, RZ, -R6 ;  /* 0x000000ffff06e224 */ /* 0x000fe200078e0a06 */
[----:B------:R-:W-:Y:S01]  /*56b0*/  IADD3 R2, R0, 0x1a5, RZ ;  /* 0x000001a500027810 */ /* 0x000fe20007ffe0ff */
[----:B0-----:R-:W-:Y:S01]  /*56c0*/  IMAD.MOV.U32 R5, RZ, RZ, R14 ;  /* 0x000000ffff057224 */ /* 0x001fe200078e000e */
[----:B------:R-:W-:Y:S01]  /*56d0*/  ISETP.GE.AND P6, PT, R8, RZ, PT ;  /* 0x000000ff0800720c */ /* 0x000fe20003fc6270 */
[----:B------:R-:W-:Y:S01]  /*56e0*/  @!P3 IMAD.IADD R3, R3, 0x1, -R9 ;  /* 0x000000010303b824 */ /* 0x000fe200078e0a09 */
[----:B------:R-:W-:Y:S01]  /*56f0*/  ISETP.GT.U32.AND P3, PT, R9, R15, PT ;  /* 0x0000000f0900720c */ /* 0x000fe20003f64070 */
[----:B------:R-:W-:Y:S01]  /*5700*/  @!P5 IMAD.MOV R5, RZ, RZ, -R5 ;  /* 0x000000ffff05d224 */ /* 0x000fe200078e0a05 */
[----:B------:R0:W-:Y:S01]  /*5710*/  STL [R1+0x6a8], R6 ;  /* 0x0006a80601007387 */ /* 0x0001e20000100800 */
[----:B------:R-:W-:Y:S01]  /*5720*/  IMAD.HI.U32 R13, R29, R12, RZ ;  /* 0x0000000c1d0d7227 */ /* 0x000fe200078e00ff */
[----:B------:R-:W-:-:S02]  /*5730*/  ISETP.GE.AND P5, PT, R11, RZ, PT ;  /* 0x000000ff0b00720c */ /* 0x000fc40003fa6270 */
[----:B------:R1:W-:Y:S01]  /*5740*/  STL [R1+0x694], R5 ;  /* 0x0006940501007387 */ /* 0x0003e20000100800 */
[----:B------:R-:W-:Y:S01]  /*5750*/  @!P2 IMAD.IADD R16, R16, 0x1, -R9 ;  /* 0x000000011010a824 */ /* 0x000fe200078e0a09 */
[C---:B------:R-:W-:Y:S01]  /*5760*/  IADD3 R11, R0.reuse, 0x1a2, RZ ;  /* 0x000001a2000b7810 */ /* 0x040fe20007ffe0ff */
[----:B------:R-:W-:Y:S01]  /*5770*/  IMAD.MOV R13, RZ, RZ, -R13 ;  /* 0x000000ffff0d7224 */ /* 0x000fe200078e0a0d */
[C---:B------:R-:W-:Y:S01]  /*5780*/  IADD3 R17, R0.reuse, 0x19e, RZ ;  /* 0x0000019e00117810 */ /* 0x040fe20007ffe0ff */
[----:B0-----:R-:W-:Y:S01]  /*5790*/  IMAD.MOV.U32 R6, RZ, RZ, R4 ;  /* 0x000000ffff067224 */ /* 0x001fe200078e0004 */
[----:B------:R-:W-:Y:S01]  /*57a0*/  IADD3 R4, R0, 0x1a4, RZ ;  /* 0x000001a400047810 */ /* 0x000fe20007ffe0ff */
[----:B------:R-:W-:Y:S01]  /*57b0*/  @!P3 IMAD.IADD R15, R15, 0x1, -R9 ;  /* 0x000000010f0fb824 */ /* 0x000fe200078e0a09 */
[C---:B------:R-:W-:Y:S01]  /*57c0*/  ISETP.GT.U32.AND P2, PT, R9.reuse, R16, PT ;  /* 0x000000100900720c */ /* 0x040fe20003f44070 */
[----:B------:R-:W-:Y:S01]  /*57d0*/  @!P4 IMAD.MOV R6, RZ, RZ, -R6 ;  /* 0x000000ffff06c224 */ /* 0x000fe200078e0a06 */
[----:B------:R-:W-:Y:S01]  /*57e0*/  ISETP.GE.AND P4, PT, R2, RZ, PT ;  /* 0x000000ff0200720c */ /* 0x000fe20003f86270 */
[----:B-1----:R-:W-:Y:S01]  /*57f0*/  IMAD.MOV.U32 R5, RZ, RZ, R3 ;  /* 0x000000ffff057224 */ /* 0x002fe200078e0003 */
[----:B------:R-:W-:Y:S01]  /*5800*/  IABS R2, R2 ;  /* 0x0000000200027213 */ /* 0x000fe20000000000 */
[C---:B------:R-:W-:Y:S01]  /*5810*/  IMAD R12, R9.reuse, R13, R12 ;  /* 0x0000000d090c7224 */ /* 0x040fe200078e020c */
[----:B------:R-:W-:Y:S01]  /*5820*/  IABS R18, R4 ;  /* 0x0000000400127213 */ /* 0x000fe20000000000 */
[----:B------:R-:W-:Y:S01]  /*5830*/  @!P1 IMAD.MOV R5, RZ, RZ, -R5 ;  /* 0x000000ffff059224 */ /* 0x000fe200078e0a05 */
[----:B------:R-:W-:Y:S01]  /*5840*/  ISETP.GE.AND P1, PT, R4, RZ, PT ;  /* 0x000000ff0400720c */ /* 0x000fe20003f26270 */
[----:B------:R-:W-:Y:S01]  /*5850*/  IMAD.MOV.U32 R4, RZ, RZ, R2 ;  /* 0x000000ffff047224 */ /* 0x000fe200078e0002 */
[----:B------:R-:W-:Y:S01]  /*5860*/  ISETP.GT.U32.AND P3, PT, R9, R15, PT ;  /* 0x0000000f0900720c */ /* 0x000fe20003f64070 */
[----:B------:R-:W-:Y:S01]  /*5870*/  IMAD.HI.U32 R3, R29, R18, RZ ;  /* 0x000000121d037227 */ /* 0x000fe200078e00ff */
[----:B------:R0:W-:Y:S01]  /*5880*/  STL [R1+0x6a0], R6 ;  /* 0x0006a00601007387 */ /* 0x0001e20000100800 */
[----:B------:R-:W-:-:S02]  /*5890*/  IADD3 R2, R0, 0x1a3, RZ ;  /* 0x000001a300027810 */ /* 0x000fc40007ffe0ff */
[----:B------:R-:W-:Y:S01]  /*58a0*/  IMAD.HI.U32 R13, R29, R4, RZ ;  /* 0x000000041d0d7227 */ /* 0x000fe200078e00ff */
[----:B------:R1:W-:Y:S01]  /*58b0*/  STL [R1+0x6a4], R5 ;  /* 0x0006a40501007387 */ /* 0x0003e20000100800 */
[----:B------:R-:W-:Y:S02]  /*58c0*/  IABS R8, R2 ;  /* 0x0000000200087213 */ /* 0x000fe40000000000 */
[----:B------:R-:W-:Y:S01]  /*58d0*/  IMAD.MOV R13, RZ, RZ, -R13 ;  /* 0x000000ffff0d7224 */ /* 0x000fe200078e0a0d */
[----:B------:R-:W-:Y:S01]  /*58e0*/  IABS R14, R11 ;  /* 0x0000000b000e7213 */ /* 0x000fe20000000000 */
[--C-:B------:R-:W-:Y:S01]  /*58f0*/  @!P2 IMAD.IADD R16, R16, 0x1, -R9.reuse ;  /* 0x000000011010a824 */ /* 0x100fe200078e0a09 */
[C---:B------:R-:W-:Y:S01]  /*5900*/  ISETP.GT.U32.AND P2, PT, R9.reuse, R12, PT ;  /* 0x0000000c0900720c */ /* 0x040fe20003f44070 */
[----:B------:R-:W-:Y:S01]  /*5910*/  IMAD R4, R9, R13, R4 ;  /* 0x0000000d09047224 */ /* 0x000fe200078e0204 */
[----:B------:R-:W-:Y:S01]  /*5920*/  IABS R19, R17 ;  /* 0x0000001100137213 */ /* 0x000fe20000000000 */
[----:B------:R-:W-:-:S02]  /*5930*/  @!P3 IMAD.IADD R15, R15, 0x1, -R9 ;  /* 0x000000010f0fb824 */ /* 0x000fc400078e0a09 */
[----:B------:R-:W-:Y:S01]  /*5940*/  IMAD.MOV R3, RZ, RZ, -R3 ;  /* 0x000000ffff037224 */ /* 0x000fe200078e0a03 */
[C---:B------:R-:W-:Y:S01]  /*5950*/  ISETP.GT.U32.AND P3, PT, R9.reuse, R4, PT ;  /* 0x000000040900720c */ /* 0x040fe20003f64070 */
[----:B0-----:R-:W-:Y:S02]  /*5960*/  IMAD.MOV.U32 R6, RZ, RZ, R16 ;  /* 0x000000ffff067224 */ /* 0x001fe400078e0010 */
[C---:B------:R-:W-:Y:S02]  /*5970*/  IMAD R18, R9.reuse, R3, R18 ;  /* 0x0000000309127224 */ /* 0x040fe400078e0212 */
[----:B------:R-:W-:Y:S02]  /*5980*/  @!P6 IMAD.MOV R6, RZ, RZ, -R6 ;  /* 0x000000ffff06e224 */ /* 0x000fe400078e0a06 */
[--C-:B------:R-:W-:Y:S01]  /*5990*/  @!P2 IMAD.IADD R12, R12, 0x1, -R9.reuse ;  /* 0x000000010c0ca824 */ /* 0x100fe200078e0a09 */
[----:B------:R-:W-:Y:S01]  /*59a0*/  ISETP.GT.U32.AND P6, PT, R9, R18, PT ;  /* 0x000000120900720c */ /* 0x000fe20003fc4070 */
[----:B------:R-:W-:Y:S01]  /*59b0*/  IMAD.HI.U32 R13, R29, R8, RZ ;  /* 0x000000081d0d7227 */ /* 0x000fe200078e00ff */
[----:B------:R-:W-:Y:S02]  /*59c0*/  STL [R1+0x698], R6 ;  /* 0x0006980601007387 */ /* 0x000fe40000100800 */
[----:B------:R-:W-:Y:S01]  /*59d0*/  ISETP.GT.U32.AND P2, PT, R9, R12, PT ;  /* 0x0000000c0900720c */ /* 0x000fe20003f44070 */
[----:B------:R-:W-:-:S02]  /*59e0*/  @!P3 IMAD.IADD R4, R4, 0x1, -R9 ;  /* 0x000000010404b824 */ /* 0x000fc400078e0a09 */
[----:B-1----:R-:W-:Y:S01]  /*59f0*/  IMAD.MOV.U32 R5, RZ, RZ, R15 ;  /* 0x000000ffff057224 */ /* 0x002fe200078e000f */
[----:B------:R-:W-:Y:S01]  /*5a00*/  IADD3 R15, R0, 0x19d, RZ ;  /* 0x0000019d000f7810 */ /* 0x000fe20007ffe0ff */
[----:B------:R-:W-:Y:S01]  /*5a10*/  IMAD.MOV R13, RZ, RZ, -R13 ;  /* 0x000000ffff0d7224 */ /* 0x000fe200078e0a0d */
[C---:B------:R-:W-:Y:S01]  /*5a20*/  ISETP.GT.U32.AND P3, PT, R9.reuse, R4, PT ;  /* 0x000000040900720c */ /* 0x040fe20003f64070 */
[----:B------:R-:W-:Y:S01]  /*5a30*/  @!P5 IMAD.MOV R5, RZ, RZ, -R5 ;  /* 0x000000ffff05d224 */ /* 0x000fe200078e0a05 */
[----:B------:R-:W-:Y:S01]  /*5a40*/  ISETP.GE.AND P5, PT, R2, RZ, PT ;  /* 0x000000ff0200720c */ /* 0x000fe20003fa6270 */
[----:B------:R-:W-:Y:S01]  /*5a50*/  IMAD R2, R9, R13, R8 ;  /* 0x0000000d09027224 */ /* 0x000fe200078e0208 */
[----:B------:R-:W-:Y:S01]  /*5a60*/  IADD3 R13, R0, 0x1a1, RZ ;  /* 0x000001a1000d7810 */ /* 0x000fe20007ffe0ff */
[----:B------:R-:W-:Y:S01]  /*5a70*/  @!P6 IMAD.IADD R18, R18, 0x1, -R9 ;  /* 0x000000011212e824 */ /* 0x000fe200078e0a09 */
[----:B------:R0:W-:Y:S01]  /*5a80*/  STL [R1+0x69c], R5 ;  /* 0x00069c0501007387 */ /* 0x0001e20000100800 */
[----:B------:R-:W-:Y:S01]  /*5a90*/  IMAD.HI.U32 R3, R29, R14, RZ ;  /* 0x0000000e1d037227 */ /* 0x000fe200078e00ff */
[----:B------:R-:W-:-:S02]  /*5aa0*/  IABS R8, R13 ;  /* 0x0000000d00087213 */ /* 0x000fc40000000000 */
[----:B------:R-:W-:Y:S01]  /*5ab0*/  ISETP.GT.U32.AND P6, PT, R9, R18, PT ;  /* 0x000000120900720c */ /* 0x000fe20003fc4070 */
[----:B------:R-:W-:Y:S01]  /*5ac0*/  IMAD.MOV R3, RZ, RZ, -R3 ;  /* 0x000000ffff037224 */ /* 0x000fe200078e0a03 */
[----:B------:R-:W-:Y:S01]  /*5ad0*/  IABS R16, R15 ;  /* 0x0000000f00107213 */ /* 0x000fe20000000000 */
[--C-:B------:R-:W-:Y:S01]  /*5ae0*/  @!P2 IMAD.IADD R12, R12, 0x1, -R9.reuse ;  /* 0x000000010c0ca824 */ /* 0x100fe200078e0a09 */
[----:B------:R-:W-:Y:S01]  /*5af0*/  ISETP.GE.AND P2, PT, R11, RZ, PT ;  /* 0x000000ff0b00720c */ /* 0x000fe20003f46270 */
[----:B------:R-:W-:Y:S01]  /*5b00*/  @!P3 IMAD.IADD R4, R4, 0x1, -R9 ;  /* 0x000000010404b824 */ /* 0x000fe200078e0a09 */
[C---:B------:R-:W-:Y:S01]  /*5b10*/  ISETP.GT.U32.AND P3, PT, R9.reuse, R2, PT ;  /* 0x000000020900720c */ /* 0x040fe20003f64070 */
[----:B------:R-:W-:Y:S01]  /*5b20*/  IMAD R14, R9, R3, R14 ;  /* 0x00000003090e7224 */ /* 0x000fe200078e020e */
[----:B------:R-:W-:Y:S01]  /*5b30*/  IADD3 R3, R0, 0x1a0, RZ ;  /* 0x000001a000037810 */ /* 0x000fe20007ffe0ff */
[----:B------:R-:W-:-:S03]  /*5b40*/  IMAD.HI.U32 R11, R29, R8, RZ ;  /* 0x000000081d0b7227 */ /* 0x000fc600078e00ff */
[----:B------:R-:W-:Y:S01]  /*5b50*/  IABS R24, R3 ;  /* 0x0000000300187213 */ /* 0x000fe20000000000 */
[----:B------:R-:W-:Y:S02]  /*5b60*/  IMAD.MOV R11, RZ, RZ, -R11 ;  /* 0x000000ffff0b7224 */ /* 0x000fe400078e0a0b */
[----:B------:R-:W-:Y:S01]  /*5b70*/  @!P6 IMAD.IADD R18, R18, 0x1, -R9 ;  /* 0x000000011212e824 */ /* 0x000fe200078e0a09 */
[C---:B------:R-:W-:Y:S01]  /*5b80*/  ISETP.GT.U32.AND P6, PT, R9.reuse, R14, PT ;  /* 0x0000000e0900720c */ /* 0x040fe20003fc4070 */
[----:B------:R-:W-:Y:S02]  /*5b90*/  IMAD R8, R9, R11, R8 ;  /* 0x0000000b09087224 */ /* 0x000fe400078e0208 */
[----:B------:R-:W-:-:S04]  /*5ba0*/  IMAD.HI.U32 R23, R29, R24, RZ ;  /* 0x000000181d177227 */ /* 0x000fc800078e00ff */
[----:B------:R-:W-:Y:S01]  /*5bb0*/  @!P3 IMAD.IADD R2, R2, 0x1, -R9 ;  /* 0x000000010202b824 */ /* 0x000fe200078e0a09 */
[C---:B------:R-:W-:Y:S01]  /*5bc0*/  ISETP.GT.U32.AND P3, PT, R9.reuse, R8, PT ;  /* 0x000000080900720c */ /* 0x040fe20003f64070 */
[----:B------:R-:W-:Y:S02]  /*5bd0*/  IMAD.MOV R23, RZ, RZ, -R23 ;  /* 0x000000ffff177224 */ /* 0x000fe400078e0a17 */
[----:B0-----:R-:W-:Y:S02]  /*5be0*/  IMAD.MOV.U32 R5, RZ, RZ, R12 ;  /* 0x000000ffff057224 */ /* 0x001fe400078e000c */
[C---:B------:R-:W-:Y:S02]  /*5bf0*/  IMAD R23, R9.reuse, R23, R24 ;  /* 0x0000001709177224 */ /* 0x040fe400078e0218 */
[----:B------:R-:W-:Y:S02]  /*5c00*/  @!P0 IMAD.MOV R5, RZ, RZ, -R5 ;  /* 0x000000ffff058224 */ /* 0x000fe400078e0a05 */
[--C-:B------:R-:W-:Y:S01]  /*5c10*/  @!P6 IMAD.IADD R14, R14, 0x1, -R9.reuse ;  /* 0x000000010e0ee824 */ /* 0x100fe200078e0a09 */
[----:B------:R-:W-:Y:S01]  /*5c20*/  ISETP.GT.U32.AND P6, PT, R9, R23, PT ;  /* 0x000000170900720c */ /* 0x000fe20003fc4070 */
[----:B------:R-:W-:Y:S01]  /*5c30*/  IMAD.HI.U32 R20, R29, R19, RZ ;  /* 0x000000131d147227 */ /* 0x000fe200078e00ff */
[----:B------:R0:W-:Y:S02]  /*5c40*/  STL [R1+0x68c], R5 ;  /* 0x00068c0501007387 */ /* 0x0001e40000100800 */
[C---:B------:R-:W-:Y:S01]  /*5c50*/  ISETP.GT.U32.AND P0, PT, R9.reuse, R14, PT ;  /* 0x0000000e0900720c */ /* 0x040fe20003f04070 */
[----:B------:R-:W-:Y:S01]  /*5c60*/  @!P3 IMAD.IADD R8, R8, 0x1, -R9 ;  /* 0x000000010808b824 */ /* 0x000fe200078e0a09 */
[----:B------:R-:W-:Y:S01]  /*5c70*/  ISETP.GT.U32.AND P3, PT, R9, R2, PT ;  /* 0x000000020900720c */ /* 0x000fe20003f64070 */
[----:B------:R-:W-:-:S02]  /*5c80*/  IMAD.MOV R20, RZ, RZ, -R20 ;  /* 0x000000ffff147224 */ /* 0x000fc400078e0a14 */
[----:B------:R-:W-:-:S04]  /*5c90*/  IMAD.HI.U32 R11, R29, R16, RZ ;  /* 0x000000101d0b7227 */ /* 0x000fc800078e00ff */
[----:B0-----:R-:W-:Y:S02]  /*5ca0*/  IMAD.MOV.U32 R5, RZ, RZ, R4 ;  /* 0x000000ffff057224 */ /* 0x001fe400078e0004 */
[----:B------:R-:W-:Y:S01]  /*5cb0*/  IMAD R19, R9, R20, R19 ;  /* 0x0000001409137224 */ /* 0x000fe200078e0213 */
[----:B------:R-:W-:Y:S01]  /*5cc0*/  IADD3 R20, R0, 0x19c, RZ ;  /* 0x0000019c00147810 */ /* 0x000fe20007ffe0ff */
[----:B------:R-:W-:Y:S02]  /*5cd0*/  @!P4 IMAD.MOV R5, RZ, RZ, -R5 ;  /* 0x000000ffff05c224 */ /* 0x000fe400078e0a05 */
[--C-:B------:R-:W-:Y:S01]  /*5ce0*/  @!P6 IMAD.IADD R23, R23, 0x1, -R9.reuse ;  /* 0x000000011717e824 */ /* 0x100fe200078e0a09 */
[C---:B------:R-:W-:Y:S01]  /*5cf0*/  ISETP.GT.U32.AND P6, PT, R9.reuse, R8, PT ;  /* 0x000000080900720c */ /* 0x040fe20003fc4070 */
[----:B------:R-:W-:Y:S01]  /*5d00*/  @!P3 IMAD.IADD R2, R2, 0x1, -R9 ;  /* 0x000000010202b824 */ /* 0x000fe200078e0a09 */
[----:B------:R0:W-:Y:S01]  /*5d10*/  STL [R1+0x688], R5 ;  /* 0x0006880501007387 */ /* 0x0001e20000100800 */
[C---:B------:R-:W-:Y:S01]  /*5d20*/  ISETP.GT.U32.AND P3, PT, R9.reuse, R19, PT ;  /* 0x000000130900720c */ /* 0x040fe20003f64070 */
[----:B------:R-:W-:Y:S01]  /*5d30*/  IMAD.MOV R11, RZ, RZ, -R11 ;  /* 0x000000ffff0b7224 */ /* 0x000fe200078e0a0b */
[C---:B------:R-:W-:Y:S01]  /*5d40*/  ISETP.GT.U32.AND P4, PT, R9.reuse, R23, PT ;  /* 0x000000170900720c */ /* 0x040fe20003f84070 */
[--C-:B------:R-:W-:Y:S01]  /*5d50*/  @!P0 IMAD.IADD R14, R14, 0x1, -R9.reuse ;  /* 0x000000010e0e8824 */ /* 0x100fe200078e0a09 */
[----:B------:R-:W-:Y:S01]  /*5d60*/  IABS R12, R20 ;  /* 0x00000014000c7213 */ /* 0x000fe20000000000 */
[----:B------:R-:W-:Y:S01]  /*5d70*/  IMAD R11, R9, R11, R16 ;  /* 0x0000000b090b7224 */ /* 0x000fe200078e0210 */
[----:B------:R-:W-:Y:S01]  /*5d80*/  IADD3 R16, R0, 0x19b, RZ ;  /* 0x0000019b00107810 */ /* 0x000fe20007ffe0ff */
[----:B------:R-:W-:Y:S01]  /*5d90*/  IMAD.MOV.U32 R6, RZ, RZ, R2 ;  /* 0x000000ffff067224 */ /* 0x000fe200078e0002 */
[----:B------:R-:W-:Y:S01]  /*5da0*/  ISETP.GE.AND P0, PT, R13, RZ, PT ;  /* 0x000000ff0d00720c */ /* 0x000fe20003f06270 */
[----:B0-----:R-:W-:Y:S01]  /*5db0*/  IMAD.MOV.U32 R5, RZ, RZ, R18 ;  /* 0x000000ffff057224 */ /* 0x001fe200078e0012 */
[----:B------:R-:W-:Y:S01]  /*5dc0*/  IABS R4, R16 ;  /* 0x0000001000047213 */ /* 0x000fe20000000000 */
[----:B------:R-:W-:Y:S01]  /*5dd0*/  @!P6 IMAD.IADD R8, R8, 0x1, -R9 ;  /* 0x000000010808e824 */ /* 0x000fe200078e0a09 */
[C---:B------:R-:W-:Y:S01]  /*5de0*/  ISETP.GT.U32.AND P6, PT, R9.reuse, R11, PT ;  /* 0x0000000b0900720c */ /* 0x040fe20003fc4070 */
[----:B------:R-:W-:Y:S01]  /*5df0*/  @!P1 IMAD.MOV R5, RZ, RZ, -R5 ;  /* 0x000000ffff059224 */ /* 0x000fe200078e0a05 */
[----:B------:R-:W-:Y:S01]  /*5e00*/  ISETP.GT.U32.AND P1, PT, R9, R22, PT ;  /* 0x000000160900720c */ /* 0x000fe20003f24070 */
[--C-:B------:R-:W-:Y:S01]  /*5e10*/  @!P3 IMAD.IADD R19, R19, 0x1, -R9.reuse ;  /* 0x000000011313b824 */ /* 0x100fe200078e0a09 */
[----:B------:R-:W-:Y:S01]  /*5e20*/  ISETP.GE.AND P3, PT, R17, RZ, PT ;  /* 0x000000ff1100720c */ /* 0x000fe20003f66270 */
[----:B------:R-:W-:Y:S01]  /*5e30*/  @!P4 IMAD.IADD R23, R23, 0x1, -R9 ;  /* 0x000000011717c824 */ /* 0x000fe200078e0a09 */
[----:B------:R0:W-:Y:S01]  /*5e40*/  STL [R1+0x684], R5 ;  /* 0x0006840501007387 */ /* 0x0001e20000100800 */
[----:B------:R-:W-:Y:S01]  /*5e50*/  @!P5 IMAD.MOV R6, RZ, RZ, -R6 ;  /* 0x000000ffff06d224 */ /* 0x000fe200078e0a06 */
[----:B------:R-:W-:Y:S01]  /*5e60*/  ISETP.GE.AND P4, PT, R3, RZ, PT ;  /* 0x000000ff0300720c */ /* 0x000fe20003f86270 */
[----:B------:R-:W-:Y:S01]  /*5e70*/  IMAD.HI.U32 R18, R29, R4, RZ ;  /* 0x000000041d127227 */ /* 0x000fe200078e00ff */
[----:B------:R-:W-:-:S02]  /*5e80*/  IADD3 R2, R0, 0x19a, RZ ;  /* 0x0000019a00027810 */ /* 0x000fc40007ffe0ff */
[----:B------:R1:W-:Y:S01]  /*5e90*/  STL [R1+0x678], R6 ;  /* 0x0006780601007387 */ /* 0x0003e20000100800 */
[----:B------:R-:W-:Y:S01]  /*5ea0*/  IMAD.HI.U32 R13, R29, R12, RZ ;  /* 0x0000000c1d0d7227 */ /* 0x000fe200078e00ff */
[C---:B------:R-:W-:Y:S02]  /*5eb0*/  IADD3 R3, R0.reuse, 0x199, RZ ;  /* 0x0000019900037810 */ /* 0x040fe40007ffe0ff */
[----:B------:R-:W-:Y:S01]  /*5ec0*/  IADD3 R17, R0, 0x198, RZ ;  /* 0x0000019800117810 */ /* 0x000fe20007ffe0ff */
[----:B------:R-:W-:Y:S01]  /*5ed0*/  @!P1 IMAD.IADD R22, R22, 0x1, -R9 ;  /* 0x0000000116169824 */ /* 0x000fe200078e0a09 */
[----:B------:R-:W-:Y:S01]  /*5ee0*/  ISETP.GE.AND P1, PT, R21, RZ, PT ;  /* 0x000000ff1500720c */ /* 0x000fe20003f26270 */
[----:B0-----:R-:W-:Y:S02]  /*5ef0*/  IMAD.MOV.U32 R5, RZ, RZ, R14 ;  /* 0x000000ffff057224 */ /* 0x001fe400078e000e */
[----:B------:R-:W-:Y:S01]  /*5f00*/  IMAD.MOV R18, RZ, RZ, -R18 ;  /* 0x000000ffff127224 */ /* 0x000fe200078e0a12 */
[C---:B------:R-:W-:Y:S01]  /*5f10*/  ISETP.GT.U32.AND P5, PT, R9.reuse, R22, PT ;  /* 0x000000160900720c */ /* 0x040fe20003fa4070 */
[----:B------:R-:W-:Y:S01]  /*5f20*/  @!P2 IMAD.MOV R5, RZ, RZ, -R5 ;  /* 0x000000ffff05a224 */ /* 0x000fe200078e0a05 */
[----:B------:R-:W-:Y:S01]  /*5f30*/  ISETP.GT.U32.AND P2, PT, R9, R19, PT ;  /* 0x000000130900720c */ /* 0x000fe20003f44070 */
[----:B------:R-:W-:-:S02]  /*5f40*/  IMAD.MOV R13, RZ, RZ, -R13 ;  /* 0x000000ffff0d7224 */ /* 0x000fc400078e0a0d */
[--C-:B------:R-:W-:Y:S01]  /*5f50*/  @!P6 IMAD.IADD R11, R11, 0x1, -R9.reuse ;  /* 0x000000010b0be824 */ /* 0x100fe200078e0a09 */
[----:B------:R0:W-:Y:S01]  /*5f60*/  STL [R1+0x674], R5 ;  /* 0x0006740501007387 */ /* 0x0001e20000100800 */
[----:B-1----:R-:W-:Y:S01]  /*5f70*/  IMAD.MOV.U32 R6, RZ, RZ, R8 ;  /* 0x000000ffff067224 */ /* 0x002fe200078e0008 */
[----:B------:R-:W-:Y:S01]  /*5f80*/  IABS R8, R3 ;  /* 0x0000000300087213 */ /* 0x000fe20000000000 */
[C---:B------:R-:W-:Y:S01]  /*5f90*/  IMAD R4, R9.reuse, R18, R4 ;  /* 0x0000001209047224 */ /* 0x040fe200078e0204 */
[C---:B------:R-:W-:Y:S01]  /*5fa0*/  ISETP.GT.U32.AND P6, PT, R9.reuse, R11, PT ;  /* 0x0000000b0900720c */ /* 0x040fe20003fc4070 */
[C---:B------:R-:W-:Y:S01]  /*5fb0*/  IMAD R12, R9.reuse, R13, R12 ;  /* 0x0000000d090c7224 */ /* 0x040fe200078e020c */
[----:B------:R-:W-:Y:S01]  /*5fc0*/  IABS R13, R2 ;  /* 0x00000002000d7213 */ /* 0x000fe20000000000 */
[----:B------:R-:W-:Y:S02]  /*5fd0*/  @!P0 IMAD.MOV R6, RZ, RZ, -R6 ;  /* 0x000000ffff068224 */ /* 0x000fe400078e0a06 */
[----:B------:R-:W-:Y:S01]  /*5fe0*/  @!P5 IMAD.IADD R22, R22, 0x1, -R9 ;  /* 0x000000011616d824 */ /* 0x000fe200078e0a09 */
[C---:B------:R-:W-:Y:S01]  /*5ff0*/  ISETP.GT.U32.AND P5, PT, R9.reuse, R4, PT ;  /* 0x000000040900720c */ /* 0x040fe20003fa4070 */
[----:B0-----:R-:W-:Y:S01]  /*6000*/  IMAD.MOV.U32 R5, RZ, RZ, R23 ;  /* 0x000000ffff057224 */ /* 0x001fe200078e0017 */
[----:B------:R-:W-:Y:S01]  /*6010*/  ISETP.GT.U32.AND P0, PT, R9, R12, PT ;  /* 0x0000000c0900720c */ /* 0x000fe20003f04070 */
[----:B------:R-:W-:Y:S01]  /*6020*/  @!P2 IMAD.IADD R19, R19, 0x1, -R9 ;  /* 0x000000011313a824 */ /* 0x000fe200078e0a09 */
[----:B------:R0:W-:Y:S01]  /*6030*/  STL [R1+0x670], R6 ;  /* 0x0006700601007387 */ /* 0x0001e20000100800 */
[----:B------:R-:W-:Y:S01]  /*6040*/  @!P4 IMAD.MOV R5, RZ, RZ, -R5 ;  /* 0x000000ffff05c224 */ /* 0x000fe200078e0a05 */
[----:B------:R-:W-:Y:S01]  /*6050*/  ISETP.GE.AND P4, PT, R15, RZ, PT ;  /* 0x000000ff0f00720c */ /* 0x000fe20003f86270 */
[----:B------:R-:W-:Y:S01]  /*6060*/  IMAD.HI.U32 R14, R29, R13, RZ ;  /* 0x0000000d1d0e7227 */ /* 0x000fe200078e00ff */
[----:B------:R-:W-:-:S02]  /*6070*/  ISETP.GE.AND P2, PT, R20, RZ, PT ;  /* 0x000000ff1400720c */ /* 0x000fc40003f46270 */
[----:B------:R1:W-:Y:S01]  /*6080*/  STL [R1+0x66c], R5 ;  /* 0x00066c0501007387 */ /* 0x0003e20000100800 */
[--C-:B------:R-:W-:Y:S01]  /*6090*/  @!P6 IMAD.IADD R11, R11, 0x1, -R9.reuse ;  /* 0x000000010b0be824 */ /* 0x100fe200078e0a09 */
[----:B------:R-:W-:Y:S01]  /*60a0*/  ISETP.GE.AND P6, PT, R16, RZ, PT ;  /* 0x000000ff1000720c */ /* 0x000fe20003fc6270 */
[----:B------:R-:W-:Y:S02]  /*60b0*/  IMAD.MOV R14, RZ, RZ, -R14 ;  /* 0x000000ffff0e7224 */ /* 0x000fe400078e0a0e */
[----:B0-----:R-:W-:Y:S02]  /*60c0*/  IMAD.MOV.U32 R6, RZ, RZ, R22 ;  /* 0x000000ffff067224 */ /* 0x001fe400078e0016 */
[----:B------:R-:W-:Y:S02]  /*60d0*/  @!P5 IMAD.IADD R4, R4, 0x1, -R9 ;  /* 0x000000010404d824 */ /* 0x000fe400078e0a09 */
[----:B------:R-:W-:Y:S02]  /*60e0*/  @!P1 IMAD.MOV R6, RZ, RZ, -R6 ;  /* 0x000000ffff069224 */ /* 0x000fe400078e0a06 */
[----:B-1----:R-:W-:Y:S01]  /*60f0*/  IMAD.MOV.U32 R5, RZ, RZ, R19 ;  /* 0x000000ffff057224 */ /* 0x002fe200078e0013 */
[C---:B------:R-:W-:Y:S01]  /*6100*/  ISETP.GT.U32.AND P5, PT, R9.reuse, R4, PT ;  /* 0x000000040900720c */ /* 0x040fe20003fa4070 */
[----:B------:R-:W-:Y:S01]  /*6110*/  @!P0 IMAD.IADD R12, R12, 0x1, -R9 ;  /* 0x000000010c0c8824 */ /* 0x000fe200078e0a09 */
[----:B------:R-:W-:Y:S01]  /*6120*/  STL [R1+0x668], R6 ;  /* 0x0006680601007387 */ /* 0x000fe20000100800 */
[----:B------:R-:W-:Y:S01]  /*6130*/  @!P3 IMAD.MOV R5, RZ, RZ, -R5 ;  /* 0x000000ffff05b224 */ /* 0x000fe200078e0a05 */
[----:B------:R-:W-:Y:S01]  /*6140*/  ISETP.GE.AND P0, PT, R2, RZ, PT ;  /* 0x000000ff0200720c */ /* 0x000fe20003f06270 */
[C---:B------:R-:W-:Y:S01]  /*6150*/  IMAD R16, R9.reuse, R14, R13 ;  /* 0x0000000e09107224 */ /* 0x040fe200078e020d */
[----:B------:R-:W-:Y:S01]  /*6160*/  ISETP.GT.U32.AND P1, PT, R9, R12, PT ;  /* 0x0000000c0900720c */ /* 0x000fe20003f24070 */
[----:B------:R-:W-:Y:S01]  /*6170*/  IMAD.HI.U32 R2, R29, R8, RZ ;  /* 0x000000081d027227 */ /* 0x000fe200078e00ff */
[----:B------:R0:W-:Y:S01]  /*6180*/  STL [R1+0x664], R5 ;  /* 0x0006640501007387 */ /* 0x0001e20000100800 */
[----:B------:R-:W-:-:S02]  /*6190*/  ISETP.GE.AND P3, PT, R3, RZ, PT ;  /* 0x000000ff0300720c */ /* 0x000fc40003f66270 */
[----:B------:R-:W-:Y:S01]  /*61a0*/  IMAD.MOV R2, RZ, RZ, -R2 ;  /* 0x000000ffff027224 */ /* 0x000fe200078e0a02 */
[----:B------:R-:W-:Y:S01]  /*61b0*/  IADD3 R3, R0, 0x197, RZ ;  /* 0x0000019700037810 */ /* 0x000fe20007ffe0ff */
[----:B------:R-:W-:Y:S02]  /*61c0*/  @!P5 IMAD.IADD R4, R4, 0x1, -R9 ;  /* 0x000000010404d824 */ /* 0x000fe400078e0a09 */
[C---:B------:R-:W-:Y:S01]  /*61d0*/  IMAD R19, R9.reuse, R2, R8 ;  /* 0x0000000209137224 */ /* 0x040fe200078e0208 */
[----:B------:R-:W-:Y:S01]  /*61e0*/  IADD3 R2, R0, 0x196, RZ ;  /* 0x0000019600027810 */ /* 0x000fe20007ffe0ff */
[----:B------:R-:W-:Y:S01]  /*61f0*/  @!P6 IMAD.MOV R4, RZ, RZ, -R4 ;  /* 0x000000ffff04e224 */ /* 0x000fe200078e0a04 */
[----:B------:R-:W-:Y:S01]  /*6200*/  IABS R14, R3 ;  /* 0x00000003000e7213 */ /* 0x000fe20000000000 */
[----:B0-----:R-:W-:Y:S01]  /*6210*/  IMAD.MOV.U32 R5, RZ, RZ, R11 ;  /* 0x000000ffff057224 */ /* 0x001fe200078e000b */
[----:B------:R-:W-:Y:S01]  /*6220*/  ISETP.GT.U32.AND P5, PT, R9, R19, PT ;  /* 0x000000130900720c */ /* 0x000fe20003fa4070 */
[----:B------:R-:W-:Y:S01]  /*6230*/  @!P1 IMAD.IADD R12, R12, 0x1, -R9 ;  /* 0x000000010c0c9824 */ /* 0x000fe200078e0a09 */
[----:B------:R-:W-:Y:S01]  /*6240*/  ISETP.GE.AND P1, PT, R17, RZ, PT ;  /* 0x000000ff1100720c */ /* 0x000fe20003f26270 */
[----:B------:R-:W-:Y:S01]  /*6250*/  @!P4 IMAD.MOV R5, RZ, RZ, -R5 ;  /* 0x000000ffff05c224 */ /* 0x000fe200078e0a05 */
[----:B------:R-:W-:Y:S01]  /*6260*/  ISETP.GT.U32.AND P4, PT, R9, R16, PT ;  /* 0x000000100900720c */ /* 0x000fe20003f84070 */
[----:B------:R-:W-:Y:S01]  /*6270*/  IMAD.HI.U32 R8, R29, R14, RZ ;  /* 0x0000000e1d087227 */ /* 0x000fe200078e00ff */
[----:B------:R-:W-:-:S02]  /*6280*/  IABS R17, R17 ;  /* 0x0000001100117213 */ /* 0x000fc40000000000 */
[----:B------:R0:W-:Y:S01]  /*6290*/  STL [R1+0x660], R5 ;  /* 0x0006600501007387 */ /* 0x0001e20000100800 */
[----:B------:R-:W-:Y:S01]  /*62a0*/  IABS R13, R2 ;  /* 0x00000002000d7213 */ /* 0x000fe20000000000 */
[----:B------:R-:W-:Y:S01]  /*62b0*/  IMAD.MOV R8, RZ, RZ, -R8 ;  /* 0x000000ffff087224 */ /* 0x000fe200078e0a08 */
[----:B------:R-:W-:Y:S01]  /*62c0*/  ISETP.GE.AND P6, PT, R2, RZ, PT ;  /* 0x000000ff0200720c */ /* 0x000fe20003fc6270 */
[----:B------:R-:W-:Y:S01]  /*62d0*/  IMAD.HI.U32 R11, R29, R17, RZ ;  /* 0x000000111d0b7227 */ /* 0x000fe200078e00ff */
[----:B------:R-:W-:-:S03]  /*62e0*/  IADD3 R2, R0, 0x195, RZ ;  /* 0x0000019500027810 */ /* 0x000fc60007ffe0ff */
[----:B------:R-:W-:Y:S02]  /*62f0*/  IMAD.MOV R11, RZ, RZ, -R11 ;  /* 0x000000ffff0b7224 */ /* 0x000fe400078e0a0b */
[--C-:B------:R-:W-:Y:S02]  /*6300*/  @!P4 IMAD.IADD R16, R16, 0x1, -R9.reuse ;  /* 0x000000011010c824 */ /* 0x100fe400078e0a09 */
[----:B0-----:R-:W-:Y:S01]  /*6310*/  IMAD.MOV.U32 R5, RZ, RZ, R12 ;  /* 0x000000ffff057224 */ /* 0x001fe200078e000c */
[C---:B------:R-:W-:Y:S01]  /*6320*/  IADD3 R12, R0.reuse, 0x193, RZ ;  /* 0x00000193000c7810 */ /* 0x040fe20007ffe0ff */
[----:B------:R-:W-:Y:S01]  /*6330*/  @!P5 IMAD.IADD R19, R19, 0x1, -R9 ;  /* 0x000000011313d824 */ /* 0x000fe200078e0a09 */
[----:B------:R-:W-:Y:S01]  /*6340*/  ISETP.GT.U32.AND P4, PT, R9, R16, PT ;  /* 0x000000100900720c */ /* 0x000fe20003f84070 */
[----:B------:R-:W-:Y:S01]  /*6350*/  @!P2 IMAD.MOV R5, RZ, RZ, -R5 ;  /* 0x000000ffff05a224 */ /* 0x000fe200078e0a05 */
[----:B------:R-:W-:Y:S01]  /*6360*/  ISETP.GE.AND P2, PT, R3, RZ, PT ;  /* 0x000000ff0300720c */ /* 0x000fe20003f46270 */
[C---:B------:R-:W-:Y:S01]  /*6370*/  IMAD R17, R9.reuse, R11, R17 ;  /* 0x0000000b09117224 */ /* 0x040fe200078e0211 */
[----:B------:R-:W-:Y:S01]  /*6380*/  ISETP.GT.U32.AND P5, PT, R9, R19, PT ;  /* 0x000000130900720c */ /* 0x000fe20003fa4070 */
[----:B------:R-:W-:Y:S01]  /*6390*/  IMAD.HI.U32 R3, R29, R13, RZ ;  /* 0x0000000d1d037227 */ /* 0x000fe200078e00ff */
[----:B------:R0:W-:Y:S01]  /*63a0*/  STL [R1+0x610], R5 ;  /* 0x0006100501007387 */ /* 0x0001e20000100800 */
[----:B------:R-:W-:-:S02]  /*63b0*/  IADD3 R11, R0, 0x194, RZ ;  /* 0x00000194000b7810 */ /* 0x000fc40007ffe0ff */
[----:B------:R-:W-:Y:S01]  /*63c0*/  IMAD.MOV R3, RZ, RZ, -R3 ;  /* 0x000000ffff037224 */ /* 0x000fe200078e0a03 */
[----:B------:R1:W-:Y:S01]  /*63d0*/  STL [R1+0x65c], R4 ;  /* 0x00065c0401007387 */ /* 0x0003e20000100800 */
[C---:B------:R-:W-:Y:S01]  /*63e0*/  IMAD R14, R9.reuse, R8, R14 ;  /* 0x00000008090e7224 */ /* 0x040fe200078e020e */
[----:B------:R-:W-:Y:S01]  /*63f0*/  IABS R15, R12 ;  /* 0x0000000c000f7213 */ /* 0x000fe20000000000 */
[----:B------:R-:W-:Y:S01]  /*6400*/  @!P4 IMAD.IADD R16, R16, 0x1, -R9 ;  /* 0x000000011010c824 */ /* 0x000fe200078e0a09 */
[C---:B------:R-:W-:Y:S01]  /*6410*/  ISETP.GT.U32.AND P4, PT, R9.reuse, R17, PT ;  /* 0x000000110900720c */ /* 0x040fe20003f84070 */
[----:B------:R-:W-:Y:S01]  /*6420*/  IMAD R13, R9, R3, R13 ;  /* 0x00000003090d7224 */ /* 0x000fe200078e020d */
[----:B------:R-:W-:Y:S01]  /*6430*/  IADD3 R3, R0, 0x192, RZ ;  /* 0x0000019200037810 */ /* 0x000fe20007ffe0ff */
[----:B0-----:R-:W-:Y:S01]  /*6440*/  IMAD.MOV.U32 R5, RZ, RZ, R16 ;  /* 0x000000ffff057224 */ /* 0x001fe200078e0010 */
[----:B------:R-:W-:Y:S01]  /*6450*/  IABS R18, R11 ;  /* 0x0000000b00127213 */ /* 0x000fe20000000000 */
[----:B------:R-:W-:Y:S01]  /*6460*/  @!P5 IMAD.IADD R19, R19, 0x1, -R9 ;  /* 0x000000011313d824 */ /* 0x000fe200078e0a09 */
[C---:B------:R-:W-:Y:S01]  /*6470*/  ISETP.GT.U32.AND P5, PT, R9.reuse, R14, PT ;  /* 0x0000000e0900720c */ /* 0x040fe20003fa4070 */
[----:B------:R-:W-:Y:S01]  /*6480*/  @!P0 IMAD.MOV R5, RZ, RZ, -R5 ;  /* 0x000000ffff058224 */ /* 0x000fe200078e0a05 */
[----:B------:R-:W-:-:S02]  /*6490*/  ISETP.GT.U32.AND P0, PT, R9, R13, PT ;  /* 0x0000000d0900720c */ /* 0x000fc40003f04070 */
[----:B-1----:R-:W-:Y:S02]  /*64a0*/  IABS R4, R2 ;  /* 0x0000000200047213 */ /* 0x002fe40000000000 */
[----:B------:R0:W-:Y:S01]  /*64b0*/  STL [R1+0x624], R5 ;  /* 0x0006240501007387 */ /* 0x0001e20000100800 */
[----:B------:R-:W-:Y:S01]  /*64c0*/  @!P4 IMAD.IADD R17, R17, 0x1, -R9 ;  /* 0x000000011111c824 */ /* 0x000fe200078e0a09 */
[----:B------:R-:W-:Y:S01]  /*64d0*/  IABS R8, R3 ;  /* 0x0000000300087213 */ /* 0x000fe20000000000 */
[----:B------:R-:W-:-:S03]  /*64e0*/  IMAD.HI.U32 R16, R29, R4, RZ ;  /* 0x000000041d107227 */ /* 0x000fc600078e00ff */
[----:B------:R-:W-:Y:S01]  /*64f0*/  ISETP.GT.U32.AND P4, PT, R9, R17, PT ;  /* 0x000000110900720c */ /* 0x000fe20003f84070 */
[----:B------:R-:W-:Y:S02]  /*6500*/  IMAD.MOV R16, RZ, RZ, -R16 ;  /* 0x000000ffff107224 */ /* 0x000fe400078e0a10 */
[----:B------:R-:W-:Y:S02]  /*6510*/  @!P0 IMAD.IADD R13, R13, 0x1, -R9 ;  /* 0x000000010d0d8824 */ /* 0x000fe400078e0a09 */
[----:B0-----:R-:W-:Y:S02]  /*6520*/  IMAD.MOV.U32 R5, RZ, RZ, R19 ;  /* 0x000000ffff057224 */ /* 0x001fe400078e0013 */
[----:B------:R-:W-:Y:S01]  /*6530*/  @!P5 IMAD.IADD R14, R14, 0x1, -R9 ;  /* 0x000000010e0ed824 */ /* 0x000fe200078e0a09 */
[C---:B------:R-:W-:Y:S01]  /*6540*/  ISETP.GT.U32.AND P0, PT, R9.reuse, R13, PT ;  /* 0x0000000d0900720c */ /* 0x040fe20003f04070 */
[----:B------:R-:W-:Y:S01]  /*6550*/  @!P3 IMAD.MOV R5, RZ, RZ, -R5 ;  /* 0x000000ffff05b224 */ /* 0x000fe200078e0a05 */
[----:B------:R-:W-:Y:S01]  /*6560*/  ISETP.GE.AND P3, PT, R2, RZ, PT ;  /* 0x000000ff0200720c */ /* 0x000fe20003f66270 */
[C---:B------:R-:W-:Y:S01]  /*6570*/  IMAD R2, R9.reuse, R16, R4 ;  /* 0x0000001009027224 */ /* 0x040fe200078e0204 */
[----:B------:R-:W-:Y:S01]  /*6580*/  ISETP.GT.U32.AND P5, PT, R9, R14, PT ;  /* 0x0000000e0900720c */ /* 0x000fe20003fa4070 */
[----:B------:R-:W-:Y:S01]  /*6590*/  @!P4 IMAD.IADD R17, R17, 0x1, -R9 ;  /* 0x000000011111c824 */ /* 0x000fe200078e0a09 */
[----:B------:R0:W-:Y:S01]  /*65a0*/  STL [R1+0x658], R5 ;  /* 0x0006580501007387 */ /* 0x0001e20000100800 */
[----:B------:R-:W-:Y:S01]  /*65b0*/  IMAD.HI.U32 R4, R29, R15, RZ ;  /* 0x0000000f1d047227 */ /* 0x000fe200078e00ff */
[----:B------:R-:W-:-:S03]  /*65c0*/  ISETP.GT.U32.AND P4, PT, R9, R2, PT ;  /* 0x000000020900720c */ /* 0x000fc60003f84070 */
[----:B------:R-:W-:-:S04]  /*65d0*/  IMAD.HI.U32 R19, R29, R18, RZ ;  /* 0x000000121d137227 */ /* 0x000fc800078e00ff */
[----:B------:R-:W-:-:S04]  /*65e0*/  IMAD.HI.U32 R16, R29, R8, RZ ;  /* 0x000000081d107227 */ /* 0x000fc800078e00ff */
[----:B0-----:R-:W-:Y:S02]  /*65f0*/  IMAD.MOV.U32 R5, RZ, RZ, R17 ;  /* 0x000000ffff057224 */ /* 0x001fe400078e0011 */
[----:B------:R-:W-:Y:S02]  /*6600*/  IMAD.MOV R4, RZ, RZ, -R4 ;  /* 0x000000ffff047224 */ /* 0x000fe400078e0a04 */
[----:B------:R-:W-:Y:S02]  /*6610*/  @!P1 IMAD.MOV R5, RZ, RZ, -R5 ;  /* 0x000000ffff059224 */ /* 0x000fe400078e0a05 */
[----:B------:R-:W-:Y:S02]  /*6620*/  IMAD.MOV R19, RZ, RZ, -R19 ;  /* 0x000000ffff137224 */ /* 0x000fe400078e0a13 */
[----:B------:R-:W-:Y:S01]  /*6630*/  IMAD.MOV R16, RZ, RZ, -R16 ;  /* 0x000000ffff107224 */ /* 0x000fe200078e0a10 */
[----:B------:R0:W-:Y:S01]  /*6640*/  STL [R1+0x644], R5 ;  /* 0x0006440501007387 */ /* 0x0001e20000100800 */
[----:B------:R-:W-:Y:S01]  /*6650*/  IMAD R15, R9, R4, R15 ;  /* 0x00000004090f7224 */ /* 0x000fe200078e020f */
[----:B------:R-:W-:Y:S01]  /*6660*/  IADD3 R4, R0, 0x191, RZ ;  /* 0x0000019100047810 */ /* 0x000fe20007ffe0ff */
[----:B------:R-:W-:-:S02]  /*6670*/  @!P0 IMAD.IADD R13, R13, 0x1, -R9 ;  /* 0x000000010d0d8824 */ /* 0x000fc400078e0a09 */
[----:B------:R-:W-:Y:S01]  /*6680*/  @!P5 IMAD.IADD R14, R14, 0x1, -R9 ;  /* 0x000000010e0ed824 */ /* 0x000fe200078e0a09 */
[----:B------:R-:W-:Y:S01]  /*6690*/  ISETP.GE.AND P5, PT, R11, RZ, PT ;  /* 0x000000ff0b00720c */ /* 0x000fe20003fa6270 */
[C---:B------:R-:W-:Y:S01]  /*66a0*/  IMAD R11, R9.reuse, R19, R18 ;  /* 0x00000013090b7224 */ /* 0x040fe200078e0212 */
[C---:B------:R-:W-:Y:S01]  /*66b0*/  ISETP.GT.U32.AND P0, PT, R9.reuse, R15, PT ;  /* 0x0000000f0900720c */ /* 0x040fe20003f04070 */
[C---:B------:R-:W-:Y:S01]  /*66c0*/  IMAD R8, R9.reuse, R16, R8 ;  /* 0x0000001009087224 */ /* 0x040fe200078e0208 */
[----:B------:R-:W-:Y:S01]  /*66d0*/  IABS R16, R4 ;  /* 0x0000000400107213 */ /* 0x000fe20000000000 */
[----:B0-----:R-:W-:Y:S01]  /*66e0*/  IMAD.MOV.U32 R5, RZ, RZ, R13 ;  /* 0x000000ffff057224 */ /* 0x001fe200078e000d */
[C---:B------:R-:W-:Y:S01]  /*66f0*/  ISETP.GT.U32.AND P1, PT, R9.reuse, R11, PT ;  /* 0x0000000b0900720c */ /* 0x040fe20003f24070 */
[----:B------:R-:W-:Y:S01]  /*6700*/  @!P4 IMAD.IADD R2, R2, 0x1, -R9 ;  /* 0x000000010202c824 */ /* 0x000fe200078e0a09 */
[----:B------:R-:W-:Y:S01]  /*6710*/  IADD3 R13, R0, 0x190, RZ ;  /* 0x00000190000d7810 */ /* 0x000fe20007ffe0ff */
[----:B------:R-:W-:Y:S01]  /*6720*/  @!P6 IMAD.MOV R5, RZ, RZ, -R5 ;  /* 0x000000ffff05e224 */ /* 0x000fe200078e0a05 */
[C---:B------:R-:W-:Y:S01]  /*6730*/  ISETP.GT.U32.AND P6, PT, R9.reuse, R8, PT ;  /* 0x000000080900720c */ /* 0x040fe20003fc4070 */
[----:B------:R-:W-:Y:S01]  /*6740*/  IMAD.MOV.U32 R6, RZ, RZ, R14 ;  /* 0x000000ffff067224 */ /* 0x000fe200078e000e */
[----:B------:R-:W-:Y:S01]  /*6750*/  ISETP.GT.U32.AND P4, PT, R9, R2, PT ;  /* 0x000000020900720c */ /* 0x000fe20003f84070 */
[----:B------:R-:W-:Y:S01]  /*6760*/  IMAD.MOV.U32 R14, RZ, RZ, R16 ;  /* 0x000000ffff0e7224 */ /* 0x000fe200078e0010 */
[----:B------:R-:W-:Y:S01]  /*6770*/  IABS R16, R13 ;  /* 0x0000000d00107213 */ /* 0x000fe20000000000 */
[----:B------:R-:W-:Y:S01]  /*6780*/  @!P2 IMAD.MOV R6, RZ, RZ, -R6 ;  /* 0x000000ffff06a224 */ /* 0x000fe200078e0a06 */
[----:B------:R-:W-:Y:S01]  /*6790*/  ISETP.GE.AND P2, PT, R12, RZ, PT ;  /* 0x000000ff0c00720c */ /* 0x000fe20003f46270 */
[----:B------:R-:W-:-:S03]  /*67a0*/  IMAD.HI.U32 R12, R29, R14, RZ ;  /* 0x0000000e1d0c7227 */ /* 0x000fc600078e00ff */
[----:B------:R-:W-:Y:S01]  /*67b0*/  STL [R1+0x64c], R6 ;  /* 0x00064c0601007387 */ /* 0x000fe20000100800 */
[--C-:B------:R-:W-:Y:S02]  /*67c0*/  @!P0 IMAD.IADD R15, R15, 0x1, -R9.reuse ;  /* 0x000000010f0f8824 */ /* 0x100fe400078e0a09 */
[----:B------:R-:W-:Y:S01]  /*67d0*/  IMAD.MOV R12, RZ, RZ, -R12 ;  /* 0x000000ffff0c7224 */ /* 0x000fe200078e0a0c */
[----:B------:R0:W-:Y:S01]  /*67e0*/  STL [R1+0x650], R5 ;  /* 0x0006500501007387 */ /* 0x0001e20000100800 */
[--C-:B------:R-:W-:Y:S01]  /*67f0*/  @!P1 IMAD.IADD R11, R11, 0x1, -R9.reuse ;  /* 0x000000010b0b9824 */ /* 0x100fe200078e0a09 */
[----:B------:R-:W-:Y:S01]  /*6800*/  ISETP.GE.AND P1, PT, R4, RZ, PT ;  /* 0x000000ff0400720c */ /* 0x000fe20003f26270 */
[--C-:B------:R-:W-:Y:S01]  /*6810*/  @!P6 IMAD.IADD R8, R8, 0x1, -R9.reuse ;  /* 0x000000010808e824 */ /* 0x100fe200078e0a09 */
[C---:B------:R-:W-:Y:S01]  /*6820*/  ISETP.GT.U32.AND P6, PT, R9.reuse, R15, PT ;  /* 0x0000000f0900720c */ /* 0x040fe20003fc4070 */
[----:B------:R-:W-:Y:S01]  /*6830*/  @!P4 IMAD.IADD R2, R2, 0x1, -R9 ;  /* 0x000000010202c824 */ /* 0x000fe200078e0a09 */
[C---:B------:R-:W-:Y:S01]  /*6840*/  ISETP.GT.U32.AND P0, PT, R9.reuse, R11, PT ;  /* 0x0000000b0900720c */ /* 0x040fe20003f04070 */
[----:B------:R-:W-:Y:S01]  /*6850*/  IMAD R14, R9, R12, R14 ;  /* 0x0000000c090e7224 */ /* 0x000fe200078e020e */
[----:B------:R-:W-:Y:S01]  /*6860*/  ISETP.GE.AND P4, PT, R3, RZ, PT ;  /* 0x000000ff0300720c */ /* 0x000fe20003f86270 */
[----:B------:R-:W-:Y:S01]  /*6870*/  IMAD.HI.U32 R12, R29, R16, RZ ;  /* 0x000000101d0c7227 */ /* 0x000fe200078e00ff */
[----:B------:R-:W-:-:S02]  /*6880*/  IADD3 R4, R0, 0x18d, RZ ;  /* 0x0000018d00047810 */ /* 0x000fc40007ffe0ff */
[C---:B------:R-:W-:Y:S01]  /*6890*/  IADD3 R3, R0.reuse, 0x18f, RZ ;  /* 0x0000018f00037810 */ /* 0x040fe20007ffe0ff */
[----:B0-----:R-:W-:Y:S01]  /*68a0*/  IMAD.MOV.U32 R5, RZ, RZ, R2 ;  /* 0x000000ffff057224 */ /* 0x001fe200078e0002 */
[----:B------:R-:W-:Y:S01]  /*68b0*/  IABS R18, R4 ;  /* 0x0000000400127213 */ /* 0x000fe20000000000 */
[----:B------:R-:W-:Y:S01]  /*68c0*/  IMAD.MOV R12, RZ, RZ, -R12 ;  /* 0x000000ffff0c7224 */ /* 0x000fe200078e0a0c */
[----:B------:R-:W-:Y:S01]  /*68d0*/  IADD3 R2, R0, 0x18e, RZ ;  /* 0x0000018e00027810 */ /* 0x000fe20007ffe0ff */
[----:B------:R-:W-:Y:S01]  /*68e0*/  @!P3 IMAD.MOV R5, RZ, RZ, -R5 ;  /* 0x000000ffff05b224 */ /* 0x000fe200078e0a05 */
[C---:B------:R-:W-:Y:S01]  /*68f0*/  ISETP.GT.U32.AND P3, PT, R9.reuse, R8, PT ;  /* 0x000000080900720c */ /* 0x040fe20003f64070 */
[----:B------:R-:W-:Y:S01]  /*6900*/  IMAD R16, R9, R12, R16 ;  /* 0x0000000c09107224 */ /* 0x000fe200078e0210 */
[----:B------:R-:W-:Y:S01]  /*6910*/  IABS R17, R3 ;  /* 0x0000000300117213 */ /* 0x000fe20000000000 */
[--C-:B------:R-:W-:Y:S01]  /*6920*/  @!P6 IMAD.IADD R15, R15, 0x1, -R9.reuse ;  /* 0x000000010f0fe824 */ /* 0x100fe200078e0a09 */
[----:B------:R-:W-:Y:S01]  /*6930*/  IABS R12, R2 ;  /* 0x00000002000c7213 */ /* 0x000fe20000000000 */
[----:B------:R-:W-:Y:S01]  /*6940*/  @!P0 IMAD.IADD R11, R11, 0x1, -R9 ;  /* 0x000000010b0b8824 */ /* 0x000fe200078e0a09 */
[C---:B------:R-:W-:Y:S01]  /*6950*/  ISETP.GT.U32.AND P6, PT, R9.reuse, R16, PT ;  /* 0x000000100900720c */ /* 0x040fe20003fc4070 */
[----:B------:R0:W-:Y:S01]  /*6960*/  STL [R1+0x654], R5 ;  /* 0x0006540501007387 */ /* 0x0001e20000100800 */
[----:B------:R-:W-:Y:S01]  /*6970*/  ISETP.GT.U32.AND P0, PT, R9, R14, PT ;  /* 0x0000000e0900720c */ /* 0x000fe20003f04070 */
[----:B------:R-:W-:-:S04]  /*6980*/  IMAD.HI.U32 R19, R29, R12, RZ ;  /* 0x0000000c1d137227 */ /* 0x000fc800078e00ff */
[----:B------:R-:W-:Y:S01]  /*6990*/  @!P3 IMAD.IADD R8, R8, 0x1, -R9 ;  /* 0x000000010808b824 */ /* 0x000fe200078e0a09 */
[----:B------:R-:W-:Y:S01]  /*69a0*/  ISETP.GE.AND P3, PT, R13, RZ, PT ;  /* 0x000000ff0d00720c */ /* 0x000fe20003f66270 */
[----:B------:R-:W-:Y:S02]  /*69b0*/  IMAD.MOV.U32 R13, RZ, RZ, R18 ;  /* 0x000000ffff0d7224 */ /* 0x000fe400078e0012 */
[----:B------:R-:W-:-:S04]  /*69c0*/  IMAD.HI.U32 R18, R29, R17, RZ ;  /* 0x000000111d127227 */ /* 0x000fc800078e00ff */
[----:B0-----:R-:W-:Y:S02]  /*69d0*/  IMAD.MOV.U32 R5, RZ, RZ, R11 ;  /* 0x000000ffff057224 */ /* 0x001fe400078e000b */
[--C-:B------:R-:W-:Y:S02]  /*69e0*/  @!P6 IMAD.IADD R16, R16, 0x1, -R9.reuse ;  /* 0x000000011010e824 */ /* 0x100fe400078e0a09 */
[----:B------:R-:W-:Y:S02]  /*69f0*/  IMAD.MOV R18, RZ, RZ, -R18 ;  /* 0x000000ffff127224 */ /* 0x000fe400078e0a12 */
[----:B------:R-:W-:Y:S01]  /*6a00*/  @!P0 IMAD.IADD R14, R14, 0x1, -R9 ;  /* 0x000000010e0e8824 */ /* 0x000fe200078e0a09 */
[----:B------:R-:W-:Y:S01]  /*6a10*/  ISETP.GE.AND P0, PT, R3, RZ, PT ;  /* 0x000000ff0300720c */ /* 0x000fe20003f06270 */
[----:B------:R-:W-:Y:S01]  /*6a20*/  @!P5 IMAD.MOV R5, RZ, RZ, -R5 ;  /* 0x000000ffff05d224 */ /* 0x000fe200078e0a05 */
[----:B------:R-:W-:Y:S01]  /*6a30*/  ISETP.GT.U32.AND P6, PT, R9, R16, PT ;  /* 0x000000100900720c */ /* 0x000fe20003fc4070 */
[----:B------:R-:W-:Y:S01]  /*6a40*/  IMAD.HI.U32 R3, R29, R13, RZ ;  /* 0x0000000d1d037227 */ /* 0x000fe200078e00ff */
[----:B------:R-:W-:-:S02]  /*6a50*/  ISETP.GT.U32.AND P5, PT, R9, R14, PT ;  /* 0x0000000e0900720c */ /* 0x000fc40003fa4070 */
[----:B------:R0:W-:Y:S01]  /*6a60*/  STL [R1+0x648], R5 ;  /* 0x0006480501007387 */ /* 0x0001e20000100800 */
[----:B------:R-:W-:Y:S02]  /*6a70*/  IMAD.MOV R11, RZ, RZ, -R19 ;  /* 0x000000ffff0b7224 */ /* 0x000fe400078e0a13 */
[C---:B------:R-:W-:Y:S01]  /*6a80*/  IMAD R17, R9.reuse, R18, R17 ;  /* 0x0000001209117224 */ /* 0x040fe200078e0211 */
[C---:B------:R-:W-:Y:S01]  /*6a90*/  IADD3 R18, R0.reuse, 0x18c, RZ ;  /* 0x0000018c00127810 */ /* 0x040fe20007ffe0ff */
[----:B------:R-:W-:Y:S01]  /*6aa0*/  IMAD.MOV.U32 R6, RZ, RZ, R15 ;  /* 0x000000ffff067224 */ /* 0x000fe200078e000f */
[C---:B------:R-:W-:Y:S01]  /*6ab0*/  IADD3 R15, R0.reuse, 0x188, RZ ;  /* 0x00000188000f7810 */ /* 0x040fe20007ffe0ff */
[----:B------:R-:W-:Y:S02]  /*6ac0*/  IMAD.MOV R3, RZ, RZ, -R3 ;  /* 0x000000ffff037224 */ /* 0x000fe400078e0a03 */
[----:B------:R-:W-:Y:S01]  /*6ad0*/  IMAD R12, R9, R11, R12 ;  /* 0x0000000b090c7224 */ /* 0x000fe200078e020c */
[----:B------:R-:W-:Y:S01]  /*6ae0*/  IADD3 R11, R0, 0x18a, RZ ;  /* 0x0000018a000b7810 */ /* 0x000fe20007ffe0ff */
[----:B0-----:R-:W-:-:S02]  /*6af0*/  IMAD.MOV.U32 R5, RZ, RZ, R8 ;  /* 0x000000ffff057224 */ /* 0x001fc400078e0008 */
[----:B------:R-:W-:Y:S01]  /*6b00*/  @!P2 IMAD.MOV R6, RZ, RZ, -R6 ;  /* 0x000000ffff06a224 */ /* 0x000fe200078e0a06 */
[C---:B------:R-:W-:Y:S01]  /*6b10*/  ISETP.GT.U32.AND P2, PT, R9.reuse, R17, PT ;  /* 0x000000110900720c */ /* 0x040fe20003f44070 */
[C---:B------:R-:W-:Y:S01]  /*6b20*/  IMAD R13, R9.reuse, R3, R13 ;  /* 0x00000003090d7224 */ /* 0x040fe200078e020d */
[----:B------:R-:W-:Y:S01]  /*6b30*/  IABS R3, R18 ;  /* 0x0000001200037213 */ /* 0x000fe20000000000 */
[----:B------:R-:W-:Y:S01]  /*6b40*/  @!P4 IMAD.MOV R5, RZ, RZ, -R5 ;  /* 0x000000ffff05c224 */ /* 0x000fe200078e0a05 */
[C---:B------:R-:W-:Y:S01]  /*6b50*/  ISETP.GT.U32.AND P4, PT, R9.reuse, R12, PT ;  /* 0x0000000c0900720c */ /* 0x040fe20003f84070 */
[--C-:B------:R-:W-:Y:S01]  /*6b60*/  @!P6 IMAD.IADD R16, R16, 0x1, -R9.reuse ;  /* 0x000000011010e824 */ /* 0x100fe200078e0a09 */
[----:B------:R-:W-:Y:S01]  /*6b70*/  ISETP.GT.U32.AND P6, PT, R9, R13, PT ;  /* 0x0000000d0900720c */ /* 0x000fe20003fc4070 */
[----:B------:R-:W-:Y:S01]  /*6b80*/  @!P5 IMAD.IADD R14, R14, 0x1, -R9 ;  /* 0x000000010e0ed824 */ /* 0x000fe200078e0a09 */
[----:B------:R-:W-:Y:S01]  /*6b90*/  ISETP.GE.AND P5, PT, R2, RZ, PT ;  /* 0x000000ff0200720c */ /* 0x000fe20003fa6270 */
[----:B------:R-:W-:Y:S01]  /*6ba0*/  STL [R1+0x638], R6 ;  /* 0x0006380601007387 */ /* 0x000fe20000100800 */
[----:B------:R-:W-:-:S02]  /*6bb0*/  IADD3 R2, R0, 0x18b, RZ ;  /* 0x0000018b00027810 */ /* 0x000fc40007ffe0ff */
[----:B------:R-:W-:Y:S01]  /*6bc0*/  IABS R20, R11 ;  /* 0x0000000b00147213 */ /* 0x000fe20000000000 */
[--C-:B------:R-:W-:Y:S01]  /*6bd0*/  @!P2 IMAD.IADD R17, R17, 0x1, -R9.reuse ;  /* 0x000000011111a824 */ /* 0x100fe200078e0a09 */
[----:B------:R-:W-:Y:S01]  /*6be0*/  IABS R8, R2 ;  /* 0x0000000200087213 */ /* 0x000fe20000000000 */
[----:B------:R0:W-:Y:S01]  /*6bf0*/  STL [R1+0x63c], R5 ;  /* 0x00063c0501007387 */ /* 0x0001e20000100800 */
[----:B------:R-:W-:Y:S01]  /*6c00*/  ISETP.GE.AND P2, PT, R4, RZ, PT ;  /* 0x000000ff0400720c */ /* 0x000fe20003f46270 */
[----:B------:R-:W-:Y:S01]  /*6c10*/  @!P4 IMAD.IADD R12, R12, 0x1, -R9 ;  /* 0x000000010c0cc824 */ /* 0x000fe200078e0a09 */
[----:B------:R-:W-:Y:S01]  /*6c20*/  ISETP.GT.U32.AND P4, PT, R9, R17, PT ;  /* 0x000000110900720c */ /* 0x000fe20003f84070 */
[----:B------:R-:W-:-:S04]  /*6c30*/  IMAD.HI.U32 R4, R29, R3, RZ ;  /* 0x000000031d047227 */ /* 0x000fc800078e00ff */
[----:B------:R-:W-:Y:S01]  /*6c40*/  @!P6 IMAD.IADD R13, R13, 0x1, -R9 ;  /* 0x000000010d0de824 */ /* 0x000fe200078e0a09 */
[----:B------:R-:W-:Y:S01]  /*6c50*/  ISETP.GT.U32.AND P6, PT, R9, R12, PT ;  /* 0x0000000c0900720c */ /* 0x000fe20003fc4070 */
[----:B0-----:R-:W-:Y:S02]  /*6c60*/  IMAD.MOV.U32 R5, RZ, RZ, R14 ;  /* 0x000000ffff057224 */ /* 0x001fe400078e000e */
[----:B------:R-:W-:Y:S02]  /*6c70*/  IMAD.MOV R4, RZ, RZ, -R4 ;  /* 0x000000ffff047224 */ /* 0x000fe400078e0a04 */
[----:B------:R-:W-:-:S04]  /*6c80*/  IMAD.HI.U32 R14, R29, R8, RZ ;  /* 0x000000081d0e7227 */ /* 0x000fc800078e00ff */
[----:B------:R-:W-:Y:S01]  /*6c90*/  IMAD R3, R9, R4, R3 ;  /* 0x0000000409037224 */ /* 0x000fe200078e0203 */
[----:B------:R-:W-:Y:S01]  /*6ca0*/  IADD3 R4, R0, 0x189, RZ ;  /* 0x0000018900047810 */ /* 0x000fe20007ffe0ff */
[----:B------:R-:W-:Y:S02]  /*6cb0*/  IMAD.MOV R14, RZ, RZ, -R14 ;  /* 0x000000ffff0e7224 */ /* 0x000fe400078e0a0e */
[--C-:B------:R-:W-:Y:S01]  /*6cc0*/  @!P4 IMAD.IADD R17, R17, 0x1, -R9.reuse ;  /* 0x000000011111c824 */ /* 0x100fe200078e0a09 */
[C---:B------:R-:W-:Y:S01]  /*6cd0*/  ISETP.GT.U32.AND P4, PT, R9.reuse, R3, PT ;  /* 0x000000030900720c */ /* 0x040fe20003f84070 */
[C---:B------:R-:W-:Y:S01]  /*6ce0*/  IMAD R8, R9.reuse, R14, R8 ;  /* 0x0000000e09087224 */ /* 0x040fe200078e0208 */
[----:B------:R-:W-:Y:S01]  /*6cf0*/  IABS R14, R4 ;  /* 0x00000004000e7213 */ /* 0x000fe20000000000 */
[----:B------:R-:W-:Y:S02]  /*6d00*/  @!P6 IMAD.IADD R12, R12, 0x1, -R9 ;  /* 0x000000010c0ce824 */ /* 0x000fe400078e0a09 */
[----:B------:R-:W-:Y:S01]  /*6d10*/  @!P1 IMAD.MOV R5, RZ, RZ, -R5 ;  /* 0x000000ffff059224 */ /* 0x000fe200078e0a05 */
[C---:B------:R-:W-:Y:S01]  /*6d20*/  ISETP.GT.U32.AND P6, PT, R9.reuse, R8, PT ;  /* 0x000000080900720c */ /* 0x040fe20003fc4070 */
[----:B------:R-:W-:Y:S01]  /*6d30*/  IMAD.MOV.U32 R6, RZ, RZ, R16 ;  /* 0x000000ffff067224 */ /* 0x000fe200078e0010 */
[----:B------:R-:W-:Y:S01]  /*6d40*/  ISETP.GT.U32.AND P1, PT, R9, R13, PT ;  /* 0x0000000d0900720c */ /* 0x000fe20003f24070 */
[----:B------:R-:W-:Y:S01]  /*6d50*/  IMAD.HI.U32 R21, R29, R20, RZ ;  /* 0x000000141d157227 */ /* 0x000fe200078e00ff */
[----:B------:R0:W-:Y:S03]  /*6d60*/  STL [R1+0x640], R5 ;  /* 0x0006400501007387 */ /* 0x0001e60000100800 */
[----:B------:R-:W-:Y:S01]  /*6d70*/  @!P4 IMAD.IADD R3, R3, 0x1, -R9 ;  /* 0x000000010303c824 */ /* 0x000fe200078e0a09 */
[----:B------:R-:W-:Y:S01]  /*6d80*/  ISETP.GE.AND P4, PT, R2, RZ, PT ;  /* 0x000000ff0200720c */ /* 0x000fe20003f86270 */
[----:B------:R-:W-:-:S02]  /*6d90*/  @!P3 IMAD.MOV R6, RZ, RZ, -R6 ;  /* 0x000000ffff06b224 */ /* 0x000fc400078e0a06 */
[----:B------:R-:W-:Y:S02]  /*6da0*/  IMAD.MOV R21, RZ, RZ, -R21 ;  /* 0x000000ffff157224 */ /* 0x000fe400078e0a15 */
[----:B------:R-:W-:Y:S01]  /*6db0*/  @!P6 IMAD.IADD R8, R8, 0x1, -R9 ;  /* 0x000000010808e824 */ /* 0x000fe200078e0a09 */
[----:B------:R-:W-:Y:S01]  /*6dc0*/  ISETP.GT.U32.AND P6, PT, R9, R3, PT ;  /* 0x000000030900720c */ /* 0x000fe20003fc4070 */
[----:B0-----:R-:W-:Y:S01]  /*6dd0*/  IMAD.MOV.U32 R5, RZ, RZ, R17 ;  /* 0x000000ffff057224 */ /* 0x001fe200078e0011 */
[----:B------:R0:W-:Y:S01]  /*6de0*/  STL [R1+0x634], R6 ;  /* 0x0006340601007387 */ /* 0x0001e20000100800 */
[----:B------:R-:W-:-:S04]  /*6df0*/  IMAD.HI.U32 R19, R29, R14, RZ ;  /* 0x0000000e1d137227 */ /* 0x000fc800078e00ff */
[----:B------:R-:W-:Y:S01]  /*6e00*/  @!P0 IMAD.MOV R5, RZ, RZ, -R5 ;  /* 0x000000ffff058224 */ /* 0x000fe200078e0a05 */
[----:B------:R-:W-:Y:S01]  /*6e10*/  ISETP.GT.U32.AND P0, PT, R9, R8, PT ;  /* 0x000000080900720c */ /* 0x000fe20003f04070 */
[----:B------:R-:W-:Y:S01]  /*6e20*/  @!P1 IMAD.IADD R13, R13, 0x1, -R9 ;  /* 0x000000010d0d9824 */ /* 0x000fe200078e0a09 */
[----:B------:R-:W-:Y:S01]  /*6e30*/  ISETP.GE.AND P1, PT, R18, RZ, PT ;  /* 0x000000ff1200720c */ /* 0x000fe20003f26270 */
[C---:B------:R-:W-:Y:S01]  /*6e40*/  IMAD R2, R9.reuse, R21, R20 ;  /* 0x0000001509027224 */ /* 0x040fe200078e0214 */
[----:B------:R1:W-:Y:S01]  /*6e50*/  STL [R1+0x630], R5 ;  /* 0x0006300501007387 */ /* 0x0003e20000100800 */
[----:B------:R-:W-:Y:S01]  /*6e60*/  IMAD.MOV R19, RZ, RZ, -R19 ;  /* 0x000000ffff137224 */ /* 0x000fe200078e0a13 */
[----:B------:R-:W-:Y:S01]  /*6e70*/  IABS R18, R15 ;  /* 0x0000000f00127213 */ /* 0x000fe20000000000 */
[----:B0-----:R-:W-:Y:S01]  /*6e80*/  IMAD.MOV.U32 R6, RZ, RZ, R12 ;  /* 0x000000ffff067224 */ /* 0x001fe200078e000c */
[C---:B------:R-:W-:Y:S01]  /*6e90*/  ISETP.GT.U32.AND P3, PT, R9.reuse, R2, PT ;  /* 0x000000020900720c */ /* 0x040fe20003f64070 */
[----:B------:R-:W-:Y:S01]  /*6ea0*/  IMAD R14, R9, R19, R14 ;  /* 0x00000013090e7224 */ /* 0x000fe200078e020e */
[----:B------:R-:W-:Y:S01]  /*6eb0*/  IADD3 R12, R0, 0x186, RZ ;  /* 0x00000186000c7810 */ /* 0x000fe20007ffe0ff */
[----:B------:R-:W-:Y:S01]  /*6ec0*/  @!P5 IMAD.MOV R6, RZ, RZ, -R6 ;  /* 0x000000ffff06d224 */ /* 0x000fe200078e0a06 */
[----:B------:R-:W-:Y:S01]  /*6ed0*/  ISETP.GE.AND P5, PT, R11, RZ, PT ;  /* 0x000000ff0b00720c */ /* 0x000fe20003fa6270 */
[----:B------:R-:W-:Y:S01]  /*6ee0*/  @!P6 IMAD.IADD R3, R3, 0x1, -R9 ;  /* 0x000000010303e824 */ /* 0x000fe200078e0a09 */
[----:B------:R-:W-:Y:S01]  /*6ef0*/  ISETP.GT.U32.AND P6, PT, R9, R14, PT ;  /* 0x0000000e0900720c */ /* 0x000fe20003fc4070 */
[----:B-1----:R-:W-:Y:S01]  /*6f00*/  IMAD.MOV.U32 R5, RZ, RZ, R13 ;  /* 0x000000ffff057224 */ /* 0x002fe200078e000d */
[----:B------:R-:W-:Y:S01]  /*6f10*/  STL [R1+0x62c], R6 ;  /* 0x00062c0601007387 */ /* 0x000fe20000100800 */
[----:B------:R-:W-:Y:S01]  /*6f20*/  IMAD.HI.U32 R11, R29, R18, RZ ;  /* 0x000000121d0b7227 */ /* 0x000fe200078e00ff */
[----:B------:R-:W-:-:S02]  /*6f30*/  IABS R16, R12 ;  /* 0x0000000c00107213 */ /* 0x000fc40000000000 */
[----:B------:R-:W-:Y:S01]  /*6f40*/  IADD3 R13, R0, 0x181, RZ ;  /* 0x00000181000d7810 */ /* 0x000fe20007ffe0ff */
[----:B------:R-:W-:Y:S01]  /*6f50*/  @!P2 IMAD.MOV R5, RZ, RZ, -R5 ;  /* 0x000000ffff05a224 */ /* 0x000fe200078e0a05 */
[----:B------:R-:W-:Y:S01]  /*6f60*/  ISETP.GE.AND P2, PT, R4, RZ, PT ;  /* 0x000000ff0400720c */ /* 0x000fe20003f46270 */
[----:B------:R-:W-:Y:S01]  /*6f70*/  IMAD.MOV R11, RZ, RZ, -R11 ;  /* 0x000000ffff0b7224 */ /* 0x000fe200078e0a0b */
[----:B------:R-:W-:Y:S01]  /*6f80*/  IADD3 R4, R0, 0x187, RZ ;  /* 0x0000018700047810 */ /* 0x000fe20007ffe0ff */
[--C-:B------:R-:W-:Y:S01]  /*6f90*/  @!P0 IMAD.IADD R8, R8, 0x1, -R9.reuse ;  /* 0x0000000108088824 */ /* 0x100fe200078e0a09 */
[----:B------:R0:W-:Y:S01]  /*6fa0*/  STL [R1+0x628], R5 ;  /* 0x0006280501007387 */ /* 0x0001e20000100800 */
[--C-:B------:R-:W-:Y:S01]  /*6fb0*/  @!P3 IMAD.IADD R2, R2, 0x1, -R9.reuse ;  /* 0x000000010202b824 */ /* 0x100fe200078e0a09 */
[----:B------:R-:W-:Y:S01]  /*6fc0*/  IABS R20, R4 ;  /* 0x0000000400147213 */ /* 0x000fe20000000000 */
[C---:B------:R-:W-:Y:S01]  /*6fd0*/  IMAD R21, R9.reuse, R11, R18 ;  /* 0x0000000b09157224 */ /* 0x040fe200078e0212 */
[----:B------:R-:W-:Y:S01]  /*6fe0*/  IADD3 R11, R0, 0x185, RZ ;  /* 0x00000185000b7810 */ /* 0x000fe20007ffe0ff */
[----:B------:R-:W-:Y:S01]  /*6ff0*/  @!P6 IMAD.IADD R14, R14, 0x1, -R9 ;  /* 0x000000010e0ee824 */ /* 0x000fe200078e0a09 */
[----:B------:R-:W-:-:S02]  /*7000*/  ISETP.GT.U32.AND P6, PT, R9, R2, PT ;  /* 0x000000020900720c */ /* 0x000fc40003fc4070 */
[----:B------:R-:W-:Y:S01]  /*7010*/  IABS R19, R11 ;  /* 0x0000000b00137213 */ /* 0x000fe20000000000 */
[----:B0-----:R-:W-:Y:S01]  /*7020*/  IMAD.MOV.U32 R5, RZ, RZ, R3 ;  /* 0x000000ffff057224 */ /* 0x001fe200078e0003 */
[----:B------:R-:W-:Y:S01]  /*7030*/  ISETP.GE.AND P3, PT, R4, RZ, PT ;  /* 0x000000ff0400720c */ /* 0x000fe20003f66270 */
[----:B------:R-:W-:Y:S01]  /*7040*/  IMAD.HI.U32 R3, R29, R20, RZ ;  /* 0x000000141d037227 */ /* 0x000fe200078e00ff */
[----:B------:R-:W-:Y:S02]  /*7050*/  IADD3 R4, R0, 0x184, RZ ;  /* 0x0000018400047810 */ /* 0x000fe40007ffe0ff */
[----:B------:R-:W-:Y:S01]  /*7060*/  ISETP.GE.AND P0, PT, R15, RZ, PT ;  /* 0x000000ff0f00720c */ /* 0x000fe20003f06270 */
[----:B------:R-:W-:Y:S01]  /*7070*/  @!P1 IMAD.MOV R5, RZ, RZ, -R5 ;  /* 0x000000ffff059224 */ /* 0x000fe200078e0a05 */
[C---:B------:R-:W-:Y:S01]  /*7080*/  ISETP.GT.U32.AND P1, PT, R9.reuse, R14, PT ;  /* 0x0000000e0900720c */ /* 0x040fe20003f24070 */
[----:B------:R-:W-:Y:S01]  /*7090*/  IMAD.MOV R3, RZ, RZ, -R3 ;  /* 0x000000ffff037224 */ /* 0x000fe200078e0a03 */
[----:B------:R-:W-:Y:S01]  /*70a0*/  IABS R18, R4 ;  /* 0x0000000400127213 */ /* 0x000fe20000000000 */
[----:B------:R-:W-:Y:S01]  /*70b0*/  @!P6 IMAD.IADD R2, R2, 0x1, -R9 ;  /* 0x000000010202e824 */ /* 0x000fe200078e0a09 */
[----:B------:R0:W-:Y:S01]  /*70c0*/  STL [R1+0x620], R5 ;  /* 0x0006200501007387 */ /* 0x0001e20000100800 */
[----:B------:R-:W-:Y:S01]  /*70d0*/  IMAD R20, R9, R3, R20 ;  /* 0x0000000309147224 */ /* 0x000fe200078e0214 */
[----:B------:R-:W-:Y:S01]  /*70e0*/  IADD3 R15, R0, 0x180, RZ ;  /* 0x00000180000f7810 */ /* 0x000fe20007ffe0ff */
[----:B------:R-:W-:-:S03]  /*70f0*/  IMAD.HI.U32 R3, R29, R16, RZ ;  /* 0x000000101d037227 */ /* 0x000fc600078e00ff */
[----:B------:R-:W-:-:S03]  /*7100*/  ISETP.GT.U32.AND P6, PT, R9, R20, PT ;  /* 0x000000140900720c */ /* 0x000fc60003fc4070 */
[----:B------:R-:W-:Y:S01]  /*7110*/  @!P1 IMAD.IADD R14, R14, 0x1, -R9 ;  /* 0x000000010e0e9824 */ /* 0x000fe200078e0a09 */
[----:B------:R-:W-:Y:S01]  /*7120*/  ISETP.GE.AND P1, PT, R12, RZ, PT ;  /* 0x000000ff0c00720c */ /* 0x000fe20003f26270 */
[----:B0-----:R-:W-:Y:S02]  /*7130*/  IMAD.MOV.U32 R5, RZ, RZ, R8 ;  /* 0x000000ffff057224 */ /* 0x001fe400078e0008 */
[----:B------:R-:W-:-:S04]  /*7140*/  IMAD.HI.U32 R8, R29, R19, RZ ;  /* 0x000000131d087227 */ /* 0x000fc800078e00ff */
[----:B------:R-:W-:Y:S01]  /*7150*/  @!P4 IMAD.MOV R5, RZ, RZ, -R5 ;  /* 0x000000ffff05c224 */ /* 0x000fe200078e0a05 */
[C---:B------:R-:W-:Y:S01]  /*7160*/  ISETP.GT.U32.AND P4, PT, R9.reuse, R21, PT ;  /* 0x000000150900720c */ /* 0x040fe20003f84070 */
[----:B------:R-:W-:Y:S02]  /*7170*/  IMAD.MOV R12, RZ, RZ, -R3 ;  /* 0x000000ffff0c7224 */ /* 0x000fe400078e0a03 */
[----:B------:R-:W-:Y:S01]  /*7180*/  IMAD.MOV R8, RZ, RZ, -R8 ;  /* 0x000000ffff087224 */ /* 0x000fe200078e0a08 */
[----:B------:R0:W-:Y:S01]  /*7190*/  STL [R1+0x61c], R5 ;  /* 0x00061c0501007387 */ /* 0x0001e20000100800 */
[C---:B------:R-:W-:Y:S01]  /*71a0*/  IMAD R16, R9.reuse, R12, R16 ;  /* 0x0000000c09107224 */ /* 0x040fe200078e0210 */
[----:B------:R-:W-:Y:S01]  /*71b0*/  IADD3 R12, R0, 0x183, RZ ;  /* 0x00000183000c7810 */ /* 0x000fe20007ffe0ff */
[----:B------:R-:W-:Y:S02]  /*71c0*/  @!P6 IMAD.IADD R20, R20, 0x1, -R9 ;  /* 0x000000011414e824 */ /* 0x000fe400078e0a09 */
[----:B------:R-:W-:Y:S01]  /*71d0*/  IMAD R19, R9, R8, R19 ;  /* 0x0000000809137224 */ /* 0x000fe200078e0213 */
[----:B------:R-:W-:Y:S01]  /*71e0*/  IABS R8, R15 ;  /* 0x0000000f00087213 */ /* 0x000fe20000000000 */
[----:B------:R-:W-:Y:S01]  /*71f0*/  IMAD.HI.U32 R3, R29, R18, RZ ;  /* 0x000000121d037227 */ /* 0x000fe200078e00ff */
[----:B------:R-:W-:-:S03]  /*7200*/  ISETP.GT.U32.AND P6, PT, R9, R20, PT ;  /* 0x000000140900720c */ /* 0x000fc60003fc4070 */
[----:B------:R-:W-:Y:S01]  /*7210*/  @!P4 IMAD.IADD R21, R21, 0x1, -R9 ;  /* 0x000000011515c824 */ /* 0x000fe200078e0a09 */
[----:B------:R-:W-:Y:S01]  /*7220*/  ISETP.GE.AND P4, PT, R11, RZ, PT ;  /* 0x000000ff0b00720c */ /* 0x000fe20003f86270 */
[----:B0-----:R-:W-:Y:S01]  /*7230*/  IMAD.MOV.U32 R5, RZ, RZ, R2 ;  /* 0x000000ffff057224 */ /* 0x001fe200078e0002 */
[----:B------:R-:W-:Y:S01]  /*7240*/  IABS R11, R13 ;  /* 0x0000000d000b7213 */ /* 0x000fe20000000000 */
[----:B------:R-:W-:Y:S01]  /*7250*/  IMAD.MOV.U32 R2, RZ, RZ, R14 ;  /* 0x000000ffff027224 */ /* 0x000fe200078e000e */
[----:B------:R-:W-:Y:S01]  /*7260*/  IABS R14, R12 ;  /* 0x0000000c000e7213 */ /* 0x000fe20000000000 */
[----:B------:R-:W-:Y:S01]  /*7270*/  @!P5 IMAD.MOV R5, RZ, RZ, -R5 ;  /* 0x000000ffff05d224 */ /* 0x000fe200078e0a05 */
[C---:B------:R-:W-:Y:S01]  /*7280*/  ISETP.GT.U32.AND P5, PT, R9.reuse, R21, PT ;  /* 0x000000150900720c */ /* 0x040fe20003fa4070 */
[----:B------:R-:W-:Y:S01]  /*7290*/  @!P2 IMAD.MOV R2, RZ, RZ, -R2 ;  /* 0x000000ffff02a224 */ /* 0x000fe200078e0a02 */
[----:B------:R-:W-:Y:S01]  /*72a0*/  ISETP.GT.U32.AND P2, PT, R9, R16, PT ;  /* 0x000000100900720c */ /* 0x000fe20003f44070 */
[----:B------:R-:W-:Y:S01]  /*72b0*/  IMAD.MOV R3, RZ, RZ, -R3 ;  /* 0x000000ffff037224 */ /* 0x000fe200078e0a03 */
[----:B------:R-:W-:Y:S01]  /*72c0*/  STL [R1+0x614], R5 ;  /* 0x0006140501007387 */ /* 0x000fe20000100800 */
[----:B------:R-:W-:-:S02]  /*72d0*/  @!P6 IMAD.IADD R20, R20, 0x1, -R9 ;  /* 0x000000011414e824 */ /* 0x000fc400078e0a09 */
[----:B------:R-:W-:Y:S01]  /*72e0*/  IMAD R18, R9, R3, R18 ;  /* 0x0000000309127224 */ /* 0x000fe200078e0212 */
[----:B------:R-:W-:Y:S01]  /*72f0*/  IADD3 R3, R0, 0x182, RZ ;  /* 0x0000018200037810 */ /* 0x000fe20007ffe0ff */
[----:B------:R-:W-:Y:S01]  /*7300*/  IMAD.HI.U32 R17, R29, R14, RZ ;  /* 0x0000000e1d117227 */ /* 0x000fe200078e00ff */
[----:B------:R0:W-:Y:S02]  /*7310*/  STL [R1+0x618], R2 ;  /* 0x0006180201007387 */ /* 0x0001e40000100800 */
[----:B------:R-:W-:Y:S01]  /*7320*/  ISETP.GT.U32.AND P6, PT, R9, R18, PT ;  /* 0x000000120900720c */ /* 0x000fe20003fc4070 */
[--C-:B------:R-:W-:Y:S01]  /*7330*/  @!P5 IMAD.IADD R21, R21, 0x1, -R9.reuse ;  /* 0x000000011515d824 */ /* 0x100fe200078e0a09 */
[----:B------:R-:W-:Y:S01]  /*7340*/  ISETP.GT.U32.AND P5, PT, R9, R19, PT ;  /* 0x000000130900720c */ /* 0x000fe20003fa4070 */
[----:B------:R-:W-:Y:S01]  /*7350*/  @!P2 IMAD.IADD R16, R16, 0x1, -R9 ;  /* 0x000000011010a824 */ /* 0x000fe200078e0a09 */
[----:B------:R-:W-:Y:S01]  /*7360*/  ISETP.GE.AND P2, PT, R4, RZ, PT ;  /* 0x000000ff0400720c */ /* 0x000fe20003f46270 */
[----:B------:R-:W-:-:S02]  /*7370*/  IMAD.MOV R17, RZ, RZ, -R17 ;  /* 0x000000ffff117224 */ /* 0x000fc400078e0a11 */
[----:B------:R-:W-:Y:S01]  /*7380*/  IMAD.MOV.U32 R6, RZ, RZ, R21 ;  /* 0x000000ffff067224 */ /* 0x000fe200078e0015 */
[----:B0-----:R-:W-:Y:S01]  /*7390*/  IABS R2, R3 ;  /* 0x0000000300027213 */ /* 0x001fe20000000000 */
[----:B------:R-:W-:Y:S01]  /*73a0*/  IMAD R14, R9, R17, R14 ;  /* 0x00000011090e7224 */ /* 0x000fe200078e020e */
[----:B------:R-:W-:Y:S01]  /*73b0*/  IADD3 R21, R0, 0x179, RZ ;  /* 0x0000017900157810 */ /* 0x000fe20007ffe0ff */
[----:B------:R-:W-:Y:S02]  /*73c0*/  IMAD.MOV.U32 R5, RZ, RZ, R20 ;  /* 0x000000ffff057224 */ /* 0x000fe400078e0014 */
[--C-:B------:R-:W-:Y:S02]  /*73d0*/  @!P6 IMAD.IADD R18, R18, 0x1, -R9.reuse ;  /* 0x000000011212e824 */ /* 0x100fe400078e0a09 */
[----:B------:R-:W-:Y:S01]  /*73e0*/  @!P5 IMAD.IADD R19, R19, 0x1, -R9 ;  /* 0x000000011313d824 */ /* 0x000fe200078e0a09 */
[----:B------:R-:W-:Y:S01]  /*73f0*/  ISETP.GT.U32.AND P5, PT, R9, R16, PT ;  /* 0x000000100900720c */ /* 0x000fe20003fa4070 */
[----:B------:R-:W-:-:S03]  /*7400*/  IMAD.HI.U32 R4, R29, R2, RZ ;  /* 0x000000021d047227 */ /* 0x000fc600078e00ff */
[C---:B------:R-:W-:Y:S01]  /*7410*/  ISETP.GT.U32.AND P6, PT, R9.reuse, R19, PT ;  /* 0x000000130900720c */ /* 0x040fe20003fc4070 */
[----:B------:R-:W-:Y:S02]  /*7420*/  IMAD.MOV R4, RZ, RZ, -R4 ;  /* 0x000000ffff047224 */ /* 0x000fe400078e0a04 */
[----:B------:R-:W-:Y:S01]  /*7430*/  @!P0 IMAD.MOV R6, RZ, RZ, -R6 ;  /* 0x000000ffff068224 */ /* 0x000fe200078e0a06 */
[C---:B------:R-:W-:Y:S01]  /*7440*/  ISETP.GT.U32.AND P0, PT, R9.reuse, R18, PT ;  /* 0x000000120900720c */ /* 0x040fe20003f04070 */
[----:B------:R-:W-:Y:S01]  /*7450*/  @!P3 IMAD.MOV R5, RZ, RZ, -R5 ;  /* 0x000000ffff05b224 */ /* 0x000fe200078e0a05 */
[----:B------:R-:W-:Y:S01]  /*7460*/  ISETP.GE.AND P3, PT, R12, RZ, PT ;  /* 0x000000ff0c00720c */ /* 0x000fe20003f66270 */
[C---:B------:R-:W-:Y:S01]  /*7470*/  IMAD R2, R9.reuse, R4, R2 ;  /* 0x0000000409027224 */ /* 0x040fe200078e0202 */
[----:B------:R0:W-:Y:S01]  /*7480*/  STL [R1+0x5d4], R6 ;  /* 0x0005d40601007387 */ /* 0x0001e20000100800 */
[----:B------:R-:W-:Y:S01]  /*7490*/  @!P5 IMAD.IADD R16, R16, 0x1, -R9 ;  /* 0x000000011010d824 */ /* 0x000fe200078e0a09 */
[----:B------:R-:W-:Y:S01]  /*74a0*/  ISETP.GT.U32.AND P5, PT, R9, R14, PT ;  /* 0x0000000e0900720c */ /* 0x000fe20003fa4070 */
[----:B------:R-:W-:Y:S01]  /*74b0*/  IMAD.HI.U32 R12, R29, R8, RZ ;  /* 0x000000081d0c7227 */ /* 0x000fe200078e00ff */
[----:B------:R1:W-:Y:S01]  /*74c0*/  STL [R1+0x5e4], R5 ;  /* 0x0005e40501007387 */ /* 0x0003e20000100800 */
[----:B------:R-:W-:-:S02]  /*74d0*/  IADD3 R4, R0, 0x17f, RZ ;  /* 0x0000017f00047810 */ /* 0x000fc40007ffe0ff */
[----:B------:R-:W-:Y:S01]  /*74e0*/  @!P6 IMAD.IADD R19, R19, 0x1, -R9 ;  /* 0x000000011313e824 */ /* 0x000fe200078e0a09 */
[C---:B------:R-:W-:Y:S01]  /*74f0*/  ISETP.GT.U32.AND P6, PT, R9.reuse, R2, PT ;  /* 0x000000020900720c */ /* 0x040fe20003fc4070 */
[----:B------:R-:W-:Y:S02]  /*7500*/  IMAD.MOV R12, RZ, RZ, -R12 ;  /* 0x000000ffff0c7224 */ /* 0x000fe400078e0a0c */
[----:B0-----:R-:W-:Y:S02]  /*7510*/  IMAD.MOV.U32 R6, RZ, RZ, R19 ;  /* 0x000000ffff067224 */ /* 0x001fe400078e0013 */
[----:B------:R-:W-:Y:S01]  /*7520*/  IMAD R8, R9, R12, R8 ;  /* 0x0000000c09087224 */ /* 0x000fe200078e0208 */
[----:B------:R-:W-:Y:S01]  /*7530*/  IADD3 R12, R0, 0x17e, RZ ;  /* 0x0000017e000c7810 */ /* 0x000fe20007ffe0ff */
[----:B------:R-:W-:Y:S02]  /*7540*/  @!P5 IMAD.IADD R14, R14, 0x1, -R9 ;  /* 0x000000010e0ed824 */ /* 0x000fe400078e0a09 */
[----:B-1----:R-:W-:-:S02]  /*7550*/  IMAD.MOV.U32 R5, RZ, RZ, R16 ;  /* 0x000000ffff057224 */ /* 0x002fc400078e0010 */
[----:B------:R-:W-:-:S04]  /*7560*/  IMAD.HI.U32 R17, R29, R11, RZ ;  /* 0x0000000b1d117227 */ /* 0x000fc800078e00ff */
[----:B------:R-:W-:Y:S01]  /*7570*/  @!P1 IMAD.MOV R5, RZ, RZ, -R5 ;  /* 0x000000ffff059224 */ /* 0x000fe200078e0a05 */
[----:B------:R-:W-:Y:S01]  /*7580*/  ISETP.GT.U32.AND P1, PT, R9, R14, PT ;  /* 0x0000000e0900720c */ /* 0x000fe20003f24070 */
[----:B------:R-:W-:Y:S01]  /*7590*/  @!P0 IMAD.IADD R18, R18, 0x1, -R9 ;  /* 0x0000000112128824 */ /* 0x000fe200078e0a09 */
[----:B------:R-:W-:Y:S01]  /*75a0*/  ISETP.GE.AND P0, PT, R3, RZ, PT ;  /* 0x000000ff0300720c */ /* 0x000fe20003f06270 */
[----:B------:R-:W-:Y:S01]  /*75b0*/  @!P4 IMAD.MOV R6, RZ, RZ, -R6 ;  /* 0x000000ffff06c224 */ /* 0x000fe200078e0a06 */
[C---:B------:R-:W-:Y:S01]  /*75c0*/  ISETP.GT.U32.AND P4, PT, R9.reuse, R8, PT ;  /* 0x000000080900720c */ /* 0x040fe20003f84070 */
[----:B------:R-:W-:Y:S01]  /*75d0*/  IMAD.MOV R17, RZ, RZ, -R17 ;  /* 0x000000ffff117224 */ /* 0x000fe200078e0a11 */
[----:B------:R0:W-:Y:S01]  /*75e0*/  STL [R1+0x60c], R5 ;  /* 0x00060c0501007387 */ /* 0x0001e20000100800 */
[----:B------:R-:W-:Y:S01]  /*75f0*/  @!P6 IMAD.IADD R2, R2, 0x1, -R9 ;  /* 0x000000010202e824 */ /* 0x000fe200078e0a09 */
[----:B------:R-:W-:Y:S01]  /*7600*/  IABS R3, R4 ;  /* 0x0000000400037213 */ /* 0x000fe20000000000 */
[C---:B------:R-:W-:Y:S01]  /*7610*/  IMAD R11, R9.reuse, R17, R11 ;  /* 0x00000011090b7224 */ /* 0x040fe200078e020b */
[----:B------:R-:W-:Y:S01]  /*7620*/  IABS R17, R12 ;  /* 0x0000000c00117213 */ /* 0x000fe20000000000 */
[----:B------:R-:W-:Y:S01]  /*7630*/  STL [R1+0x5ec], R6 ;  /* 0x0005ec0601007387 */ /* 0x000fe20000100800 */
[----:B------:R-:W-:Y:S01]  /*7640*/  ISETP.GT.U32.AND P6, PT, R9, R2, PT ;  /* 0x000000020900720c */ /* 0x000fe20003fc4070 */
[----:B------:R-:W-:Y:S01]  /*7650*/  IMAD.HI.U32 R16, R29, R3, RZ ;  /* 0x000000031d107227 */ /* 0x000fe200078e00ff */
[----:B------:R-:W-:-:S03]  /*7660*/  ISETP.GT.U32.AND P5, PT, R9, R11, PT ;  /* 0x0000000b0900720c */ /* 0x000fc60003fa4070 */
[----:B0-----:R-:W-:Y:S02]  /*7670*/  IMAD.MOV.U32 R5, RZ, RZ, R18 ;  /* 0x000000ffff057224 */ /* 0x001fe400078e0012 */
[----:B------:R-:W-:Y:S01]  /*7680*/  @!P1 IMAD.IADD R14, R14, 0x1, -R9 ;  /* 0x000000010e0e9824 */ /* 0x000fe200078e0a09 */
[----:B------:R-:W-:Y:S01]  /*7690*/  ISETP.GE.AND P1, PT, R15, RZ, PT ;  /* 0x000000ff0f00720c */ /* 0x000fe20003f26270 */
[----:B------:R-:W-:Y:S01]  /*76a0*/  @!P2 IMAD.MOV R5, RZ, RZ, -R5 ;  /* 0x000000ffff05a224 */ /* 0x000fe200078e0a05 */
[----:B------:R-:W-:Y:S01]  /*76b0*/  ISETP.GE.AND P2, PT, R13, RZ, PT ;  /* 0x000000ff0d00720c */ /* 0x000fe20003f46270 */
[----:B------:R-:W-:Y:S02]  /*76c0*/  IMAD.MOV R16, RZ, RZ, -R16 ;  /* 0x000000ffff107224 */ /* 0x000fe400078e0a10 */
[----:B------:R-:W-:Y:S01]  /*76d0*/  @!P4 IMAD.IADD R8, R8, 0x1, -R9 ;  /* 0x000000010808c824 */ /* 0x000fe200078e0a09 */
[----:B------:R0:W-:Y:S01]  /*76e0*/  STL [R1+0x5f0], R5 ;  /* 0x0005f00501007387 */ /* 0x0001e20000100800 */
[----:B------:R-:W-:Y:S01]  /*76f0*/  IMAD.MOV.U32 R13, RZ, RZ, R17 ;  /* 0x000000ffff0d7224 */ /* 0x000fe200078e0011 */
[----:B------:R-:W-:Y:S01]  /*7700*/  ISETP.GE.AND P4, PT, R4, RZ, PT ;  /* 0x000000ff0400720c */ /* 0x000fe20003f86270 */
[----:B------:R-:W-:Y:S01]  /*7710*/  IMAD R3, R9, R16, R3 ;  /* 0x0000001009037224 */ /* 0x000fe200078e0203 */
[C---:B------:R-:W-:Y:S01]  /*7720*/  IADD3 R17, R0.reuse, 0x17d, RZ ;  /* 0x0000017d00117810 */ /* 0x040fe20007ffe0ff */
[----:B------:R-:W-:Y:S01]  /*7730*/  IMAD.HI.U32 R15, R29, R13, RZ ;  /* 0x0000000d1d0f7227 */ /* 0x000fe200078e00ff */
[----:B------:R-:W-:-:S03]  /*7740*/  IADD3 R16, R0, 0x178, RZ ;  /* 0x0000017800107810 */ /* 0x000fc60007ffe0ff */
[----:B------:R-:W-:Y:S01]  /*7750*/  @!P6 IMAD.IADD R2, R2, 0x1, -R9 ;  /* 0x000000010202e824 */ /* 0x000fe200078e0a09 */
[C---:B------:R-:W-:Y:S01]  /*7760*/  ISETP.GT.U32.AND P6, PT, R9.reuse, R3, PT ;  /* 0x000000030900720c */ /* 0x040fe20003fc4070 */
[----:B0-----:R-:W-:Y:S01]  /*7770*/  IMAD.MOV.U32 R5, RZ, RZ, R14 ;  /* 0x000000ffff057224 */ /* 0x001fe200078e000e */
[C---:B------:R-:W-:Y:S01]  /*7780*/  IADD3 R14, R0.reuse, 0x17c, RZ ;  /* 0x0000017c000e7810 */ /* 0x040fe20007ffe0ff */
[----:B------:R-:W-:Y:S01]  /*7790*/  IMAD.MOV R15, RZ, RZ, -R15 ;  /* 0x000000ffff0f7224 */ /* 0x000fe200078e0a0f */
[----:B------:R-:W-:Y:S01]  /*77a0*/  IABS R19, R16 ;  /* 0x0000001000137213 */ /* 0x000fe20000000000 */
[----:B------:R-:W-:Y:S01]  /*77b0*/  @!P3 IMAD.MOV R5, RZ, RZ, -R5 ;  /* 0x000000ffff05b224 */ /* 0x000fe200078e0a05 */
[----:B------:R-:W-:Y:S01]  /*77c0*/  ISETP.GT.U32.AND P3, PT, R9, R8, PT ;  /* 0x000000080900720c */ /* 0x000fe20003f64070 */
[----:B------:R-:W-:Y:S02]  /*77d0*/  @!P5 IMAD.IADD R11, R11, 0x1, -R9 ;  /* 0x000000010b0bd824 */ /* 0x000fe400078e0a09 */
[----:B------:R-:W-:Y:S01]  /*77e0*/  IMAD R4, R9, R15, R13 ;  /* 0x0000000f09047224 */ /* 0x000fe200078e020d */
[----:B------:R0:W-:Y:S01]  /*77f0*/  STL [R1+0x5f4], R5 ;  /* 0x0005f40501007387 */ /* 0x0001e20000100800 */
[----:B------:R-:W-:-:S02]  /*7800*/  IADD3 R13, R0, 0x17a, RZ ;  /* 0x0000017a000d7810 */ /* 0x000fc40007ffe0ff */
[----:B------:R-:W-:Y:S01]  /*7810*/  ISETP.GT.U32.AND P5, PT, R9, R11, PT ;  /* 0x0000000b0900720c */ /* 0x000fe20003fa4070 */
[----:B------:R-:W-:-:S05]  /*7820*/  @!P6 IMAD.IADD R3, R3, 0x1, -R9 ;  /* 0x000000010303e824 */ /* 0x000fca00078e0a09 */
[----:B------:R-:W-:Y:S01]  /*7830*/  @!P3 IMAD.IADD R8, R8, 0x1, -R9 ;  /* 0x000000010808b824 */ /* 0x000fe200078e0a09 */
[C---:B------:R-:W-:Y:S01]  /*7840*/  ISETP.GT.U32.AND P3, PT, R9.reuse, R4, PT ;  /* 0x000000040900720c */ /* 0x040fe20003f64070 */
[----:B0-----:R-:W-:Y:S01]  /*7850*/  IMAD.MOV.U32 R5, RZ, RZ, R2 ;  /* 0x000000ffff057224 */ /* 0x001fe200078e0002 */
[----:B------:R-:W-:Y:S02]  /*7860*/  ISETP.GT.U32.AND P6, PT, R9, R3, PT ;  /* 0x000000030900720c */ /* 0x000fe40003fc4070 */
[----:B------:R-:W-:Y:S01]  /*7870*/  IADD3 R2, R0, 0x17b, RZ ;  /* 0x0000017b00027810 */ /* 0x000fe20007ffe0ff */
[----:B------:R-:W-:Y:S01]  /*7880*/  @!P0 IMAD.MOV R5, RZ, RZ, -R5 ;  /* 0x000000ffff058224 */ /* 0x000fe200078e0a05 */
[----:B------:R-:W-:Y:S01]  /*7890*/  ISETP.GE.AND P0, PT, R17, RZ, PT ;  /* 0x000000ff1100720c */ /* 0x000fe20003f06270 */
[----:B------:R-:W-:Y:S01]  /*78a0*/  @!P5 IMAD.IADD R11, R11, 0x1, -R9 ;  /* 0x000000010b0bd824 */ /* 0x000fe200078e0a09 */
[----:B------:R-:W-:Y:S02]  /*78b0*/  IABS R17, R17 ;  /* 0x0000001100117213 */ /* 0x000fe40000000000 */
[----:B------:R0:W-:Y:S01]  /*78c0*/  STL [R1+0x5f8], R5 ;  /* 0x0005f80501007387 */ /* 0x0001e20000100800 */
[----:B------:R-:W-:Y:S01]  /*78d0*/  IMAD.MOV.U32 R6, RZ, RZ, R11 ;  /* 0x000000ffff067224 */ /* 0x000fe200078e000b */
[----:B------:R-:W-:Y:S01]  /*78e0*/  ISETP.GE.AND P5, PT, R12, RZ, PT ;  /* 0x000000ff0c00720c */ /* 0x000fe20003fa6270 */
[----:B------:R-:W-:-:S02]  /*78f0*/  @!P3 IMAD.IADD R4, R4, 0x1, -R9 ;  /* 0x000000010404b824 */ /* 0x000fc400078e0a09 */
[----:B------:R-:W-:Y:S01]  /*7900*/  @!P2 IMAD.MOV R6, RZ, RZ, -R6 ;  /* 0x000000ffff06a224 */ /* 0x000fe200078e0a06 */
[----:B------:R-:W-:Y:S01]  /*7910*/  ISETP.GE.AND P2, PT, R14, RZ, PT ;  /* 0x000000ff0e00720c */ /* 0x000fe20003f46270 */
[----:B------:R-:W-:Y:S01]  /*7920*/  IMAD.HI.U32 R12, R29, R17, RZ ;  /* 0x000000111d0c7227 */ /* 0x000fe200078e00ff */
[----:B------:R-:W-:Y:S02]  /*7930*/  ISETP.GT.U32.AND P3, PT, R9, R4, PT ;  /* 0x000000040900720c */ /* 0x000fe40003f64070 */
[----:B------:R-:W-:Y:S01]  /*7940*/  STL [R1+0x604], R6 ;  /* 0x0006040601007387 */ /* 0x000fe20000100800 */
[----:B0-----:R-:W-:Y:S01]  /*7950*/  IMAD.MOV.U32 R5, RZ, RZ, R8 ;  /* 0x000000ffff057224 */ /* 0x001fe200078e0008 */
[----:B------:R-:W-:Y:S01]  /*7960*/  IABS R14, R14 ;  /* 0x0000000e000e7213 */ /* 0x000fe20000000000 */
[----:B------:R-:W-:Y:S01]  /*7970*/  @!P6 IMAD.IADD R3, R3, 0x1, -R9 ;  /* 0x000000010303e824 */ /* 0x000fe200078e0a09 */
[----:B------:R-:W-:Y:S01]  /*7980*/  ISETP.GE.AND P6, PT, R13, RZ, PT ;  /* 0x000000ff0d00720c */ /* 0x000fe20003fc6270 */
[----:B------:R-:W-:Y:S01]  /*7990*/  @!P1 IMAD.MOV R5, RZ, RZ, -R5 ;  /* 0x000000ffff059224 */ /* 0x000fe200078e0a05 */
[----:B------:R-:W-:Y:S01]  /*79a0*/  ISETP.GE.AND P1, PT, R2, RZ, PT ;  /* 0x000000ff0200720c */ /* 0x000fe20003f26270 */
[----:B------:R-:W-:Y:S01]  /*79b0*/  IMAD.MOV R12, RZ, RZ, -R12 ;  /* 0x000000ffff0c7224 */ /* 0x000fe200078e0a0c */
[----:B------:R-:W-:Y:S01]  /*79c0*/  IABS R2, R2 ;  /* 0x0000000200027213 */ /* 0x000fe20000000000 */
[----:B------:R-:W-:Y:S01]  /*79d0*/  IMAD.HI.U32 R11, R29, R14, RZ ;  /* 0x0000000e1d0b7227 */ /* 0x000fe200078e00ff */
[----:B------:R0:W-:Y:S01]  /*79e0*/  STL [R1+0x608], R5 ;  /* 0x0006080501007387 */ /* 0x0001e20000100800 */
[----:B------:R-:W-:-:S02]  /*79f0*/  IABS R13, R13 ;  /* 0x0000000d000d7213 */ /* 0x000fc40000000000 */
[----:B------:R-:W-:-:S04]  /*7a00*/  IMAD.HI.U32 R8, R29, R2, RZ ;  /* 0x000000021d087227 */ /* 0x000fc800078e00ff */
[C---:B------:R-:W-:Y:S02]  /*7a10*/  IMAD R17, R9.reuse, R12, R17 ;  /* 0x0000000c09117224 */ /* 0x040fe400078e0211 */
[----:B------:R-:W-:Y:S02]  /*7a20*/  IMAD.MOV R8, RZ, RZ, -R8 ;  /* 0x000000ffff087224 */ /* 0x000fe400078e0a08 */
[----:B0-----:R-:W-:Y:S02]  /*7a30*/  IMAD.MOV.U32 R5, RZ, RZ, R3 ;  /* 0x000000ffff057224 */ /* 0x001fe400078e0003 */
[----:B------:R-:W-:Y:S02]  /*7a40*/  @!P3 IMAD.IADD R4, R4, 0x1, -R9 ;  /* 0x000000010404b824 */ /* 0x000fe400078e0a09 */
[----:B------:R-:W-:Y:S01]  /*7a50*/  @!P4 IMAD.MOV R5, RZ, RZ, -R5 ;  /* 0x000000ffff05c224 */ /* 0x000fe200078e0a05 */
[C---:B------:R-:W-:Y:S01]  /*7a60*/  ISETP.GT.U32.AND P4, PT, R9.reuse, R17, PT ;  /* 0x000000110900720c */ /* 0x040fe20003f84070 */
[----:B------:R-:W-:Y:S01]  /*7a70*/  IMAD R2, R9, R8, R2 ;  /* 0x0000000809027224 */ /* 0x000fe200078e0202 */
[----:B------:R-:W-:Y:S01]  /*7a80*/  IADD3 R8, R0, 0x176, RZ ;  /* 0x0000017600087810 */ /* 0x000fe20007ffe0ff */
[----:B------:R-:W-:Y:S01]  /*7a90*/  IMAD.MOV R11, RZ, RZ, -R11 ;  /* 0x000000ffff0b7224 */ /* 0x000fe200078e0a0b */
[----:B------:R0:W-:Y:S01]  /*7aa0*/  STL [R1+0x5fc], R5 ;  /* 0x0005fc0501007387 */ /* 0x0001e20000100800 */
[----:B------:R-:W-:Y:S01]  /*7ab0*/  IMAD.HI.U32 R3, R29, R13, RZ ;  /* 0x0000000d1d037227 */ /* 0x000fe200078e00ff */
[----:B------:R-:W-:-:S03]  /*7ac0*/  IABS R18, R8 ;  /* 0x0000000800127213 */ /* 0x000fc60000000000 */
[----:B------:R-:W-:Y:S01]  /*7ad0*/  IMAD R14, R9, R11, R14 ;  /* 0x0000000b090e7224 */ /* 0x000fe200078e020e */
[----:B------:R-:W-:Y:S01]  /*7ae0*/  IADD3 R11, R0, 0x177, RZ ;  /* 0x00000177000b7810 */ /* 0x000fe20007ffe0ff */
[----:B------:R-:W-:Y:S02]  /*7af0*/  IMAD.MOV R3, RZ, RZ, -R3 ;  /* 0x000000ffff037224 */ /* 0x000fe400078e0a03 */
[----:B------:R-:W-:Y:S01]  /*7b00*/  @!P4 IMAD.IADD R17, R17, 0x1, -R9 ;  /* 0x000000011111c824 */ /* 0x000fe200078e0a09 */
[C---:B------:R-:W-:Y:S01]  /*7b10*/  ISETP.GT.U32.AND P3, PT, R9.reuse, R14, PT ;  /* 0x0000000e0900720c */ /* 0x040fe20003f64070 */
[----:B0-----:R-:W-:Y:S01]  /*7b20*/  IMAD.MOV.U32 R5, RZ, RZ, R4 ;  /* 0x000000ffff057224 */ /* 0x001fe200078e0004 */
[----:B------:R-:W-:Y:S01]  /*7b30*/  IABS R12, R11 ;  /* 0x0000000b000c7213 */ /* 0x000fe20000000000 */
[C---:B------:R-:W-:Y:S01]  /*7b40*/  IMAD R13, R9.reuse, R3, R13 ;  /* 0x00000003090d7224 */ /* 0x040fe200078e020d */
[C---:B------:R-:W-:Y:S01]  /*7b50*/  ISETP.GT.U32.AND P4, PT, R9.reuse, R17, PT ;  /* 0x000000110900720c */ /* 0x040fe20003f84070 */
[----:B------:R-:W-:Y:S01]  /*7b60*/  @!P5 IMAD.MOV R5, RZ, RZ, -R5 ;  /* 0x000000ffff05d224 */ /* 0x000fe200078e0a05 */
[----:B------:R-:W-:Y:S01]  /*7b70*/  ISETP.GT.U32.AND P5, PT, R9, R2, PT ;  /* 0x000000020900720c */ /* 0x000fe20003fa4070 */
[----:B------:R-:W-:Y:S01]  /*7b80*/  IMAD.HI.U32 R4, R29, R19, RZ ;  /* 0x000000131d047227 */ /* 0x000fe200078e00ff */
[----:B------:R-:W-:-:S02]  /*7b90*/  IABS R3, R21 ;  /* 0x0000001500037213 */ /* 0x000fc40000000000 */
[----:B------:R0:W-:Y:S01]  /*7ba0*/  STL [R1+0x600], R5 ;  /* 0x0006000501007387 */ /* 0x0001e20000100800 */
[----:B------:R-:W-:Y:S02]  /*7bb0*/  IMAD.MOV R4, RZ, RZ, -R4 ;  /* 0x000000ffff047224 */ /* 0x000fe400078e0a04 */
[----:B------:R-:W-:Y:S02]  /*7bc0*/  @!P3 IMAD.IADD R14, R14, 0x1, -R9 ;  /* 0x000000010e0eb824 */ /* 0x000fe400078e0a09 */
[----:B------:R-:W-:-:S03]  /*7bd0*/  IMAD.HI.U32 R15, R29, R3, RZ ;  /* 0x000000031d0f7227 */ /* 0x000fc600078e00ff */
[----:B------:R-:W-:Y:S01]  /*7be0*/  ISETP.GT.U32.AND P3, PT, R9, R14, PT ;  /* 0x0000000e0900720c */ /* 0x000fe20003f64070 */
[--C-:B------:R-:W-:Y:S02]  /*7bf0*/  @!P5 IMAD.IADD R2, R2, 0x1, -R9.reuse ;  /* 0x000000010202d824 */ /* 0x100fe400078e0a09 */
[----:B------:R-:W-:Y:S01]  /*7c00*/  @!P4 IMAD.IADD R17, R17, 0x1, -R9 ;  /* 0x000000011111c824 */ /* 0x000fe200078e0a09 */
[C---:B------:R-:W-:Y:S01]  /*7c10*/  ISETP.GT.U32.AND P4, PT, R9.reuse, R13, PT ;  /* 0x0000000d0900720c */ /* 0x040fe20003f84070 */
[C---:B------:R-:W-:Y:S01]  /*7c20*/  IMAD R19, R9.reuse, R4, R19 ;  /* 0x0000000409137224 */ /* 0x040fe200078e0213 */
[C---:B------:R-:W-:Y:S01]  /*7c30*/  ISETP.GT.U32.AND P5, PT, R9.reuse, R2, PT ;  /* 0x000000020900720c */ /* 0x040fe20003fa4070 */
[----:B------:R-:W-:Y:S01]  /*7c40*/  IMAD.MOV R15, RZ, RZ, -R15 ;  /* 0x000000ffff0f7224 */ /* 0x000fe200078e0a0f */
[----:B------:R-:W-:Y:S01]  /*7c50*/  IADD3 R4, R0, 0x175, RZ ;  /* 0x0000017500047810 */ /* 0x000fe20007ffe0ff */
[----:B0-----:R-:W-:Y:S02]  /*7c60*/  IMAD.MOV.U32 R5, RZ, RZ, R17 ;  /* 0x000000ffff057224 */ /* 0x001fe400078e0011 */
[----:B------:R-:W-:Y:S01]  /*7c70*/  IMAD R3, R9, R15, R3 ;  /* 0x0000000f09037224 */ /* 0x000fe200078e0203 */
[----:B------:R-:W-:Y:S01]  /*7c80*/  IABS R17, R4 ;  /* 0x0000000400117213 */ /* 0x000fe20000000000 */
[----:B------:R-:W-:-:S02]  /*7c90*/  @!P3 IMAD.IADD R14, R14, 0x1, -R9 ;  /* 0x000000010e0eb824 */ /* 0x000fc400078e0a09 */
[----:B------:R-:W-:Y:S01]  /*7ca0*/  @!P0 IMAD.MOV R5, RZ, RZ, -R5 ;  /* 0x000000ffff058224 */ /* 0x000fe200078e0a05 */
[----:B------:R-:W-:Y:S01]  /*7cb0*/  ISETP.GT.U32.AND P3, PT, R9, R3, PT ;  /* 0x000000030900720c */ /* 0x000fe20003f64070 */
[--C-:B------:R-:W-:Y:S01]  /*7cc0*/  @!P4 IMAD.IADD R13, R13, 0x1, -R9.reuse ;  /* 0x000000010d0dc824 */ /* 0x100fe200078e0a09 */
[----:B------:R-:W-:Y:S01]  /*7cd0*/  ISETP.GE.AND P4, PT, R21, RZ, PT ;  /* 0x000000ff1500720c */ /* 0x000fe20003f86270 */
[----:B------:R-:W-:Y:S01]  /*7ce0*/  @!P5 IMAD.IADD R2, R2, 0x1, -R9 ;  /* 0x000000010202d824 */ /* 0x000fe200078e0a09 */
[----:B------:R-:W-:Y:S01]  /*7cf0*/  ISETP.GT.U32.AND P5, PT, R9, R19, PT ;  /* 0x000000130900720c */ /* 0x000fe20003fa4070 */
[----:B------:R-:W-:Y:S01]  /*7d00*/  IMAD.HI.U32 R20, R29, R12, RZ ;  /* 0x0000000c1d147227 */ /* 0x000fe200078e00ff */
[----:B------:R-:W-:Y:S01]  /*7d10*/  ISETP.GT.U32.AND P0, PT, R9, R13, PT ;  /* 0x0000000d0900720c */ /* 0x000fe20003f04070 */
[----:B------:R0:W-:Y:S02]  /*7d20*/  STL [R1+0x5e8], R5 ;  /* 0x0005e80501007387 */ /* 0x0001e40000100800 */
[----:B------:R-:W-:-:S02]  /*7d30*/  IMAD.MOV R20, RZ, RZ, -R20 ;  /* 0x000000ffff147224 */ /* 0x000fc400078e0a14 */
[----:B------:R-:W-:-:S04]  /*7d40*/  IMAD.HI.U32 R15, R29, R18, RZ ;  /* 0x000000121d0f7227 */ /* 0x000fc800078e00ff */
[--C-:B------:R-:W-:Y:S01]  /*7d50*/  @!P3 IMAD.IADD R3, R3, 0x1, -R9.reuse ;  /* 0x000000010303b824 */ /* 0x100fe200078e0a09 */
[----:B------:R-:W-:Y:S01]  /*7d60*/  ISETP.GE.AND P3, PT, R16, RZ, PT ;  /* 0x000000ff1000720c */ /* 0x000fe20003f66270 */
[----:B------:R-:W-:Y:S01]  /*7d70*/  @!P5 IMAD.IADD R19, R19, 0x1, -R9 ;  /* 0x000000011313d824 */ /* 0x000fe200078e0a09 */
[----:B------:R-:W-:Y:S01]  /*7d80*/  IADD3 R16, R0, 0x172, RZ ;  /* 0x0000017200107810 */ /* 0x000fe20007ffe0ff */
[----:B0-----:R-:W-:Y:S02]  /*7d90*/  IMAD.MOV.U32 R5, RZ, RZ, R14 ;  /* 0x000000ffff057224 */ /* 0x001fe400078e000e */
[----:B------:R-:W-:Y:S01]  /*7da0*/  IMAD.HI.U32 R14, R29, R17, RZ ;  /* 0x000000111d0e7227 */ /* 0x000fe200078e00ff */
[----:B------:R-:W-:-:S03]  /*7db0*/  ISETP.GT.U32.AND P5, PT, R9, R19, PT ;  /* 0x000000130900720c */ /* 0x000fc60003fa4070 */
[----:B------:R-:W-:Y:S01]  /*7dc0*/  @!P2 IMAD.MOV R5, RZ, RZ, -R5 ;  /* 0x000000ffff05a224 */ /* 0x000fe200078e0a05 */
[C---:B------:R-:W-:Y:S01]  /*7dd0*/  ISETP.GT.U32.AND P2, PT, R9.reuse, R3, PT ;  /* 0x000000030900720c */ /* 0x040fe20003f44070 */
[----:B------:R-:W-:Y:S02]  /*7de0*/  IMAD R12, R9, R20, R12 ;  /* 0x00000014090c7224 */ /* 0x000fe400078e020c */
[----:B------:R-:W-:Y:S01]  /*7df0*/  IMAD.MOV R15, RZ, RZ, -R15 ;  /* 0x000000ffff0f7224 */ /* 0x000fe200078e0a0f */
[----:B------:R0:W-:Y:S01]  /*7e00*/  STL [R1+0x5e0], R5 ;  /* 0x0005e00501007387 */ /* 0x0001e20000100800 */
[----:B------:R-:W-:Y:S01]  /*7e10*/  @!P0 IMAD.IADD R13, R13, 0x1, -R9 ;  /* 0x000000010d0d8824 */ /* 0x000fe200078e0a09 */
[C---:B------:R-:W-:Y:S01]  /*7e20*/  ISETP.GT.U32.AND P0, PT, R9.reuse, R12, PT ;  /* 0x0000000c0900720c */ /* 0x040fe20003f04070 */
[----:B------:R-:W-:Y:S02]  /*7e30*/  IMAD.MOV R14, RZ, RZ, -R14 ;  /* 0x000000ffff0e7224 */ /* 0x000fe400078e0a0e */
[C---:B------:R-:W-:Y:S01]  /*7e40*/  IMAD R18, R9.reuse, R15, R18 ;  /* 0x0000000f09127224 */ /* 0x040fe200078e0212 */
[----:B------:R-:W-:Y:S01]  /*7e50*/  IABS R15, R16 ;  /* 0x00000010000f7213 */ /* 0x000fe20000000000 */
[----:B------:R-:W-:Y:S01]  /*7e60*/  IMAD R17, R9, R14, R17 ;  /* 0x0000000e09117224 */ /* 0x000fe200078e0211 */
[----:B------:R-:W-:Y:S01]  /*7e70*/  IADD3 R14, R0, 0x171, RZ ;  /* 0x00000171000e7810 */ /* 0x000fe20007ffe0ff */
[----:B------:R-:W-:-:S02]  /*7e80*/  @!P5 IMAD.IADD R19, R19, 0x1, -R9 ;  /* 0x000000011313d824 */ /* 0x000fc400078e0a09 */
[----:B0-----:R-:W-:Y:S01]  /*7e90*/  IMAD.MOV.U32 R5, RZ, RZ, R13 ;  /* 0x000000ffff057224 */ /* 0x001fe200078e000d */
[----:B------:R-:W-:Y:S01]  /*7ea0*/  ISETP.GT.U32.AND P5, PT, R9, R17, PT ;  /* 0x000000110900720c */ /* 0x000fe20003fa4070 */
[----:B------:R-:W-:Y:S01]  /*7eb0*/  @!P1 IMAD.MOV R2, RZ, RZ, -R2 ;  /* 0x000000ffff029224 */ /* 0x000fe200078e0a02 */
[----:B------:R-:W-:Y:S01]  /*7ec0*/  ISETP.GE.AND P1, PT, R11, RZ, PT ;  /* 0x000000ff0b00720c */ /* 0x000fe20003f26270 */
[----:B------:R-:W-:Y:S01]  /*7ed0*/  @!P6 IMAD.MOV R5, RZ, RZ, -R5 ;  /* 0x000000ffff05e224 */ /* 0x000fe200078e0a05 */
[----:B------:R-:W-:Y:S01]  /*7ee0*/  ISETP.GT.U32.AND P6, PT, R9, R18, PT ;  /* 0x000000120900720c */ /* 0x000fe20003fc4070 */
[--C-:B------:R-:W-:Y:S01]  /*7ef0*/  @!P2 IMAD.IADD R3, R3, 0x1, -R9.reuse ;  /* 0x000000010303a824 */ /* 0x100fe200078e0a09 */
[----:B------:R0:W-:Y:S01]  /*7f00*/  STL [R1+0x5dc], R2 ;  /* 0x0005dc0201007387 */ /* 0x0001e20000100800 */
[----:B------:R-:W-:Y:S01]  /*7f10*/  ISETP.GE.AND P2, PT, R8, RZ, PT ;  /* 0x000000ff0800720c */ /* 0x000fe20003f46270 */
[----:B------:R-:W-:Y:S01]  /*7f20*/  @!P0 IMAD.IADD R12, R12, 0x1, -R9 ;  /* 0x000000010c0c8824 */ /* 0x000fe200078e0a09 */
[----:B------:R-:W-:Y:S01]  /*7f30*/  IADD3 R8, R0, 0x173, RZ ;  /* 0x0000017300087810 */ /* 0x000fe20007ffe0ff */
[----:B------:R1:W-:Y:S01]  /*7f40*/  STL [R1+0x5d8], R5 ;  /* 0x0005d80501007387 */ /* 0x0003e20000100800 */
[----:B------:R-:W-:Y:S01]  /*7f50*/  ISETP.GE.AND P0, PT, R4, RZ, PT ;  /* 0x000000ff0400720c */ /* 0x000fe20003f06270 */
[----:B------:R-:W-:Y:S01]  /*7f60*/  IMAD.MOV.U32 R6, RZ, RZ, R19 ;  /* 0x000000ffff067224 */ /* 0x000fe200078e0013 */
[----:B------:R-:W-:Y:S01]  /*7f70*/  IABS R4, R8 ;  /* 0x0000000800047213 */ /* 0x000fe20000000000 */
[--C-:B------:R-:W-:Y:S01]  /*7f80*/  @!P5 IMAD.IADD R17, R17, 0x1, -R9.reuse ;  /* 0x000000011111d824 */ /* 0x100fe200078e0a09 */
[----:B------:R-:W-:Y:S01]  /*7f90*/  IABS R21, R14 ;  /* 0x0000000e00157213 */ /* 0x000fe20000000000 */
[----:B------:R-:W-:Y:S01]  /*7fa0*/  @!P3 IMAD.MOV R6, RZ, RZ, -R6 ;  /* 0x000000ffff06b224 */ /* 0x000fe200078e0a06 */
[----:B0-----:R-:W-:Y:S01]  /*7fb0*/  IADD3 R2, R0, 0x174, RZ ;  /* 0x0000017400027810 */ /* 0x001fe20007ffe0ff */
[----:B------:R-:W-:Y:S01]  /*7fc0*/  @!P6 IMAD.IADD R18, R18, 0x1, -R9 ;  /* 0x000000011212e824 */ /* 0x000fe200078e0a09 */
[C---:B------:R-:W-:Y:S01]  /*7fd0*/  ISETP.GT.U32.AND P6, PT, R9.reuse, R12, PT ;  /* 0x0000000c0900720c */ /* 0x040fe20003fc4070 */
[----:B-1----:R-:W-:Y:S01]  /*7fe0*/  IMAD.MOV.U32 R5, RZ, RZ, R3 ;  /* 0x000000ffff057224 */ /* 0x002fe200078e0003 */
[----:B------:R-:W-:Y:S01]  /*7ff0*/  IABS R13, R2 ;  /* 0x00000002000d7213 */ /* 0x000fe20000000000 */
[----:B------:R-:W-:Y:S01]  /*8000*/  IMAD.MOV.U32 R3, RZ, RZ, R4 ;  /* 0x000000ffff037224 */ /* 0x000fe200078e0004 */
[C---:B------:R-:W-:Y:S01]  /*8010*/  ISETP.GT.U32.AND P5, PT, R9.reuse, R18, PT ;  /* 0x000000120900720c */ /* 0x040fe20003fa4070 */
[----:B------:R-:W-:Y:S01]  /*8020*/  @!P4 IMAD.MOV R5, RZ, RZ, -R5 ;  /* 0x000000ffff05c224 */ /* 0x000fe200078e0a05 */
[----:B------:R-:W-:Y:S01]  /*8030*/  ISETP.GT.U32.AND P4, PT, R9, R17, PT ;  /* 0x000000110900720c */ /* 0x000fe20003f84070 */
[----:B------:R-:W-:-:S03]  /*8040*/  IMAD.HI.U32 R11, R29, R13, RZ ;  /* 0x0000000d1d0b7227 */ /* 0x000fc600078e00ff */
[----:B------:R0:W-:Y:S01]  /*8050*/  STL [R1+0x5b0], R5 ;  /* 0x0005b00501007387 */ /* 0x0001e20000100800 */
[----:B------:R-:W-:Y:S02]  /*8060*/  IMAD.MOV R11, RZ, RZ, -R11 ;  /* 0x000000ffff0b7224 */ /* 0x000fe400078e0a0b */
[----:B------:R-:W-:Y:S01]  /*8070*/  IMAD.HI.U32 R4, R29, R3, RZ ;  /* 0x000000031d047227 */ /* 0x000fe200078e00ff */
[----:B------:R1:W-:Y:S03]  /*8080*/  STL [R1+0x5b4], R6 ;  /* 0x0005b40601007387 */ /* 0x0003e60000100800 */
[C---:B------:R-:W-:Y:S02]  /*8090*/  IMAD R13, R9.reuse, R11, R13 ;  /* 0x0000000b090d7224 */ /* 0x040fe400078e020d */
[----:B------:R-:W-:Y:S02]  /*80a0*/  IMAD.MOV R4, RZ, RZ, -R4 ;  /* 0x000000ffff047224 */ /* 0x000fe400078e0a04 */
[----:B------:R-:W-:Y:S01]  /*80b0*/  @!P6 IMAD.IADD R12, R12, 0x1, -R9 ;  /* 0x000000010c0ce824 */ /* 0x000fe200078e0a09 */
[C---:B------:R-:W-:Y:S01]  /*80c0*/  ISETP.GT.U32.AND P6, PT, R9.reuse, R13, PT ;  /* 0x0000000d0900720c */ /* 0x040fe20003fc4070 */
[----:B------:R-:W-:-:S02]  /*80d0*/  IMAD R3, R9, R4, R3 ;  /* 0x0000000409037224 */ /* 0x000fc400078e0203 */
[----:B------:R-:W-:Y:S02]  /*80e0*/  @!P4 IMAD.IADD R17, R17, 0x1, -R9 ;  /* 0x000000011111c824 */ /* 0x000fe400078e0a09 */
[----:B------:R-:W-:Y:S01]  /*80f0*/  IMAD.HI.U32 R4, R29, R15, RZ ;  /* 0x0000000f1d047227 */ /* 0x000fe200078e00ff */
[----:B------:R-:W-:-:S03]  /*8100*/  ISETP.GT.U32.AND P4, PT, R9, R3, PT ;  /* 0x000000030900720c */ /* 0x000fc60003f84070 */
[----:B------:R-:W-:Y:S01]  /*8110*/  @!P5 IMAD.IADD R18, R18, 0x1, -R9 ;  /* 0x000000011212d824 */ /* 0x000fe200078e0a09 */
[----:B------:R-:W-:Y:S01]  /*8120*/  ISETP.GE.AND P5, PT, R2, RZ, PT ;  /* 0x000000ff0200720c */ /* 0x000fe20003fa6270 */
[----:B------:R-:W-:Y:S01]  /*8130*/  IMAD.HI.U32 R11, R29, R21, RZ ;  /* 0x000000151d0b7227 */ /* 0x000fe200078e00ff */
[----:B------:R-:W-:-:S03]  /*8140*/  IADD3 R2, R0, 0x170, RZ ;  /* 0x0000017000027810 */ /* 0x000fc60007ffe0ff */
[--C-:B------:R-:W-:Y:S01]  /*8150*/  @!P6 IMAD.IADD R13, R13, 0x1, -R9.reuse ;  /* 0x000000010d0de824 */ /* 0x100fe200078e0a09 */
[----:B------:R-:W-:Y:S01]  /*8160*/  ISETP.GE.AND P6, PT, R8, RZ, PT ;  /* 0x000000ff0800720c */ /* 0x000fe20003fc6270 */
[----:B------:R-:W-:Y:S01]  /*8170*/  IMAD.MOV R4, RZ, RZ, -R4 ;  /* 0x000000ffff047224 */ /* 0x000fe200078e0a04 */
[----:B------:R-:W-:Y:S01]  /*8180*/  IADD3 R8, R0, 0x16f, RZ ;  /* 0x0000016f00087810 */ /* 0x000fe20007ffe0ff */
[----:B------:R-:W-:Y:S01]  /*8190*/  @!P4 IMAD.IADD R3, R3, 0x1, -R9 ;  /* 0x000000010303c824 */ /* 0x000fe200078e0a09 */
[C---:B------:R-:W-:Y:S01]  /*81a0*/  ISETP.GT.U32.AND P3, PT, R9.reuse, R13, PT ;  /* 0x0000000d0900720c */ /* 0x040fe20003f64070 */
[----:B0-----:R-:W-:Y:S02]  /*81b0*/  IMAD.MOV.U32 R5, RZ, RZ, R12 ;  /* 0x000000ffff057224 */ /* 0x001fe400078e000c */
[----:B------:R-:W-:Y:S01]  /*81c0*/  IMAD.MOV R11, RZ, RZ, -R11 ;  /* 0x000000ffff0b7224 */ /* 0x000fe200078e0a0b */
[C---:B------:R-:W-:Y:S01]  /*81d0*/  ISETP.GT.U32.AND P4, PT, R9.reuse, R3, PT ;  /* 0x000000030900720c */ /* 0x040fe20003f84070 */
[----:B------:R-:W-:Y:S01]  /*81e0*/  IMAD R15, R9, R4, R15 ;  /* 0x00000004090f7224 */ /* 0x000fe200078e020f */
[----:B------:R-:W-:Y:S01]  /*81f0*/  IABS R4, R2 ;  /* 0x0000000200047213 */ /* 0x000fe20000000000 */
[----:B------:R-:W-:-:S02]  /*8200*/  @!P1 IMAD.MOV R5, RZ, RZ, -R5 ;  /* 0x000000ffff059224 */ /* 0x000fc400078e0a05 */
[C---:B------:R-:W-:Y:S01]  /*8210*/  IMAD R21, R9.reuse, R11, R21 ;  /* 0x0000000b09157224 */ /* 0x040fe200078e0215 */
[----:B------:R-:W-:Y:S01]  /*8220*/  IABS R11, R8 ;  /* 0x00000008000b7213 */ /* 0x000fe20000000000 */
[----:B-1----:R-:W-:Y:S01]  /*8230*/  IMAD.MOV.U32 R6, RZ, RZ, R18 ;  /* 0x000000ffff067224 */ /* 0x002fe200078e0012 */
[----:B------:R-:W-:Y:S01]  /*8240*/  ISETP.GT.U32.AND P1, PT, R9, R15, PT ;  /* 0x0000000f0900720c */ /* 0x000fe20003f24070 */
[----:B------:R-:W-:Y:S01]  /*8250*/  IMAD.HI.U32 R12, R29, R4, RZ ;  /* 0x000000041d0c7227 */ /* 0x000fe200078e00ff */
[----:B------:R0:W-:Y:S03]  /*8260*/  STL [R1+0x5d0], R5 ;  /* 0x0005d00501007387 */ /* 0x0001e60000100800 */
[----:B------:R-:W-:Y:S01]  /*8270*/  @!P2 IMAD.MOV R6, RZ, RZ, -R6 ;  /* 0x000000ffff06a224 */ /* 0x000fe200078e0a06 */
[----:B------:R-:W-:Y:S01]  /*8280*/  ISETP.GT.U32.AND P2, PT, R9, R21, PT ;  /* 0x000000150900720c */ /* 0x000fe20003f44070 */
[--C-:B------:R-:W-:Y:S01]  /*8290*/  @!P3 IMAD.IADD R13, R13, 0x1, -R9.reuse ;  /* 0x000000010d0db824 */ /* 0x100fe200078e0a09 */
[----:B------:R-:W-:Y:S01]  /*82a0*/  ISETP.GE.AND P3, PT, R14, RZ, PT ;  /* 0x000000ff0e00720c */ /* 0x000fe20003f66270 */
[----:B------:R-:W-:Y:S01]  /*82b0*/  IMAD.MOV R12, RZ, RZ, -R12 ;  /* 0x000000ffff0c7224 */ /* 0x000fe200078e0a0c */
[----:B------:R1:W-:Y:S01]  /*82c0*/  STL [R1+0x5bc], R6 ;  /* 0x0005bc0601007387 */ /* 0x0003e20000100800 */
[----:B------:R-:W-:Y:S01]  /*82d0*/  @!P4 IMAD.IADD R3, R3, 0x1, -R9 ;  /* 0x000000010303c824 */ /* 0x000fe200078e0a09 */
[----:B------:R-:W-:Y:S01]  /*82e0*/  ISETP.GE.AND P4, PT, R2, RZ, PT ;  /* 0x000000ff0200720c */ /* 0x000fe20003f86270 */
[----:B0-----:R-:W-:Y:S01]  /*82f0*/  IMAD.MOV.U32 R5, RZ, RZ, R17 ;  /* 0x000000ffff057224 */ /* 0x001fe200078e0011 */
[----:B------:R-:W-:Y:S01]  /*8300*/  IADD3 R2, R0, 0x16e, RZ ;  /* 0x0000016e00027810 */ /* 0x000fe20007ffe0ff */
[----:B------:R-:W-:-:S04]  /*8310*/  IMAD.HI.U32 R17, R29, R11, RZ ;  /* 0x0000000b1d117227 */ /* 0x000fc800078e00ff */
[----:B------:R-:W-:Y:S01]  /*8320*/  @!P0 IMAD.MOV R5, RZ, RZ, -R5 ;  /* 0x000000ffff058224 */ /* 0x000fe200078e0a05 */
[----:B------:R-:W-:Y:S01]  /*8330*/  ISETP.GE.AND P0, PT, R16, RZ, PT ;  /* 0x000000ff1000720c */ /* 0x000fe20003f06270 */
[----:B------:R-:W-:Y:S01]  /*8340*/  IMAD.MOV R17, RZ, RZ, -R17 ;  /* 0x000000ffff117224 */ /* 0x000fe200078e0a11 */
[C---:B------:R-:W-:Y:S01]  /*8350*/  IADD3 R16, R0.reuse, 0x168, RZ ;  /* 0x0000016800107810 */ /* 0x040fe20007ffe0ff */
[----:B------:R-:W-:Y:S01]  /*8360*/  IMAD R4, R9, R12, R4 ;  /* 0x0000000c09047224 */ /* 0x000fe200078e0204 */
[----:B------:R0:W-:Y:S01]  /*8370*/  STL [R1+0x5cc], R5 ;  /* 0x0005cc0501007387 */ /* 0x0001e20000100800 */
[----:B-1----:R-:W-:Y:S01]  /*8380*/  IMAD.MOV.U32 R6, RZ, RZ, R13 ;  /* 0x000000ffff067224 */ /* 0x002fe200078e000d */
[----:B------:R-:W-:Y:S01]  /*8390*/  IADD3 R12, R0, 0x16d, RZ ;  /* 0x0000016d000c7810 */ /* 0x000fe20007ffe0ff */
[----:B------:R-:W-:Y:S01]  /*83a0*/  @!P1 IMAD.IADD R15, R15, 0x1, -R9 ;  /* 0x000000010f0f9824 */ /* 0x000fe200078e0a09 */
[----:B------:R-:W-:Y:S01]  /*83b0*/  IABS R13, R2 ;  /* 0x00000002000d7213 */ /* 0x000fe20000000000 */
[----:B------:R-:W-:-:S02]  /*83c0*/  IMAD R11, R9, R17, R11 ;  /* 0x00000011090b7224 */ /* 0x000fc400078e020b */
[----:B------:R-:W-:Y:S01]  /*83d0*/  @!P5 IMAD.MOV R6, RZ, RZ, -R6 ;  /* 0x000000ffff06d224 */ /* 0x000fe200078e0a06 */
[----:B------:R-:W-:Y:S01]  /*83e0*/  ISETP.GT.U32.AND P5, PT, R9, R4, PT ;  /* 0x000000040900720c */ /* 0x000fe20003fa4070 */
[----:B------:R-:W-:Y:S01]  /*83f0*/  @!P2 IMAD.IADD R21, R21, 0x1, -R9 ;  /* 0x000000011515a824 */ /* 0x000fe200078e0a09 */
[C---:B------:R-:W-:Y:S01]  /*8400*/  ISETP.GT.U32.AND P1, PT, R9.reuse, R15, PT ;  /* 0x0000000f0900720c */ /* 0x040fe20003f24070 */
[----:B0-----:R-:W-:Y:S01]  /*8410*/  IMAD.MOV.U32 R5, RZ, RZ, R3 ;  /* 0x000000ffff057224 */ /* 0x001fe200078e0003 */
[----:B------:R-:W-:Y:S01]  /*8420*/  IABS R3, R12 ;  /* 0x0000000c00037213 */ /* 0x000fe20000000000 */
[----:B------:R-:W-:Y:S01]  /*8430*/  STL [R1+0x5c0], R6 ;  /* 0x0005c00601007387 */ /* 0x000fe20000100800 */
[C---:B------:R-:W-:Y:S01]  /*8440*/  ISETP.GT.U32.AND P2, PT, R9.reuse, R21, PT ;  /* 0x000000150900720c */ /* 0x040fe20003f44070 */
[----:B------:R-:W-:Y:S01]  /*8450*/  @!P6 IMAD.MOV R5, RZ, RZ, -R5 ;  /* 0x000000ffff05e224 */ /* 0x000fe200078e0a05 */
[----:B------:R-:W-:Y:S01]  /*8460*/  ISETP.GT.U32.AND P6, PT, R9, R11, PT ;  /* 0x0000000b0900720c */ /* 0x000fe20003fc4070 */
[----:B------:R-:W-:-:S03]  /*8470*/  IMAD.HI.U32 R14, R29, R13, RZ ;  /* 0x0000000d1d0e7227 */ /* 0x000fc600078e00ff */
[----:B------:R0:W-:Y:S01]  /*8480*/  STL [R1+0x5c8], R5 ;  /* 0x0005c80501007387 */ /* 0x0001e20000100800 */
[--C-:B------:R-:W-:Y:S02]  /*8490*/  @!P5 IMAD.IADD R4, R4, 0x1, -R9.reuse ;  /* 0x000000010404d824 */ /* 0x100fe400078e0a09 */
[--C-:B------:R-:W-:Y:S01]  /*84a0*/  @!P1 IMAD.IADD R15, R15, 0x1, -R9.reuse ;  /* 0x000000010f0f9824 */ /* 0x100fe200078e0a09 */
[----:B------:R-:W-:Y:S01]  /*84b0*/  ISETP.GE.AND P1, PT, R8, RZ, PT ;  /* 0x000000ff0800720c */ /* 0x000fe20003f26270 */
[----:B------:R-:W-:Y:S01]  /*84c0*/  IMAD.MOV R14, RZ, RZ, -R14 ;  /* 0x000000ffff0e7224 */ /* 0x000fe200078e0a0e */
[----:B------:R-:W-:Y:S01]  /*84d0*/  ISETP.GT.U32.AND P5, PT, R9, R4, PT ;  /* 0x000000040900720c */ /* 0x000fe20003fa4070 */
[--C-:B------:R-:W-:Y:S01]  /*84e0*/  @!P2 IMAD.IADD R21, R21, 0x1, -R9.reuse ;  /* 0x000000011515a824 */ /* 0x100fe200078e0a09 */
[----:B------:R-:W-:Y:S01]  /*84f0*/  ISETP.GE.AND P2, PT, R2, RZ, PT ;  /* 0x000000ff0200720c */ /* 0x000fe20003f46270 */
[----:B------:R-:W-:Y:S01]  /*8500*/  @!P6 IMAD.IADD R11, R11, 0x1, -R9 ;  /* 0x000000010b0be824 */ /* 0x000fe200078e0a09 */
[C---:B------:R-:W-:Y:S01]  /*8510*/  IADD3 R8, R0.reuse, 0x16c, RZ ;  /* 0x0000016c00087810 */ /* 0x040fe20007ffe0ff */
[----:B0-----:R-:W-:Y:S01]  /*8520*/  IMAD.MOV.U32 R5, RZ, RZ, R15 ;  /* 0x000000ffff057224 */ /* 0x001fe200078e000f */
[----:B------:R-:W-:Y:S01]  /*8530*/  IADD3 R15, R0, 0x16a, RZ ;  /* 0x0000016a000f7810 */ /* 0x000fe20007ffe0ff */
[----:B------:R-:W-:Y:S01]  /*8540*/  IMAD.HI.U32 R2, R29, R3, RZ ;  /* 0x000000031d027227 */ /* 0x000fe200078e00ff */
[----:B------:R-:W-:-:S02]  /*8550*/  ISETP.GT.U32.AND P6, PT, R9, R11, PT ;  /* 0x0000000b0900720c */ /* 0x000fc40003fc4070 */
[----:B------:R-:W-:Y:S01]  /*8560*/  IABS R18, R8 ;  /* 0x0000000800127213 */ /* 0x000fe20000000000 */
[----:B------:R-:W-:Y:S01]  /*8570*/  @!P0 IMAD.MOV R5, RZ, RZ, -R5 ;  /* 0x000000ffff058224 */ /* 0x000fe200078e0a05 */
[----:B------:R-:W-:Y:S01]  /*8580*/  ISETP.GE.AND P0, PT, R12, RZ, PT ;  /* 0x000000ff0c00720c */ /* 0x000fe20003f06270 */
[----:B------:R-:W-:Y:S01]  /*8590*/  IMAD.MOV R2, RZ, RZ, -R2 ;  /* 0x000000ffff027224 */ /* 0x000fe200078e0a02 */
[----:B------:R-:W-:Y:S01]  /*85a0*/  IABS R17, R15 ;  /* 0x0000000f00117213 */ /* 0x000fe20000000000 */
[C---:B------:R-:W-:Y:S01]  /*85b0*/  IMAD R12, R9.reuse, R14, R13 ;  /* 0x0000000e090c7224 */ /* 0x040fe200078e020d */
[----:B------:R0:W-:Y:S01]  /*85c0*/  STL [R1+0x5c4], R5 ;  /* 0x0005c40501007387 */ /* 0x0001e20000100800 */
[C---:B------:R-:W-:Y:S01]  /*85d0*/  IMAD R3, R9.reuse, R2, R3 ;  /* 0x0000000209037224 */ /* 0x040fe200078e0203 */
[----:B------:R-:W-:Y:S01]  /*85e0*/  IADD3 R13, R0, 0x16b, RZ ;  /* 0x0000016b000d7810 */ /* 0x000fe20007ffe0ff */
[--C-:B------:R-:W-:Y:S01]  /*85f0*/  @!P5 IMAD.IADD R4, R4, 0x1, -R9.reuse ;  /* 0x000000010404d824 */ /* 0x100fe200078e0a09 */
[----:B------:R-:W-:Y:S01]  /*8600*/  ISETP.GT.U32.AND P5, PT, R9, R12, PT ;  /* 0x0000000c0900720c */ /* 0x000fe20003fa4070 */
[----:B------:R-:W-:Y:S01]  /*8610*/  @!P6 IMAD.IADD R11, R11, 0x1, -R9 ;  /* 0x000000010b0be824 */ /* 0x000fe200078e0a09 */
[----:B------:R-:W-:Y:S01]  /*8620*/  ISETP.GT.U32.AND P6, PT, R9, R3, PT ;  /* 0x000000030900720c */ /* 0x000fe20003fc4070 */
[----:B------:R-:W-:Y:S01]  /*8630*/  IMAD.HI.U32 R14, R29, R18, RZ ;  /* 0x000000121d0e7227 */ /* 0x000fe200078e00ff */
[----:B------:R-:W-:-:S02]  /*8640*/  IABS R19, R13 ;  /* 0x0000000d00137213 */ /* 0x000fc40000000000 */
[----:B------:R-:W-:Y:S01]  /*8650*/  IADD3 R2, R0, 0x169, RZ ;  /* 0x0000016900027810 */ /* 0x000fe20007ffe0ff */
[----:B0-----:R-:W-:Y:S02]  /*8660*/  IMAD.MOV.U32 R5, RZ, RZ, R21 ;  /* 0x000000ffff057224 */ /* 0x001fe400078e0015 */
[----:B------:R-:W-:Y:S02]  /*8670*/  IMAD.MOV R14, RZ, RZ, -R14 ;  /* 0x000000ffff0e7224 */ /* 0x000fe400078e0a0e */
[----:B------:R-:W-:Y:S01]  /*8680*/  @!P3 IMAD.MOV R5, RZ, RZ, -R5 ;  /* 0x000000ffff05b224 */ /* 0x000fe200078e0a05 */
[----:B------:R-:W-:Y:S01]  /*8690*/  ISETP.GE.AND P3, PT, R8, RZ, PT ;  /* 0x000000ff0800720c */ /* 0x000fe20003f66270 */
[--C-:B------:R-:W-:Y:S02]  /*86a0*/  @!P5 IMAD.IADD R12, R12, 0x1, -R9.reuse ;  /* 0x000000010c0cd824 */ /* 0x100fe400078e0a09 */
[----:B------:R-:W-:Y:S01]  /*86b0*/  @!P6 IMAD.IADD R3, R3, 0x1, -R9 ;  /* 0x000000010303e824 */ /* 0x000fe200078e0a09 */
[----:B------:R0:W-:Y:S01]  /*86c0*/  STL [R1+0x5b8], R5 ;  /* 0x0005b80501007387 */ /* 0x0001e20000100800 */
[----:B------:R-:W-:Y:S01]  /*86d0*/  IMAD.HI.U32 R22, R29, R19, RZ ;  /* 0x000000131d167227 */ /* 0x000fe200078e00ff */
[----:B------:R-:W-:-:S03]  /*86e0*/  ISETP.GT.U32.AND P6, PT, R9, R12, PT ;  /* 0x0000000c0900720c */ /* 0x000fc60003fc4070 */
[----:B------:R-:W-:Y:S01]  /*86f0*/  IMAD R18, R9, R14, R18 ;  /* 0x0000000e09127224 */ /* 0x000fe200078e0212 */
[----:B------:R-:W-:Y:S01]  /*8700*/  IABS R14, R2 ;  /* 0x00000002000e7213 */ /* 0x000fe20000000000 */
[----:B------:R-:W-:Y:S02]  /*8710*/  IMAD.MOV R22, RZ, RZ, -R22 ;  /* 0x000000ffff167224 */ /* 0x000fe400078e0a16 */
[----:B------:R-:W-:Y:S01]  /*8720*/  IMAD.HI.U32 R20, R29, R17, RZ ;  /* 0x000000111d147227 */ /* 0x000fe200078e00ff */
[----:B------:R-:W-:-:S03]  /*8730*/  ISETP.GT.U32.AND P5, PT, R9, R18, PT ;  /* 0x000000120900720c */ /* 0x000fc60003fa4070 */
[----:B0-----:R-:W-:Y:S02]  /*8740*/  IMAD.MOV.U32 R5, RZ, RZ, R4 ;  /* 0x000000ffff057224 */ /* 0x001fe400078e0004 */
[C---:B------:R-:W-:Y:S01]  /*8750*/  IMAD R8, R9.reuse, R22, R19 ;  /* 0x0000001609087224 */ /* 0x040fe200078e0213 */
[----:B------:R-:W-:Y:S01]  /*8760*/  IABS R19, R16 ;  /* 0x0000001000137213 */ /* 0x000fe20000000000 */
[----:B------:R-:W-:Y:S01]  /*8770*/  @!P4 IMAD.MOV R5, RZ, RZ, -R5 ;  /* 0x000000ffff05c224 */ /* 0x000fe200078e0a05 */
[C---:B------:R-:W-:Y:S01]  /*8780*/  ISETP.GT.U32.AND P4, PT, R9.reuse, R3, PT ;  /* 0x000000030900720c */ /* 0x040fe20003f84070 */
[----:B------:R-:W-:Y:S02]  /*8790*/  IMAD.MOV.U32 R21, RZ, RZ, R14 ;  /* 0x000000ffff157224 */ /* 0x000fe400078e000e */
[----:B------:R-:W-:Y:S01]  /*87a0*/  IMAD.MOV R20, RZ, RZ, -R20 ;  /* 0x000000ffff147224 */ /* 0x000fe200078e0a14 */
[----:B------:R0:W-:Y:S01]  /*87b0*/  STL [R1+0x5ac], R5 ;  /* 0x0005ac0501007387 */ /* 0x0001e20000100800 */
[----:B------:R-:W-:Y:S01]  /*87c0*/  @!P6 IMAD.IADD R12, R12, 0x1, -R9 ;  /* 0x000000010c0ce824 */ /* 0x000fe200078e0a09 */
[----:B------:R-:W-:Y:S01]  /*87d0*/  ISETP.GT.U32.AND P6, PT, R9, R8, PT ;  /* 0x000000080900720c */ /* 0x000fe20003fc4070 */
[----:B------:R-:W-:-:S04]  /*87e0*/  IMAD.HI.U32 R4, R29, R21, RZ ;  /* 0x000000151d047227 */ /* 0x000fc800078e00ff */
[C---:B------:R-:W-:Y:S02]  /*87f0*/  IMAD R14, R9.reuse, R20, R17 ;  /* 0x00000014090e7224 */ /* 0x040fe400078e0211 */
[----:B------:R-:W-:Y:S02]  /*8800*/  IMAD.MOV R4, RZ, RZ, -R4 ;  /* 0x000000ffff047224 */ /* 0x000fe400078e0a04 */
[----:B0-----:R-:W-:Y:S01]  /*8810*/  IMAD.MOV.U32 R5, RZ, RZ, R12 ;  /* 0x000000ffff057224 */ /* 0x001fe200078e000c */
[----:B------:R-:W-:Y:S01]  /*8820*/  IADD3 R12, R0, 0x167, RZ ;  /* 0x00000167000c7810 */ /* 0x000fe20007ffe0ff */
[----:B------:R-:W-:Y:S02]  /*8830*/  @!P5 IMAD.IADD R18, R18, 0x1, -R9 ;  /* 0x000000011212d824 */ /* 0x000fe400078e0a09 */
[----:B------:R-:W-:Y:S01]  /*8840*/  @!P2 IMAD.MOV R5, RZ, RZ, -R5 ;  /* 0x000000ffff05a224 */ /* 0x000fe200078e0a05 */
[----:B------:R-:W-:Y:S01]  /*8850*/  ISETP.GT.U32.AND P2, PT, R9, R14, PT ;  /* 0x0000000e0900720c */ /* 0x000fe20003f44070 */
[----:B------:R-:W-:Y:S01]  /*8860*/  @!P4 IMAD.IADD R3, R3, 0x1, -R9 ;  /* 0x000000010303c824 */ /* 0x000fe200078e0a09 */
[----:B------:R-:W-:Y:S01]  /*8870*/  ISETP.GE.AND P4, PT, R15, RZ, PT ;  /* 0x000000ff0f00720c */ /* 0x000fe20003f86270 */
[C---:B------:R-:W-:Y:S01]  /*8880*/  IMAD R15, R9.reuse, R4, R21 ;  /* 0x00000004090f7224 */ /* 0x040fe200078e0215 */
[----:B------:R-:W-:Y:S01]  /*8890*/  ISETP.GT.U32.AND P5, PT, R9, R18, PT ;  /* 0x000000120900720c */ /* 0x000fe20003fa4070 */
[----:B------:R-:W-:-:S02]  /*88a0*/  IMAD.MOV.U32 R6, RZ, RZ, R11 ;  /* 0x000000ffff067224 */ /* 0x000fc400078e000b */
[--C-:B------:R-:W-:Y:S01]  /*88b0*/  @!P6 IMAD.IADD R8, R8, 0x1, -R9.reuse ;  /* 0x000000010808e824 */ /* 0x100fe200078e0a09 */
[----:B------:R-:W-:Y:S01]  /*88c0*/  ISETP.GT.U32.AND P6, PT, R9, R15, PT ;  /* 0x0000000f0900720c */ /* 0x000fe20003fc4070 */
[----:B------:R-:W-:Y:S01]  /*88d0*/  @!P1 IMAD.MOV R6, RZ, RZ, -R6 ;  /* 0x000000ffff069224 */ /* 0x000fe200078e0a06 */
[----:B------:R-:W-:Y:S01]  /*88e0*/  ISETP.GE.AND P1, PT, R13, RZ, PT ;  /* 0x000000ff0d00720c */ /* 0x000fe20003f26270 */
[----:B------:R-:W-:Y:S01]  /*88f0*/  IMAD.HI.U32 R11, R29, R19, RZ ;  /* 0x000000131d0b7227 */ /* 0x000fe200078e00ff */
[----:B------:R-:W-:Y:S02]  /*8900*/  IADD3 R13, R0, 0x166, RZ ;  /* 0x00000166000d7810 */ /* 0x000fe40007ffe0ff */
[----:B------:R0:W-:Y:S01]  /*8910*/  STL [R1+0x5a8], R6 ;  /* 0x0005a80601007387 */ /* 0x0001e20000100800 */
[----:B------:R-:W-:Y:S01]  /*8920*/  @!P2 IMAD.IADD R14, R14, 0x1, -R9 ;  /* 0x000000010e0ea824 */ /* 0x000fe200078e0a09 */
[----:B------:R-:W-:Y:S01]  /*8930*/  IABS R20, R13 ;  /* 0x0000000d00147213 */ /* 0x000fe20000000000 */
[----:B------:R-:W-:Y:S01]  /*8940*/  IMAD.MOV R11, RZ, RZ, -R11 ;  /* 0x000000ffff0b7224 */ /* 0x000fe200078e0a0b */
[----:B------:R1:W-:Y:S01]  /*8950*/  STL [R1+0x5a4], R5 ;  /* 0x0005a40501007387 */ /* 0x0003e20000100800 */
[----:B------:R-:W-:Y:S01]  /*8960*/  @!P5 IMAD.IADD R18, R18, 0x1, -R9 ;  /* 0x000000011212d824 */ /* 0x000fe200078e0a09 */
[----:B------:R-:W-:Y:S01]  /*8970*/  ISETP.GE.AND P5, PT, R2, RZ, PT ;  /* 0x000000ff0200720c */ /* 0x000fe20003fa6270 */
[C---:B------:R-:W-:Y:S01]  /*8980*/  IMAD R2, R9.reuse, R11, R19 ;  /* 0x0000000b09027224 */ /* 0x040fe200078e0213 */
[----:B------:R-:W-:Y:S01]  /*8990*/  ISETP.GT.U32.AND P2, PT, R9, R14, PT ;  /* 0x0000000e0900720c */ /* 0x000fe20003f44070 */
[----:B------:R-:W-:Y:S01]  /*89a0*/  @!P6 IMAD.IADD R15, R15, 0x1, -R9 ;  /* 0x000000010f0fe824 */ /* 0x000fe200078e0a09 */
[----:B------:R-:W-:Y:S01]  /*89b0*/  IABS R19, R12 ;  /* 0x0000000c00137213 */ /* 0x000fe20000000000 */
[----:B0-----:R-:W-:Y:S01]  /*89c0*/  IMAD.MOV.U32 R6, RZ, RZ, R18 ;  /* 0x000000ffff067224 */ /* 0x001fe200078e0012 */
[C---:B------:R-:W-:Y:S01]  /*89d0*/  IADD3 R11, R0.reuse, 0x164, RZ ;  /* 0x00000164000b7810 */ /* 0x040fe20007ffe0ff */
[----:B-1----:R-:W-:Y:S01]  /*89e0*/  IMAD.MOV.U32 R5, RZ, RZ, R3 ;  /* 0x000000ffff057224 */ /* 0x002fe200078e0003 */
[----:B------:R-:W-:Y:S01]  /*89f0*/  ISETP.GT.U32.AND P6, PT, R9, R15, PT ;  /* 0x0000000f0900720c */ /* 0x000fe20003fc4070 */
[----:B------:R-:W-:Y:S01]  /*8a00*/  IMAD.HI.U32 R21, R29, R19, RZ ;  /* 0x000000131d157227 */ /* 0x000fe200078e00ff */
[----:B------:R-:W-:-:S02]  /*8a10*/  IADD3 R3, R0, 0x165, RZ ;  /* 0x0000016500037810 */ /* 0x000fc40007ffe0ff */
[----:B------:R-:W-:Y:S01]  /*8a20*/  IABS R4, R11 ;  /* 0x0000000b00047213 */ /* 0x000fe20000000000 */
[----:B------:R-:W-:Y:S01]  /*8a30*/  @!P0 IMAD.MOV R5, RZ, RZ, -R5 ;  /* 0x000000ffff058224 */ /* 0x000fe200078e0a05 */
[C---:B------:R-:W-:Y:S01]  /*8a40*/  ISETP.GT.U32.AND P0, PT, R9.reuse, R8, PT ;  /* 0x000000080900720c */ /* 0x040fe20003f04070 */
[----:B------:R-:W-:Y:S01]  /*8a50*/  IMAD.MOV R21, RZ, RZ, -R21 ;  /* 0x000000ffff157224 */ /* 0x000fe200078e0a15 */
[----:B------:R-:W-:Y:S01]  /*8a60*/  IABS R17, R3 ;  /* 0x0000000300117213 */ /* 0x000fe20000000000 */
[----:B------:R-:W-:Y:S01]  /*8a70*/  @!P2 IMAD.IADD R14, R14, 0x1, -R9 ;  /* 0x000000010e0ea824 */ /* 0x000fe200078e0a09 */
[----:B------:R-:W-:Y:S01]  /*8a80*/  ISETP.GE.AND P2, PT, R16, RZ, PT ;  /* 0x000000ff1000720c */ /* 0x000fe20003f46270 */
[----:B------:R-:W-:Y:S01]  /*8a90*/  IMAD R16, R9, R21, R19 ;  /* 0x0000001509107224 */ /* 0x000fe200078e0213 */
[----:B------:R0:W-:Y:S01]  /*8aa0*/  STL [R1+0x5a0], R5 ;  /* 0x0005a00501007387 */ /* 0x0001e20000100800 */
[----:B------:R-:W-:Y:S02]  /*8ab0*/  @!P6 IMAD.IADD R15, R15, 0x1, -R9 ;  /* 0x000000010f0fe824 */ /* 0x000fe400078e0a09 */
[----:B------:R-:W-:Y:S01]  /*8ac0*/  IMAD.HI.U32 R19, R29, R20, RZ ;  /* 0x000000141d137227 */ /* 0x000fe200078e00ff */
[----:B------:R-:W-:-:S03]  /*8ad0*/  ISETP.GT.U32.AND P6, PT, R9, R16, PT ;  /* 0x000000100900720c */ /* 0x000fc60003fc4070 */
[----:B------:R-:W-:Y:S01]  /*8ae0*/  @!P0 IMAD.IADD R8, R8, 0x1, -R9 ;  /* 0x0000000108088824 */ /* 0x000fe200078e0a09 */
[----:B------:R-:W-:Y:S01]  /*8af0*/  ISETP.GT.U32.AND P0, PT, R9, R2, PT ;  /* 0x000000020900720c */ /* 0x000fe20003f04070 */
[----:B------:R-:W-:-:S04]  /*8b00*/  IMAD.HI.U32 R22, R29, R17, RZ ;  /* 0x000000111d167227 */ /* 0x000fc800078e00ff */
[----:B0-----:R-:W-:Y:S02]  /*8b10*/  IMAD.MOV.U32 R5, RZ, RZ, R8 ;  /* 0x000000ffff057224 */ /* 0x001fe400078e0008 */
[----:B------:R-:W-:Y:S02]  /*8b20*/  @!P3 IMAD.MOV R6, RZ, RZ, -R6 ;  /* 0x000000ffff06b224 */ /* 0x000fe400078e0a06 */
[----:B------:R-:W-:Y:S02]  /*8b30*/  @!P6 IMAD.IADD R16, R16, 0x1, -R9 ;  /* 0x000000011010e824 */ /* 0x000fe400078e0a09 */
[----:B------:R-:W-:Y:S01]  /*8b40*/  IMAD.MOV R19, RZ, RZ, -R19 ;  /* 0x000000ffff137224 */ /* 0x000fe200078e0a13 */
[----:B------:R0:W-:Y:S01]  /*8b50*/  STL [R1+0x59c], R6 ;  /* 0x00059c0601007387 */ /* 0x0001e20000100800 */
[----:B------:R-:W-:Y:S01]  /*8b60*/  @!P0 IMAD.IADD R2, R2, 0x1, -R9 ;  /* 0x0000000102028824 */ /* 0x000fe200078e0a09 */
[----:B------:R-:W-:Y:S01]  /*8b70*/  ISETP.GE.AND P0, PT, R12, RZ, PT ;  /* 0x000000ff0c00720c */ /* 0x000fe20003f06270 */
[----:B------:R-:W-:Y:S01]  /*8b80*/  @!P1 IMAD.MOV R5, RZ, RZ, -R5 ;  /* 0x000000ffff059224 */ /* 0x000fe200078e0a05 */
[----:B------:R-:W-:Y:S01]  /*8b90*/  IADD3 R12, R0, 0x163, RZ ;  /* 0x00000163000c7810 */ /* 0x000fe20007ffe0ff */
[----:B------:R-:W-:Y:S01]  /*8ba0*/  IMAD.HI.U32 R21, R29, R4, RZ ;  /* 0x000000041d157227 */ /* 0x000fe200078e00ff */
[----:B------:R-:W-:-:S02]  /*8bb0*/  ISETP.GT.U32.AND P6, PT, R9, R2, PT ;  /* 0x000000020900720c */ /* 0x000fc40003fc4070 */
[----:B------:R1:W-:Y:S01]  /*8bc0*/  STL [R1+0x598], R5 ;  /* 0x0005980501007387 */ /* 0x0003e20000100800 */
[----:B------:R-:W-:Y:S01]  /*8bd0*/  IMAD.MOV R22, RZ, RZ, -R22 ;  /* 0x000000ffff167224 */ /* 0x000fe200078e0a16 */
[C---:B------:R-:W-:Y:S01]  /*8be0*/  ISETP.GT.U32.AND P1, PT, R9.reuse, R16, PT ;  /* 0x000000100900720c */ /* 0x040fe20003f24070 */
[C---:B------:R-:W-:Y:S01]  /*8bf0*/  IMAD R19, R9.reuse, R19, R20 ;  /* 0x0000001309137224 */ /* 0x040fe200078e0214 */
[----:B------:R-:W-:Y:S01]  /*8c00*/  IABS R18, R12 ;  /* 0x0000000c00127213 */ /* 0x000fe20000000000 */
[----:B------:R-:W-:Y:S01]  /*8c10*/  IMAD.MOV R21, RZ, RZ, -R21 ;  /* 0x000000ffff157224 */ /* 0x000fe200078e0a15 */
[C---:B------:R-:W-:Y:S01]  /*8c20*/  IADD3 R20, R0.reuse, 0x162, RZ ;  /* 0x0000016200147810 */ /* 0x040fe20007ffe0ff */
[C---:B------:R-:W-:Y:S01]  /*8c30*/  IMAD R17, R9.reuse, R22, R17 ;  /* 0x0000001609117224 */ /* 0x040fe200078e0211 */
[C---:B------:R-:W-:Y:S01]  /*8c40*/  ISETP.GT.U32.AND P3, PT, R9.reuse, R19, PT ;  /* 0x000000130900720c */ /* 0x040fe20003f64070 */
[----:B0-----:R-:W-:Y:S01]  /*8c50*/  IMAD.MOV.U32 R6, RZ, RZ, R14 ;  /* 0x000000ffff067224 */ /* 0x001fe200078e000e */
[----:B------:R-:W-:Y:S01]  /*8c60*/  IABS R8, R20 ;  /* 0x0000001400087213 */ /* 0x000fe20000000000 */
[----:B-1----:R-:W-:Y:S01]  /*8c70*/  IMAD.MOV.U32 R5, RZ, RZ, R15 ;  /* 0x000000ffff057224 */ /* 0x002fe200078e000f */
[----:B------:R-:W-:Y:S01]  /*8c80*/  IADD3 R15, R0, 0x161, RZ ;  /* 0x00000161000f7810 */ /* 0x000fe20007ffe0ff */
[----:B------:R-:W-:-:S02]  /*8c90*/  IMAD R4, R9, R21, R4 ;  /* 0x0000001509047224 */ /* 0x000fc400078e0204 */
[----:B------:R-:W-:Y:S01]  /*8ca0*/  @!P4 IMAD.MOV R6, RZ, RZ, -R6 ;  /* 0x000000ffff06c224 */ /* 0x000fe200078e0a06 */
[----:B------:R-:W-:Y:S01]  /*8cb0*/  ISETP.GT.U32.AND P4, PT, R9, R17, PT ;  /* 0x000000110900720c */ /* 0x000fe20003f84070 */
[----:B------:R-:W-:Y:S01]  /*8cc0*/  @!P5 IMAD.MOV R5, RZ, RZ, -R5 ;  /* 0x000000ffff05d224 */ /* 0x000fe200078e0a05 */
[----:B------:R-:W-:Y:S01]  /*8cd0*/  ISETP.GE.AND P5, PT, R13, RZ, PT ;  /* 0x000000ff0d00720c */ /* 0x000fe20003fa6270 */
[----:B------:R-:W-:Y:S01]  /*8ce0*/  @!P6 IMAD.IADD R2, R2, 0x1, -R9 ;  /* 0x000000010202e824 */ /* 0x000fe200078e0a09 */
[----:B------:R-:W-:Y:S01]  /*8cf0*/  STL [R1+0x594], R6 ;  /* 0x0005940601007387 */ /* 0x000fe20000100800 */
[----:B------:R-:W-:Y:S01]  /*8d00*/  ISETP.GT.U32.AND P6, PT, R9, R4, PT ;  /* 0x000000040900720c */ /* 0x000fe20003fc4070 */
[----:B------:R-:W-:Y:S01]  /*8d10*/  IMAD.HI.U32 R14, R29, R18, RZ ;  /* 0x000000121d0e7227 */ /* 0x000fe200078e00ff */
[----:B------:R-:W-:Y:S01]  /*8d20*/  IADD3 R13, R0, 0x160, RZ ;  /* 0x00000160000d7810 */ /* 0x000fe20007ffe0ff */
[----:B------:R0:W-:Y:S02]  /*8d30*/  STL [R1+0x590], R5 ;  /* 0x0005900501007387 */ /* 0x0001e40000100800 */
[----:B------:R-:W-:-:S02]  /*8d40*/  IMAD.MOV R14, RZ, RZ, -R14 ;  /* 0x000000ffff0e7224 */ /* 0x000fc400078e0a0e */
[--C-:B------:R-:W-:Y:S01]  /*8d50*/  @!P1 IMAD.IADD R16, R16, 0x1, -R9.reuse ;  /* 0x0000000110109824 */ /* 0x100fe200078e0a09 */
[----:B------:R-:W-:Y:S01]  /*8d60*/  ISETP.GE.AND P1, PT, R3, RZ, PT ;  /* 0x000000ff0300720c */ /* 0x000fe20003f26270 */
[--C-:B------:R-:W-:Y:S01]  /*8d70*/  @!P3 IMAD.IADD R19, R19, 0x1, -R9.reuse ;  /* 0x000000011313b824 */ /* 0x100fe200078e0a09 */
[----:B------:R-:W-:Y:S01]  /*8d80*/  ISETP.GE.AND P3, PT, R11, RZ, PT ;  /* 0x000000ff0b00720c */ /* 0x000fe20003f66270 */
[----:B------:R-:W-:Y:S02]  /*8d90*/  @!P4 IMAD.IADD R17, R17, 0x1, -R9 ;  /* 0x000000011111c824 */ /* 0x000fe400078e0a09 */
[----:B0-----:R-:W-:Y:S01]  /*8da0*/  IMAD.MOV.U32 R5, RZ, RZ, R2 ;  /* 0x000000ffff057224 */ /* 0x001fe200078e0002 */
[C---:B------:R-:W-:Y:S01]  /*8db0*/  ISETP.GT.U32.AND P4, PT, R9.reuse, R19, PT ;  /* 0x000000130900720c */ /* 0x040fe20003f84070 */
[----:B------:R-:W-:Y:S01]  /*8dc0*/  IMAD R11, R9, R14, R18 ;  /* 0x0000000e090b7224 */ /* 0x000fe200078e0212 */
[----:B------:R-:W-:Y:S01]  /*8dd0*/  IADD3 R14, R0, 0x15f, RZ ;  /* 0x0000015f000e7810 */ /* 0x000fe20007ffe0ff */
[----:B------:R-:W-:-:S02]  /*8de0*/  @!P2 IMAD.MOV R5, RZ, RZ, -R5 ;  /* 0x000000ffff05a224 */ /* 0x000fc400078e0a05 */
[----:B------:R-:W-:Y:S01]  /*8df0*/  @!P6 IMAD.IADD R4, R4, 0x1, -R9 ;  /* 0x000000010404e824 */ /* 0x000fe200078e0a09 */
[----:B------:R-:W-:Y:S01]  /*8e00*/  ISETP.GT.U32.AND P6, PT, R9, R17, PT ;  /* 0x000000110900720c */ /* 0x000fe20003fc4070 */
[----:B------:R-:W-:Y:S01]  /*8e10*/  IMAD.HI.U32 R3, R29, R8, RZ ;  /* 0x000000081d037227 */ /* 0x000fe200078e00ff */
[----:B------:R0:W-:Y:S02]  /*8e20*/  STL [R1+0x58c], R5 ;  /* 0x00058c0501007387 */ /* 0x0001e40000100800 */
[----:B------:R-:W-:Y:S01]  /*8e30*/  ISETP.GT.U32.AND P2, PT, R9, R4, PT ;  /* 0x000000040900720c */ /* 0x000fe20003f44070 */
[----:B------:R-:W-:Y:S02]  /*8e40*/  IMAD.MOV R3, RZ, RZ, -R3 ;  /* 0x000000ffff037224 */ /* 0x000fe400078e0a03 */
[--C-:B------:R-:W-:Y:S01]  /*8e50*/  @!P4 IMAD.IADD R19, R19, 0x1, -R9.reuse ;  /* 0x000000011313c824 */ /* 0x100fe200078e0a09 */
[----:B------:R-:W-:Y:S01]  /*8e60*/  ISETP.GE.AND P4, PT, R12, RZ, PT ;  /* 0x000000ff0c00720c */ /* 0x000fe20003f86270 */
[----:B------:R-:W-:Y:S01]  /*8e70*/  IMAD R2, R9, R3, R8 ;  /* 0x0000000309027224 */ /* 0x000fe200078e0208 */
[----:B------:R-:W-:Y:S01]  /*8e80*/  IABS R8, R15 ;  /* 0x0000000f00087213 */ /* 0x000fe20000000000 */
[----:B0-----:R-:W-:Y:S01]  /*8e90*/  IMAD.MOV.U32 R5, RZ, RZ, R16 ;  /* 0x000000ffff057224 */ /* 0x001fe200078e0010 */
[----:B------:R-:W-:Y:S01]  /*8ea0*/  IABS R12, R14 ;  /* 0x0000000e000c7213 */ /* 0x000fe20000000000 */
[----:B------:R-:W-:Y:S01]  /*8eb0*/  @!P6 IMAD.IADD R17, R17, 0x1, -R9 ;  /* 0x000000011111e824 */ /* 0x000fe200078e0a09 */
[C---:B------:R-:W-:Y:S01]  /*8ec0*/  ISETP.GT.U32.AND P6, PT, R9.reuse, R2, PT ;  /* 0x000000020900720c */ /* 0x040fe20003fc4070 */
[----:B------:R-:W-:Y:S01]  /*8ed0*/  @!P0 IMAD.MOV R5, RZ, RZ, -R5 ;  /* 0x000000ffff058224 */ /* 0x000fe200078e0a05 */
[----:B------:R-:W-:Y:S01]  /*8ee0*/  ISETP.GT.U32.AND P0, PT, R9, R11, PT ;  /* 0x0000000b0900720c */ /* 0x000fe20003f04070 */
[----:B------:R-:W-:Y:S01]  /*8ef0*/  IMAD.HI.U32 R18, R29, R8, RZ ;  /* 0x000000081d127227 */ /* 0x000fe200078e00ff */
[----:B------:R-:W-:-:S02]  /*8f00*/  IABS R3, R13 ;  /* 0x0000000d00037213 */ /* 0x000fc40000000000 */
[----:B------:R0:W-:Y:S01]  /*8f10*/  STL [R1+0x588], R5 ;  /* 0x0005880501007387 */ /* 0x0001e20000100800 */
[----:B------:R-:W-:Y:S02]  /*8f20*/  IMAD.MOV R18, RZ, RZ, -R18 ;  /* 0x000000ffff127224 */ /* 0x000fe400078e0a12 */
[----:B------:R-:W-:Y:S02]  /*8f30*/  IMAD.MOV.U32 R6, RZ, RZ, R17 ;  /* 0x000000ffff067224 */ /* 0x000fe400078e0011 */
[----:B------:R-:W-:Y:S02]  /*8f40*/  IMAD R8, R9, R18, R8 ;  /* 0x0000001209087224 */ /* 0x000fe400078e0208 */
[--C-:B------:R-:W-:Y:S01]  /*8f50*/  @!P2 IMAD.IADD R4, R4, 0x1, -R9.reuse ;  /* 0x000000010404a824 */ /* 0x100fe200078e0a09 */
[----:B------:R-:W-:Y:S01]  /*8f60*/  ISETP.GE.AND P2, PT, R20, RZ, PT ;  /* 0x000000ff1400720c */ /* 0x000fe20003f46270 */
[----:B------:R-:W-:Y:S01]  /*8f70*/  @!P0 IMAD.IADD R11, R11, 0x1, -R9 ;  /* 0x000000010b0b8824 */ /* 0x000fe200078e0a09 */
[----:B------:R-:W-:Y:S01]  /*8f80*/  ISETP.GE.AND P0, PT, R15, RZ, PT ;  /* 0x000000ff0f00720c */ /* 0x000fe20003f06270 */
[----:B0-----:R-:W-:Y:S01]  /*8f90*/  IMAD.MOV.U32 R5, RZ, RZ, R19 ;  /* 0x000000ffff057224 */ /* 0x001fe200078e0013 */
[----:B------:R-:W-:Y:S01]  /*8fa0*/  IADD3 R19, R0, 0x159, RZ ;  /* 0x0000015900137810 */ /* 0x000fe20007ffe0ff */
[----:B------:R-:W-:-:S02]  /*8fb0*/  @!P6 IMAD.IADD R2, R2, 0x1, -R9 ;  /* 0x000000010202e824 */ /* 0x000fc400078e0a09 */
[----:B------:R-:W-:Y:S01]  /*8fc0*/  @!P5 IMAD.MOV R5, RZ, RZ, -R5 ;  /* 0x000000ffff05d224 */ /* 0x000fe200078e0a05 */
[C---:B------:R-:W-:Y:S01]  /*8fd0*/  ISETP.GT.U32.AND P5, PT, R9.reuse, R11, PT ;  /* 0x0000000b0900720c */ /* 0x040fe20003fa4070 */
[----:B------:R-:W-:Y:S01]  /*8fe0*/  @!P1 IMAD.MOV R6, RZ, RZ, -R6 ;  /* 0x000000ffff069224 */ /* 0x000fe200078e0a06 */
[----:B------:R-:W-:Y:S01]  /*8ff0*/  ISETP.GT.U32.AND P1, PT, R9, R8, PT ;  /* 0x000000080900720c */ /* 0x000fe20003f24070 */
[----:B------:R-:W-:Y:S01]  /*9000*/  IMAD.HI.U32 R16, R29, R3, RZ ;  /* 0x000000031d107227 */ /* 0x000fe200078e00ff */
[----:B------:R0:W-:Y:S01]  /*9010*/  STL [R1+0x584], R5 ;  /* 0x0005840501007387 */ /* 0x0001e20000100800 */
[----:B------:R-:W-:Y:S02]  /*9020*/  ISETP.GT.U32.AND P6, PT, R9, R2, PT ;  /* 0x000000020900720c */ /* 0x000fe40003fc4070 */
[----:B------:R-:W-:Y:S01]  /*9030*/  IMAD.MOV R15, RZ, RZ, -R16 ;  /* 0x000000ffff0f7224 */ /* 0x000fe200078e0a10 */
[----:B------:R1:W-:Y:S01]  /*9040*/  STL [R1+0x568], R6 ;  /* 0x0005680601007387 */ /* 0x0003e20000100800 */
[----:B------:R-:W-:-:S02]  /*9050*/  IADD3 R16, R0, 0x158, RZ ;  /* 0x0000015800107810 */ /* 0x000fc40007ffe0ff */
[----:B------:R-:W-:Y:S02]  /*9060*/  IMAD R3, R9, R15, R3 ;  /* 0x0000000f09037224 */ /* 0x000fe400078e0203 */
[----:B------:R-:W-:Y:S01]  /*9070*/  @!P5 IMAD.IADD R11, R11, 0x1, -R9 ;  /* 0x000000010b0bd824 */ /* 0x000fe200078e0a09 */
[----:B------:R-:W-:Y:S01]  /*9080*/  IABS R18, R16 ;  /* 0x0000001000127213 */ /* 0x000fe20000000000 */
[----:B0-----:R-:W-:Y:S01]  /*9090*/  IMAD.MOV.U32 R5, RZ, RZ, R4 ;  /* 0x000000ffff057224 */ /* 0x001fe200078e0004 */
[----:B------:R-:W-:Y:S01]  /*90a0*/  ISETP.GT.U32.AND P5, PT, R9, R3, PT ;  /* 0x000000030900720c */ /* 0x000fe20003fa4070 */
[----:B------:R-:W-:-:S04]  /*90b0*/  IMAD.HI.U32 R4, R29, R12, RZ ;  /* 0x0000000c1d047227 */ /* 0x000fc800078e00ff */
[----:B------:R-:W-:Y:S02]  /*90c0*/  IMAD.MOV R4, RZ, RZ, -R4 ;  /* 0x000000ffff047224 */ /* 0x000fe400078e0a04 */
[----:B-1----:R-:W-:Y:S02]  /*90d0*/  IMAD.MOV.U32 R6, RZ, RZ, R11 ;  /* 0x000000ffff067224 */ /* 0x002fe400078e000b */
[C---:B------:R-:W-:Y:S01]  /*90e0*/  IMAD R4, R9.reuse, R4, R12 ;  /* 0x0000000409047224 */ /* 0x040fe200078e020c */
[----:B------:R-:W-:Y:S01]  /*90f0*/  IADD3 R12, R0, 0x15c, RZ ;  /* 0x0000015c000c7810 */ /* 0x000fe20007ffe0ff */
[----:B------:R-:W-:Y:S02]  /*9100*/  @!P1 IMAD.IADD R8, R8, 0x1, -R9 ;  /* 0x0000000108089824 */ /* 0x000fe400078e0a09 */
[----:B------:R-:W-:Y:S01]  /*9110*/  @!P4 IMAD.MOV R6, RZ, RZ, -R6 ;  /* 0x000000ffff06c224 */ /* 0x000fe200078e0a06 */
[C---:B------:R-:W-:Y:S01]  /*9120*/  ISETP.GT.U32.AND P4, PT, R9.reuse, R4, PT ;  /* 0x000000040900720c */ /* 0x040fe20003f84070 */
[----:B------:R-:W-:Y:S01]  /*9130*/  @!P3 IMAD.MOV R5, RZ, RZ, -R5 ;  /* 0x000000ffff05b224 */ /* 0x000fe200078e0a05 */
[----:B------:R-:W-:Y:S01]  /*9140*/  ISETP.GT.U32.AND P1, PT, R9, R8, PT ;  /* 0x000000080900720c */ /* 0x000fe20003f24070 */
[--C-:B------:R-:W-:Y:S01]  /*9150*/  @!P6 IMAD.IADD R2, R2, 0x1, -R9.reuse ;  /* 0x000000010202e824 */ /* 0x100fe200078e0a09 */
[----:B------:R-:W-:Y:S01]  /*9160*/  ISETP.GE.AND P6, PT, R14, RZ, PT ;  /* 0x000000ff0e00720c */ /* 0x000fe20003fc6270 */
[----:B------:R-:W-:Y:S01]  /*9170*/  @!P5 IMAD.IADD R3, R3, 0x1, -R9 ;  /* 0x000000010303d824 */ /* 0x000fe200078e0a09 */
[----:B------:R-:W-:Y:S01]  /*9180*/  IADD3 R14, R0, 0x15e, RZ ;  /* 0x0000015e000e7810 */ /* 0x000fe20007ffe0ff */
[----:B------:R0:W-:Y:S01]  /*9190*/  STL [R1+0x56c], R5 ;  /* 0x00056c0501007387 */ /* 0x0001e20000100800 */
[----:B------:R-:W-:-:S02]  /*91a0*/  ISETP.GE.AND P3, PT, R13, RZ, PT ;  /* 0x000000ff0d00720c */ /* 0x000fc40003f66270 */
[----:B------:R-:W-:Y:S01]  /*91b0*/  IABS R22, R14 ;  /* 0x0000000e00167213 */ /* 0x000fe20000000000 */
[----:B------:R1:W-:Y:S01]  /*91c0*/  STL [R1+0x570], R6 ;  /* 0x0005700601007387 */ /* 0x0003e20000100800 */
[----:B------:R-:W-:Y:S01]  /*91d0*/  IADD3 R13, R0, 0x15d, RZ ;  /* 0x0000015d000d7810 */ /* 0x000fe20007ffe0ff */
[--C-:B------:R-:W-:Y:S01]  /*91e0*/  @!P4 IMAD.IADD R4, R4, 0x1, -R9.reuse ;  /* 0x000000010404c824 */ /* 0x100fe200078e0a09 */
[----:B------:R-:W-:Y:S01]  /*91f0*/  IABS R15, R12 ;  /* 0x0000000c000f7213 */ /* 0x000fe20000000000 */
[----:B------:R-:W-:Y:S01]  /*9200*/  @!P1 IMAD.IADD R8, R8, 0x1, -R9 ;  /* 0x0000000108089824 */ /* 0x000fe200078e0a09 */
[----:B------:R-:W-:Y:S01]  /*9210*/  IABS R23, R13 ;  /* 0x0000000d00177213 */ /* 0x000fe20000000000 */
[----:B0-----:R-:W-:Y:S01]  /*9220*/  IMAD.MOV.U32 R5, RZ, RZ, R2 ;  /* 0x000000ffff057224 */ /* 0x001fe200078e0002 */
[C---:B------:R-:W-:Y:S01]  /*9230*/  ISETP.GT.U32.AND P4, PT, R9.reuse, R4, PT ;  /* 0x000000040900720c */ /* 0x040fe20003f84070 */
[----:B------:R-:W-:Y:S01]  /*9240*/  IMAD.MOV.U32 R11, RZ, RZ, R15 ;  /* 0x000000ffff0b7224 */ /* 0x000fe200078e000f */
[----:B------:R-:W-:Y:S01]  /*9250*/  ISETP.GT.U32.AND P5, PT, R9, R3, PT ;  /* 0x000000030900720c */ /* 0x000fe20003fa4070 */
[----:B------:R-:W-:Y:S01]  /*9260*/  @!P2 IMAD.MOV R5, RZ, RZ, -R5 ;  /* 0x000000ffff05a224 */ /* 0x000fe200078e0a05 */
[----:B------:R-:W-:Y:S01]  /*9270*/  ISETP.GE.AND P2, PT, R14, RZ, PT ;  /* 0x000000ff0e00720c */ /* 0x000fe20003f46270 */
[----:B------:R-:W-:Y:S01]  /*9280*/  IMAD.HI.U32 R14, R29, R22, RZ ;  /* 0x000000161d0e7227 */ /* 0x000fe200078e00ff */
[----:B------:R-:W-:-:S02]  /*9290*/  ISETP.GE.AND P1, PT, R13, RZ, PT ;  /* 0x000000ff0d00720c */ /* 0x000fc40003f26270 */
[----:B------:R0:W-:Y:S01]  /*92a0*/  STL [R1+0x578], R5 ;  /* 0x0005780501007387 */ /* 0x0001e20000100800 */
[----:B------:R-:W-:Y:S02]  /*92b0*/  IMAD.MOV R14, RZ, RZ, -R14 ;  /* 0x000000ffff0e7224 */ /* 0x000fe400078e0a0e */
[----:B------:R-:W-:-:S04]  /*92c0*/  IMAD.HI.U32 R15, R29, R23, RZ ;  /* 0x000000171d0f7227 */ /* 0x000fc800078e00ff */
[C---:B------:R-:W-:Y:S01]  /*92d0*/  IMAD R22, R9.reuse, R14, R22 ;  /* 0x0000000e09167224 */ /* 0x040fe200078e0216 */
[----:B------:R-:W-:Y:S01]  /*92e0*/  IADD3 R14, R0, 0x15b, RZ ;  /* 0x0000015b000e7810 */ /* 0x000fe20007ffe0ff */
[----:B-1----:R-:W-:Y:S02]  /*92f0*/  IMAD.MOV.U32 R6, RZ, RZ, R8 ;  /* 0x000000ffff067224 */ /* 0x002fe400078e0008 */
[----:B------:R-:W-:Y:S02]  /*9300*/  IMAD.MOV R13, RZ, RZ, -R15 ;  /* 0x000000ffff0d7224 */ /* 0x000fe400078e0a0f */
[----:B------:R-:W-:Y:S01]  /*9310*/  @!P0 IMAD.MOV R6, RZ, RZ, -R6 ;  /* 0x000000ffff068224 */ /* 0x000fe200078e0a06 */
[C---:B------:R-:W-:Y:S01]  /*9320*/  ISETP.GT.U32.AND P0, PT, R9.reuse, R22, PT ;  /* 0x000000160900720c */ /* 0x040fe20003f04070 */
[----:B------:R-:W-:Y:S01]  /*9330*/  IMAD R23, R9, R13, R23 ;  /* 0x0000000d09177224 */ /* 0x000fe200078e0217 */
[----:B------:R-:W-:Y:S01]  /*9340*/  IABS R13, R19 ;  /* 0x00000013000d7213 */ /* 0x000fe20000000000 */
[--C-:B------:R-:W-:Y:S01]  /*9350*/  @!P4 IMAD.IADD R4, R4, 0x1, -R9.reuse ;  /* 0x000000010404c824 */ /* 0x100fe200078e0a09 */
[----:B------:R-:W-:Y:S01]  /*9360*/  STL [R1+0x57c], R6 ;  /* 0x00057c0601007387 */ /* 0x000fe20000100800 */
[----:B------:R-:W-:Y:S01]  /*9370*/  @!P5 IMAD.IADD R3, R3, 0x1, -R9 ;  /* 0x000000010303d824 */ /* 0x000fe200078e0a09 */
[----:B------:R-:W-:Y:S01]  /*9380*/  ISETP.GT.U32.AND P4, PT, R9, R23, PT ;  /* 0x000000170900720c */ /* 0x000fe20003f84070 */
[----:B------:R-:W-:Y:S01]  /*9390*/  IMAD.HI.U32 R2, R29, R11, RZ ;  /* 0x0000000b1d027227 */ /* 0x000fe200078e00ff */
[----:B------:R-:W-:-:S03]  /*93a0*/  ISETP.GE.AND P5, PT, R12, RZ, PT ;  /* 0x000000ff0c00720c */ /* 0x000fc60003fa6270 */
[----:B0-----:R-:W-:Y:S02]  /*93b0*/  IMAD.MOV.U32 R5, RZ, RZ, R3 ;  /* 0x000000ffff057224 */ /* 0x001fe400078e0003 */
[----:B------:R-:W-:Y:S02]  /*93c0*/  @!P0 IMAD.IADD R22, R22, 0x1, -R9 ;  /* 0x0000000116168824 */ /* 0x000fe400078e0a09 */
[----:B------:R-:W-:Y:S02]  /*93d0*/  IMAD.MOV R2, RZ, RZ, -R2 ;  /* 0x000000ffff027224 */ /* 0x000fe400078e0a02 */
[----:B------:R-:W-:Y:S01]  /*93e0*/  @!P3 IMAD.MOV R5, RZ, RZ, -R5 ;  /* 0x000000ffff05b224 */ /* 0x000fe200078e0a05 */
[C---:B------:R-:W-:Y:S01]  /*93f0*/  ISETP.GT.U32.AND P0, PT, R9.reuse, R22, PT ;  /* 0x000000160900720c */ /* 0x040fe20003f04070 */
[----:B------:R-:W-:Y:S01]  /*9400*/  IMAD R2, R9, R2, R11 ;  /* 0x0000000209027224 */ /* 0x000fe200078e020b */
[----:B------:R-:W-:Y:S01]  /*9410*/  IADD3 R11, R0, 0x15a, RZ ;  /* 0x0000015a000b7810 */ /* 0x000fe20007ffe0ff */
[----:B------:R-:W-:Y:S01]  /*9420*/  @!P4 IMAD.IADD R23, R23, 0x1, -R9 ;  /* 0x000000011717c824 */ /* 0x000fe200078e0a09 */
[----:B------:R-:W-:Y:S01]  /*9430*/  ISETP.GE.AND P3, PT, R14, RZ, PT ;  /* 0x000000ff0e00720c */ /* 0x000fe20003f66270 */
[----:B------:R0:W-:Y:S01]  /*9440*/  STL [R1+0x580], R5 ;  /* 0x0005800501007387 */ /* 0x0001e20000100800 */
[----:B------:R-:W-:Y:S01]  /*9450*/  IABS R14, R14 ;  /* 0x0000000e000e7213 */ /* 0x000fe20000000000 */
[----:B------:R-:W-:Y:S01]  /*9460*/  IMAD.HI.U32 R17, R29, R13, RZ ;  /* 0x0000000d1d117227 */ /* 0x000fe200078e00ff */
[----:B------:R-:W-:-:S02]  /*9470*/  IABS R12, R11 ;  /* 0x0000000b000c7213 */ /* 0x000fc40000000000 */
[----:B------:R-:W-:Y:S01]  /*9480*/  ISETP.GT.U32.AND P4, PT, R9, R23, PT ;  /* 0x000000170900720c */ /* 0x000fe20003f84070 */
[----:B------:R-:W-:-:S04]  /*9490*/  IMAD.HI.U32 R15, R29, R14, RZ ;  /* 0x0000000e1d0f7227 */ /* 0x000fc800078e00ff */
[----:B0-----:R-:W-:Y:S02]  /*94a0*/  IMAD.MOV.U32 R5, RZ, RZ, R4 ;  /* 0x000000ffff057224 */ /* 0x001fe400078e0004 */
[----:B------:R-:W-:-:S04]  /*94b0*/  IMAD.HI.U32 R8, R29, R12, RZ ;  /* 0x0000000c1d087227 */ /* 0x000fc800078e00ff */
[----:B------:R-:W-:Y:S01]  /*94c0*/  @!P6 IMAD.MOV R5, RZ, RZ, -R5 ;  /* 0x000000ffff05e224 */ /* 0x000fe200078e0a05 */
[----:B------:R-:W-:Y:S01]  /*94d0*/  ISETP.GT.U32.AND P6, PT, R9, R2, PT ;  /* 0x000000020900720c */ /* 0x000fe20003fc4070 */
[----:B------:R-:W-:Y:S02]  /*94e0*/  IMAD.MOV R15, RZ, RZ, -R15 ;  /* 0x000000ffff0f7224 */ /* 0x000fe400078e0a0f */
[--C-:B------:R-:W-:Y:S01]  /*94f0*/  @!P0 IMAD.IADD R22, R22, 0x1, -R9.reuse ;  /* 0x0000000116168824 */ /* 0x100fe200078e0a09 */
[----:B------:R-:W-:Y:S01]  /*9500*/  ISETP.GE.AND P0, PT, R11, RZ, PT ;  /* 0x000000ff0b00720c */ /* 0x000fe20003f06270 */
[----:B------:R-:W-:Y:S01]  /*9510*/  IMAD.MOV R8, RZ, RZ, -R8 ;  /* 0x000000ffff087224 */ /* 0x000fe200078e0a08 */
[----:B------:R0:W-:Y:S01]  /*9520*/  STL [R1+0x574], R5 ;  /* 0x0005740501007387 */ /* 0x0001e20000100800 */
[C---:B------:R-:W-:Y:S01]  /*9530*/  IMAD R11, R9.reuse, R15, R14 ;  /* 0x0000000f090b7224 */ /* 0x040fe200078e020e */
[C---:B------:R-:W-:Y:S01]  /*9540*/  IADD3 R14, R0.reuse, 0x155, RZ ;  /* 0x00000155000e7810 */ /* 0x040fe20007ffe0ff */
[----:B------:R-:W-:Y:S01]  /*9550*/  IMAD R12, R9, R8, R12 ;  /* 0x00000008090c7224 */ /* 0x000fe200078e020c */
[----:B------:R-:W-:Y:S01]  /*9560*/  IADD3 R8, R0, 0x156, RZ ;  /* 0x0000015600087810 */ /* 0x000fe20007ffe0ff */
[--C-:B------:R-:W-:Y:S01]  /*9570*/  @!P4 IMAD.IADD R23, R23, 0x1, -R9.reuse ;  /* 0x000000011717c824 */ /* 0x100fe200078e0a09 */
[C---:B------:R-:W-:Y:S01]  /*9580*/  ISETP.GT.U32.AND P4, PT, R9.reuse, R11, PT ;  /* 0x0000000b0900720c */ /* 0x040fe20003f84070 */
[----:B------:R-:W-:Y:S01]  /*9590*/  @!P6 IMAD.IADD R2, R2, 0x1, -R9 ;  /* 0x000000010202e824 */ /* 0x000fe200078e0a09 */
[C---:B------:R-:W-:Y:S01]  /*95a0*/  ISETP.GT.U32.AND P6, PT, R9.reuse, R12, PT ;  /* 0x0000000c0900720c */ /* 0x040fe20003fc4070 */
[----:B------:R-:W-:Y:S01]  /*95b0*/  IMAD.MOV R4, RZ, RZ, -R17 ;  /* 0x000000ffff047224 */ /* 0x000fe200078e0a11 */
[----:B------:R-:W-:Y:S01]  /*95c0*/  IABS R20, R8 ;  /* 0x0000000800147213 */ /* 0x000fe20000000000 */
[----:B0-----:R-:W-:Y:S01]  /*95d0*/  IMAD.MOV.U32 R5, RZ, RZ, R22 ;  /* 0x000000ffff057224 */ /* 0x001fe200078e0016 */
[----:B------:R-:W-:Y:S01]  /*95e0*/  IABS R21, R14 ;  /* 0x0000000e00157213 */ /* 0x000fe20000000000 */
[----:B------:R-:W-:Y:S01]  /*95f0*/  IMAD R13, R9, R4, R13 ;  /* 0x00000004090d7224 */ /* 0x000fe200078e020d */
[----:B------:R-:W-:Y:S01]  /*9600*/  IADD3 R4, R0, 0x157, RZ ;  /* 0x0000015700047810 */ /* 0x000fe20007ffe0ff */
[----:B------:R-:W-:-:S02]  /*9610*/  @!P2 IMAD.MOV R5, RZ, RZ, -R5 ;  /* 0x000000ffff05a224 */ /* 0x000fc400078e0a05 */
[----:B------:R-:W-:Y:S01]  /*9620*/  IMAD.HI.U32 R3, R29, R18, RZ ;  /* 0x000000121d037227 */ /* 0x000fe200078e00ff */
[----:B------:R-:W-:Y:S02]  /*9630*/  IABS R17, R4 ;  /* 0x0000000400117213 */ /* 0x000fe40000000000 */
[----:B------:R0:W-:Y:S01]  /*9640*/  STL [R1+0x564], R5 ;  /* 0x0005640501007387 */ /* 0x0001e20000100800 */
[--C-:B------:R-:W-:Y:S01]  /*9650*/  @!P4 IMAD.IADD R11, R11, 0x1, -R9.reuse ;  /* 0x000000010b0bc824 */ /* 0x100fe200078e0a09 */
[----:B------:R-:W-:Y:S01]  /*9660*/  ISETP.GT.U32.AND P4, PT, R9, R2, PT ;  /* 0x000000020900720c */ /* 0x000fe20003f84070 */
[----:B------:R-:W-:Y:S02]  /*9670*/  @!P6 IMAD.IADD R12, R12, 0x1, -R9 ;  /* 0x000000010c0ce824 */ /* 0x000fe400078e0a09 */
[----:B------:R-:W-:Y:S01]  /*9680*/  IMAD.HI.U32 R24, R29, R17, RZ ;  /* 0x000000111d187227 */ /* 0x000fe200078e00ff */
[C---:B------:R-:W-:Y:S02]  /*9690*/  ISETP.GT.U32.AND P2, PT, R9.reuse, R11, PT ;  /* 0x0000000b0900720c */ /* 0x040fe40003f44070 */
[----:B------:R-:W-:Y:S01]  /*96a0*/  ISETP.GT.U32.AND P6, PT, R9, R12, PT ;  /* 0x0000000c0900720c */ /* 0x000fe20003fc4070 */
[----:B------:R-:W-:-:S02]  /*96b0*/  IMAD.MOV R3, RZ, RZ, -R3 ;  /* 0x000000ffff037224 */ /* 0x000fc400078e0a03 */
[----:B------:R-:W-:-:S04]  /*96c0*/  IMAD.HI.U32 R22, R29, R20, RZ ;  /* 0x000000141d167227 */ /* 0x000fc800078e00ff */
[----:B0-----:R-:W-:Y:S02]  /*96d0*/  IMAD.MOV.U32 R5, RZ, RZ, R23 ;  /* 0x000000ffff057224 */ /* 0x001fe400078e0017 */
[----:B------:R-:W-:Y:S02]  /*96e0*/  IMAD.MOV R24, RZ, RZ, -R24 ;  /* 0x000000ffff187224 */ /* 0x000fe400078e0a18 */
[C---:B------:R-:W-:Y:S01]  /*96f0*/  IMAD R18, R9.reuse, R3, R18 ;  /* 0x0000000309127224 */ /* 0x040fe200078e0212 */
[----:B------:R-:W-:Y:S01]  /*9700*/  IADD3 R3, R0, 0x154, RZ ;  /* 0x0000015400037810 */ /* 0x000fe20007ffe0ff */
[----:B------:R-:W-:Y:S02]  /*9710*/  IMAD.MOV R22, RZ, RZ, -R22 ;  /* 0x000000ffff167224 */ /* 0x000fe400078e0a16 */
[----:B------:R-:W-:Y:S01]  /*9720*/  @!P1 IMAD.MOV R5, RZ, RZ, -R5 ;  /* 0x000000ffff059224 */ /* 0x000fe200078e0a05 */
[C---:B------:R-:W-:Y:S01]  /*9730*/  ISETP.GT.U32.AND P1, PT, R9.reuse, R13, PT ;  /* 0x0000000d0900720c */ /* 0x040fe20003f24070 */
[C---:B------:R-:W-:Y:S01]  /*9740*/  IMAD R17, R9.reuse, R24, R17 ;  /* 0x0000001809117224 */ /* 0x040fe200078e0211 */
[----:B------:R-:W-:Y:S01]  /*9750*/  IABS R15, R3 ;  /* 0x00000003000f7213 */ /* 0x000fe20000000000 */
[--C-:B------:R-:W-:Y:S01]  /*9760*/  @!P4 IMAD.IADD R2, R2, 0x1, -R9.reuse ;  /* 0x000000010202c824 */ /* 0x100fe200078e0a09 */
[C---:B------:R-:W-:Y:S01]  /*9770*/  ISETP.GT.U32.AND P4, PT, R9.reuse, R18, PT ;  /* 0x000000120900720c */ /* 0x040fe20003f84070 */
[----:B------:R-:W-:Y:S01]  /*9780*/  IMAD R20, R9, R22, R20 ;  /* 0x0000001609147224 */ /* 0x000fe200078e0214 */
[----:B------:R0:W-:Y:S01]  /*9790*/  STL [R1+0x560], R5 ;  /* 0x0005600501007387 */ /* 0x0001e20000100800 */
[--C-:B------:R-:W-:Y:S01]  /*97a0*/  @!P2 IMAD.IADD R11, R11, 0x1, -R9.reuse ;  /* 0x000000010b0ba824 */ /* 0x100fe200078e0a09 */
[C---:B------:R-:W-:Y:S01]  /*97b0*/  ISETP.GT.U32.AND P2, PT, R9.reuse, R17, PT ;  /* 0x000000110900720c */ /* 0x040fe20003f44070 */
[----:B------:R-:W-:Y:S01]  /*97c0*/  @!P6 IMAD.IADD R12, R12, 0x1, -R9 ;  /* 0x000000010c0ce824 */ /* 0x000fe200078e0a09 */
[----:B------:R-:W-:Y:S01]  /*97d0*/  ISETP.GT.U32.AND P6, PT, R9, R20, PT ;  /* 0x000000140900720c */ /* 0x000fe20003fc4070 */
[----:B------:R-:W-:-:S02]  /*97e0*/  IMAD.MOV.U32 R6, RZ, RZ, R2 ;  /* 0x000000ffff067224 */ /* 0x000fc400078e0002 */
[----:B------:R-:W-:Y:S01]  /*97f0*/  @!P1 IMAD.IADD R13, R13, 0x1, -R9 ;  /* 0x000000010d0d9824 */ /* 0x000fe200078e0a09 */
[----:B------:R-:W-:Y:S01]  /*9800*/  ISETP.GE.AND P1, PT, R19, RZ, PT ;  /* 0x000000ff1300720c */ /* 0x000fe20003f26270 */
[----:B------:R-:W-:Y:S01]  /*9810*/  IMAD.HI.U32 R23, R29, R21, RZ ;  /* 0x000000151d177227 */ /* 0x000fe200078e00ff */
[----:B------:R-:W-:-:S03]  /*9820*/  IADD3 R19, R0, 0x153, RZ ;  /* 0x0000015300137810 */ /* 0x000fc60007ffe0ff */
[----:B0-----:R-:W-:Y:S01]  /*9830*/  IMAD.MOV.U32 R5, RZ, RZ, R11 ;  /* 0x000000ffff057224 */ /* 0x001fe200078e000b */
[----:B------:R-:W-:Y:S01]  /*9840*/  IABS R11, R19 ;  /* 0x00000013000b7213 */ /* 0x000fe20000000000 */
[--C-:B------:R-:W-:Y:S01]  /*9850*/  @!P4 IMAD.IADD R18, R18, 0x1, -R9.reuse ;  /* 0x000000011212c824 */ /* 0x100fe200078e0a09 */
[----:B------:R-:W-:Y:S01]  /*9860*/  ISETP.GE.AND P4, PT, R16, RZ, PT ;  /* 0x000000ff1000720c */ /* 0x000fe20003f86270 */
[----:B------:R-:W-:Y:S01]  /*9870*/  @!P2 IMAD.IADD R17, R17, 0x1, -R9 ;  /* 0x000000011111a824 */ /* 0x000fe200078e0a09 */
[C---:B------:R-:W-:Y:S01]  /*9880*/  ISETP.GT.U32.AND P2, PT, R9.reuse, R13, PT ;  /* 0x0000000d0900720c */ /* 0x040fe20003f44070 */
[----:B------:R-:W-:Y:S01]  /*9890*/  @!P5 IMAD.MOV R6, RZ, RZ, -R6 ;  /* 0x000000ffff06d224 */ /* 0x000fe200078e0a06 */
[----:B------:R-:W-:Y:S01]  /*98a0*/  IADD3 R16, R0, 0x152, RZ ;  /* 0x0000015200107810 */ /* 0x000fe20007ffe0ff */
[----:B------:R-:W-:Y:S01]  /*98b0*/  @!P3 IMAD.MOV R5, RZ, RZ, -R5 ;  /* 0x000000ffff05b224 */ /* 0x000fe200078e0a05 */
[C---:B------:R-:W-:Y:S01]  /*98c0*/  ISETP.GT.U32.AND P5, PT, R9.reuse, R17, PT ;  /* 0x000000110900720c */ /* 0x040fe20003fa4070 */
[----:B------:R-:W-:Y:S01]  /*98d0*/  @!P6 IMAD.IADD R20, R20, 0x1, -R9 ;  /* 0x000000011414e824 */ /* 0x000fe200078e0a09 */
[----:B------:R-:W-:Y:S01]  /*98e0*/  ISETP.GT.U32.AND P6, PT, R9, R18, PT ;  /* 0x000000120900720c */ /* 0x000fe20003fc4070 */
[----:B------:R-:W-:Y:S01]  /*98f0*/  IMAD.MOV R23, RZ, RZ, -R23 ;  /* 0x000000ffff177224 */ /* 0x000fe200078e0a17 */
[----:B------:R-:W-:Y:S01]  /*9900*/  STL [R1+0x55c], R6 ;  /* 0x00055c0601007387 */ /* 0x000fe20000100800 */
[----:B------:R-:W-:Y:S01]  /*9910*/  IMAD.HI.U32 R24, R29, R15, RZ ;  /* 0x0000000f1d187227 */ /* 0x000fe200078e00ff */
[----:B------:R-:W-:-:S02]  /*9920*/  ISETP.GT.U32.AND P3, PT, R9, R20, PT ;  /* 0x000000140900720c */ /* 0x000fc40003f64070 */
[----:B------:R0:W-:Y:S01]  /*9930*/  STL [R1+0x558], R5 ;  /* 0x0005580501007387 */ /* 0x0001e20000100800 */
[----:B------:R-:W-:Y:S01]  /*9940*/  IMAD R21, R9, R23, R21 ;  /* 0x0000001709157224 */ /* 0x000fe200078e0215 */
[----:B------:R-:W-:Y:S01]  /*9950*/  IABS R2, R16 ;  /* 0x0000001000027213 */ /* 0x000fe20000000000 */
[----:B------:R-:W-:Y:S02]  /*9960*/  IMAD.MOV R24, RZ, RZ, -R24 ;  /* 0x000000ffff187224 */ /* 0x000fe400078e0a18 */
[----:B------:R-:W-:Y:S01]  /*9970*/  @!P2 IMAD.IADD R13, R13, 0x1, -R9 ;  /* 0x000000010d0da824 */ /* 0x000fe200078e0a09 */
[----:B------:R-:W-:Y:S01]  /*9980*/  ISETP.GE.AND P2, PT, R4, RZ, PT ;  /* 0x000000ff0400720c */ /* 0x000fe20003f46270 */
[C---:B------:R-:W-:Y:S02]  /*9990*/  IMAD R15, R9.reuse, R24, R15 ;  /* 0x00000018090f7224 */ /* 0x040fe400078e020f */
[----:B------:R-:W-:Y:S02]  /*99a0*/  IMAD.MOV.U32 R4, RZ, RZ, R11 ;  /* 0x000000ffff047224 */ /* 0x000fe400078e000b */
[----:B0-----:R-:W-:Y:S01]  /*99b0*/  IMAD.MOV.U32 R5, RZ, RZ, R12 ;  /* 0x000000ffff057224 */ /* 0x001fe200078e000c */
[----:B------:R-:W-:Y:S01]  /*99c0*/  IADD3 R12, R0, 0x14e, RZ ;  /* 0x0000014e000c7810 */ /* 0x000fe20007ffe0ff */
        /* <DEDUP_REMOVED lines=8> */
[----:B------:R-:W-:-:S04]  /*9a50*/  IMAD.HI.U32 R8, R29, R4, RZ ;  /* 0x000000041d087227 */ /* 0x000fc800078e00ff */
[----:B------:R-:W-:Y:S02]  /*9a60*/  @!P1 IMAD.MOV R6, RZ, RZ, -R6 ;  /* 0x000000ffff069224 */ /* 0x000fe400078e0a06 */
[----:B------:R-:W-:-:S03]  /*9a70*/  IMAD.HI.U32 R11, R29, R2, RZ ;  /* 0x000000021d0b7227 */ /* 0x000fc600078e00ff */
[----:B------:R1:W-:Y:S01]  /*9a80*/  STL [R1+0x550], R6 ;  /* 0x0005500601007387 */ /* 0x0003e20000100800 */
[----:B0-----:R-:W-:Y:S01]  /*9a90*/  IMAD.MOV.U32 R5, RZ, RZ, R18 ;  /* 0x000000ffff057224 */ /* 0x001fe200078e0012 */
[----:B------:R-:W-:Y:S01]  /*9aa0*/  IADD3 R18, R0, 0x14a, RZ ;  /* 0x0000014a00127810 */ /* 0x000fe20007ffe0ff */
[----:B------:R-:W-:Y:S02]  /*9ab0*/  IMAD.MOV R8, RZ, RZ, -R8 ;  /* 0x000000ffff087224 */ /* 0x000fe400078e0a08 */
[----:B------:R-:W-:Y:S01]  /*9ac0*/  @!P0 IMAD.IADD R21, R21, 0x1, -R9 ;  /* 0x0000000115158824 */ /* 0x000fe200078e0a09 */
[----:B------:R-:W-:Y:S01]  /*9ad0*/  ISETP.GE.AND P0, PT, R3, RZ, PT ;  /* 0x000000ff0300720c */ /* 0x000fe20003f06270 */
[----:B------:R-:W-:Y:S02]  /*9ae0*/  @!P4 IMAD.MOV R5, RZ, RZ, -R5 ;  /* 0x000000ffff05c224 */ /* 0x000fe400078e0a05 */
[----:B------:R-:W-:Y:S01]  /*9af0*/  @!P3 IMAD.IADD R20, R20, 0x1, -R9 ;  /* 0x000000011414b824 */ /* 0x000fe200078e0a09 */
[C---:B------:R-:W-:Y:S01]  /*9b00*/  ISETP.GT.U32.AND P1, PT, R9.reuse, R21, PT ;  /* 0x000000150900720c */ /* 0x040fe20003f24070 */
[----:B------:R-:W-:Y:S01]  /*9b10*/  IMAD.MOV R3, RZ, RZ, -R11 ;  /* 0x000000ffff037224 */ /* 0x000fe200078e0a0b */
[----:B------:R0:W-:Y:S01]  /*9b20*/  STL [R1+0x54c], R5 ;  /* 0x00054c0501007387 */ /* 0x0001e20000100800 */
[----:B------:R-:W-:Y:S01]  /*9b30*/  IMAD R8, R9, R8, R4 ;  /* 0x0000000809087224 */ /* 0x000fe200078e0204 */
[----:B------:R-:W-:Y:S01]  /*9b40*/  IADD3 R4, R0, 0x151, RZ ;  /* 0x0000015100047810 */ /* 0x000fe20007ffe0ff */
[----:B-1----:R-:W-:Y:S01]  /*9b50*/  IMAD.MOV.U32 R6, RZ, RZ, R17 ;  /* 0x000000ffff067224 */ /* 0x002fe200078e0011 */
[----:B------:R-:W-:Y:S01]  /*9b60*/  ISETP.GE.AND P3, PT, R14, RZ, PT ;  /* 0x000000ff0e00720c */ /* 0x000fe20003f66270 */
[--C-:B------:R-:W-:Y:S01]  /*9b70*/  @!P6 IMAD.IADD R15, R15, 0x1, -R9.reuse ;  /* 0x000000010f0fe824 */ /* 0x100fe200078e0a09 */
[----:B------:R-:W-:Y:S01]  /*9b80*/  ISETP.GE.AND P6, PT, R19, RZ, PT ;  /* 0x000000ff1300720c */ /* 0x000fe20003fc6270 */
[C---:B------:R-:W-:Y:S01]  /*9b90*/  IMAD R3, R9.reuse, R3, R2 ;  /* 0x0000000309037224 */ /* 0x040fe200078e0202 */
[----:B------:R-:W-:Y:S01]  /*9ba0*/  IADD3 R2, R0, 0x150, RZ ;  /* 0x0000015000027810 */ /* 0x000fe20007ffe0ff */
[----:B------:R-:W-:Y:S01]  /*9bb0*/  @!P2 IMAD.MOV R6, RZ, RZ, -R6 ;  /* 0x000000ffff06a224 */ /* 0x000fe200078e0a06 */
[C---:B------:R-:W-:Y:S01]  /*9bc0*/  ISETP.GT.U32.AND P2, PT, R9.reuse, R8, PT ;  /* 0x000000080900720c */ /* 0x040fe20003f44070 */
[----:B0-----:R-:W-:Y:S01]  /*9bd0*/  IMAD.MOV.U32 R5, RZ, RZ, R20 ;  /* 0x000000ffff057224 */ /* 0x001fe200078e0014 */
[----:B------:R-:W-:Y:S01]  /*9be0*/  ISETP.GT.U32.AND P4, PT, R9, R15, PT ;  /* 0x0000000f0900720c */ /* 0x000fe20003f84070 */
[----:B------:R-:W-:Y:S01]  /*9bf0*/  @!P1 IMAD.IADD R21, R21, 0x1, -R9 ;  /* 0x0000000115159824 */ /* 0x000fe200078e0a09 */
[----:B------:R-:W-:Y:S01]  /*9c00*/  ISETP.GE.AND P1, PT, R16, RZ, PT ;  /* 0x000000ff1000720c */ /* 0x000fe20003f26270 */
[----:B------:R-:W-:Y:S01]  /*9c10*/  @!P5 IMAD.MOV R5, RZ, RZ, -R5 ;  /* 0x000000ffff05d224 */ /* 0x000fe200078e0a05 */
[----:B------:R-:W-:Y:S01]  /*9c20*/  ISETP.GT.U32.AND P5, PT, R9, R3, PT ;  /* 0x000000030900720c */ /* 0x000fe20003fa4070 */
[----:B------:R-:W-:Y:S01]  /*9c30*/  STL [R1+0x548], R6 ;  /* 0x0005480601007387 */ /* 0x000fe20000100800 */
[----:B------:R-:W-:-:S02]  /*9c40*/  IABS R11, R2 ;  /* 0x00000002000b7213 */ /* 0x000fc40000000000 */
[----:B------:R-:W-:Y:S01]  /*9c50*/  IABS R16, R4 ;  /* 0x0000000400107213 */ /* 0x000fe20000000000 */
[----:B------:R0:W-:Y:S01]  /*9c60*/  STL [R1+0x52c], R5 ;  /* 0x00052c0501007387 */ /* 0x0001e20000100800 */
[----:B------:R-:W-:Y:S01]  /*9c70*/  IADD3 R14, R0, 0x14d, RZ ;  /* 0x0000014d000e7810 */ /* 0x000fe20007ffe0ff */
[--C-:B------:R-:W-:Y:S01]  /*9c80*/  @!P2 IMAD.IADD R8, R8, 0x1, -R9.reuse ;  /* 0x000000010808a824 */ /* 0x100fe200078e0a09 */
[----:B------:R-:W-:Y:S01]  /*9c90*/  ISETP.GE.AND P2, PT, R2, RZ, PT ;  /* 0x000000ff0200720c */ /* 0x000fe20003f46270 */
[----:B------:R-:W-:Y:S01]  /*9ca0*/  @!P4 IMAD.IADD R15, R15, 0x1, -R9 ;  /* 0x000000010f0fc824 */ /* 0x000fe200078e0a09 */
[----:B------:R-:W-:Y:S01]  /*9cb0*/  ISETP.GE.AND P4, PT, R4, RZ, PT ;  /* 0x000000ff0400720c */ /* 0x000fe20003f86270 */
[----:B------:R-:W-:Y:S01]  /*9cc0*/  IMAD.MOV.U32 R4, RZ, RZ, R11 ;  /* 0x000000ffff047224 */ /* 0x000fe200078e000b */
[----:B------:R-:W-:Y:S01]  /*9cd0*/  IABS R17, R18 ;  /* 0x0000001200117213 */ /* 0x000fe20000000000 */
[----:B------:R-:W-:Y:S01]  /*9ce0*/  @!P5 IMAD.IADD R3, R3, 0x1, -R9 ;  /* 0x000000010303d824 */ /* 0x000fe200078e0a09 */
[----:B------:R-:W-:Y:S01]  /*9cf0*/  ISETP.GT.U32.AND P5, PT, R9, R8, PT ;  /* 0x000000080900720c */ /* 0x000fe20003fa4070 */
[----:B------:R-:W-:-:S04]  /*9d00*/  IMAD.HI.U32 R11, R29, R16, RZ ;  /* 0x000000101d0b7227 */ /* 0x000fc800078e00ff */
[----:B------:R-:W-:Y:S02]  /*9d10*/  IMAD.MOV R11, RZ, RZ, -R11 ;  /* 0x000000ffff0b7224 */ /* 0x000fe400078e0a0b */
[----:B0-----:R-:W-:Y:S01]  /*9d20*/  IMAD.MOV.U32 R5, RZ, RZ, R21 ;  /* 0x000000ffff057224 */ /* 0x001fe200078e0015 */
[----:B------:R-:W-:Y:S01]  /*9d30*/  IADD3 R21, R0, 0x14b, RZ ;  /* 0x0000014b00157810 */ /* 0x000fe20007ffe0ff */
[----:B------:R-:W-:Y:S02]  /*9d40*/  IMAD R16, R9, R11, R16 ;  /* 0x0000000b09107224 */ /* 0x000fe400078e0210 */
[----:B------:R-:W-:-:S04]  /*9d50*/  IMAD.HI.U32 R2, R29, R4, RZ ;  /* 0x000000041d027227 */ /* 0x000fc800078e00ff */
[----:B------:R-:W-:Y:S01]  /*9d60*/  @!P5 IMAD.IADD R8, R8, 0x1, -R9 ;  /* 0x000000010808d824 */ /* 0x000fe200078e0a09 */
[C---:B------:R-:W-:Y:S01]  /*9d70*/  ISETP.GT.U32.AND P5, PT, R9.reuse, R16, PT ;  /* 0x000000100900720c */ /* 0x040fe20003fa4070 */
[----:B------:R-:W-:Y:S01]  /*9d80*/  @!P3 IMAD.MOV R5, RZ, RZ, -R5 ;  /* 0x000000ffff05b224 */ /* 0x000fe200078e0a05 */
[C---:B------:R-:W-:Y:S01]  /*9d90*/  ISETP.GT.U32.AND P3, PT, R9.reuse, R3, PT ;  /* 0x000000030900720c */ /* 0x040fe20003f64070 */
[----:B------:R-:W-:Y:S02]  /*9da0*/  IMAD.MOV R2, RZ, RZ, -R2 ;  /* 0x000000ffff027224 */ /* 0x000fe400078e0a02 */
[----:B------:R-:W-:Y:S01]  /*9db0*/  IMAD.MOV.U32 R6, RZ, RZ, R8 ;  /* 0x000000ffff067224 */ /* 0x000fe200078e0008 */
[----:B------:R0:W-:Y:S01]  /*9dc0*/  STL [R1+0x530], R5 ;  /* 0x0005300501007387 */ /* 0x0001e20000100800 */
[----:B------:R-:W-:Y:S01]  /*9dd0*/  IMAD R4, R9, R2, R4 ;  /* 0x0000000209047224 */ /* 0x000fe200078e0204 */
[----:B------:R-:W-:Y:S01]  /*9de0*/  IADD3 R2, R0, 0x14c, RZ ;  /* 0x0000014c00027810 */ /* 0x000fe20007ffe0ff */
[----:B------:R-:W-:-:S03]  /*9df0*/  @!P6 IMAD.MOV R6, RZ, RZ, -R6 ;  /* 0x000000ffff06e224 */ /* 0x000fc600078e0a06 */
[----:B------:R-:W-:Y:S01]  /*9e00*/  ISETP.GT.U32.AND P6, PT, R9, R4, PT ;  /* 0x000000040900720c */ /* 0x000fe20003fc4070 */
[--C-:B------:R-:W-:Y:S01]  /*9e10*/  @!P5 IMAD.IADD R16, R16, 0x1, -R9.reuse ;  /* 0x000000011010d824 */ /* 0x100fe200078e0a09 */
[----:B------:R-:W-:Y:S01]  /*9e20*/  IABS R13, R2 ;  /* 0x00000002000d7213 */ /* 0x000fe20000000000 */
[----:B------:R-:W-:Y:S01]  /*9e30*/  @!P3 IMAD.IADD R3, R3, 0x1, -R9 ;  /* 0x000000010303b824 */ /* 0x000fe200078e0a09 */
[----:B------:R-:W-:Y:S01]  /*9e40*/  ISETP.GE.AND P3, PT, R12, RZ, PT ;  /* 0x000000ff0c00720c */ /* 0x000fe20003f66270 */
[----:B0-----:R-:W-:Y:S01]  /*9e50*/  IMAD.MOV.U32 R5, RZ, RZ, R15 ;  /* 0x000000ffff057224 */ /* 0x001fe200078e000f */
[----:B------:R-:W-:Y:S02]  /*9e60*/  IADD3 R15, R0, 0x14f, RZ ;  /* 0x0000014f000f7810 */ /* 0x000fe40007ffe0ff */
[----:B------:R-:W-:Y:S01]  /*9e70*/  ISETP.GT.U32.AND P5, PT, R9, R16, PT ;  /* 0x000000100900720c */ /* 0x000fe20003fa4070 */
[----:B------:R-:W-:Y:S01]  /*9e80*/  @!P0 IMAD.MOV R5, RZ, RZ, -R5 ;  /* 0x000000ffff058224 */ /* 0x000fe200078e0a05 */
[----:B------:R-:W-:-:S02]  /*9e90*/  ISETP.GE.AND P0, PT, R15, RZ, PT ;  /* 0x000000ff0f00720c */ /* 0x000fc40003f06270 */
[----:B------:R-:W-:Y:S01]  /*9ea0*/  IABS R15, R15 ;  /* 0x0000000f000f7213 */ /* 0x000fe20000000000 */
[----:B------:R-:W-:Y:S01]  /*9eb0*/  @!P6 IMAD.IADD R4, R4, 0x1, -R9 ;  /* 0x000000010404e824 */ /* 0x000fe200078e0a09 */
[----:B------:R0:W-:Y:S01]  /*9ec0*/  STL [R1+0x534], R5 ;  /* 0x0005340501007387 */ /* 0x0001e20000100800 */
[----:B------:R-:W-:Y:S02]  /*9ed0*/  IABS R12, R12 ;  /* 0x0000000c000c7213 */ /* 0x000fe40000000000 */
[----:B------:R-:W-:Y:S01]  /*9ee0*/  IMAD.HI.U32 R11, R29, R15, RZ ;  /* 0x0000000f1d0b7227 */ /* 0x000fe200078e00ff */
[----:B------:R-:W-:Y:S01]  /*9ef0*/  ISETP.GT.U32.AND P6, PT, R9, R4, PT ;  /* 0x000000040900720c */ /* 0x000fe20003fc4070 */
[----:B------:R-:W-:Y:S02]  /*9f00*/  STL [R1+0x538], R6 ;  /* 0x0005380601007387 */ /* 0x000fe40000100800 */
[----:B------:R-:W-:Y:S02]  /*9f10*/  IMAD.MOV R8, RZ, RZ, -R11 ;  /* 0x000000ffff087224 */ /* 0x000fe400078e0a0b */
[----:B------:R-:W-:-:S02]  /*9f20*/  @!P5 IMAD.IADD R16, R16, 0x1, -R9 ;  /* 0x000000011010d824 */ /* 0x000fc400078e0a09 */
[----:B0-----:R-:W-:Y:S02]  /*9f30*/  IMAD.MOV.U32 R5, RZ, RZ, R3 ;  /* 0x000000ffff057224 */ /* 0x001fe400078e0003 */
[----:B------:R-:W-:Y:S02]  /*9f40*/  IMAD R15, R9, R8, R15 ;  /* 0x00000008090f7224 */ /* 0x000fe400078e020f */
[----:B------:R-:W-:Y:S01]  /*9f50*/  @!P1 IMAD.MOV R5, RZ, RZ, -R5 ;  /* 0x000000ffff059224 */ /* 0x000fe200078e0a05 */
[----:B------:R-:W-:Y:S01]  /*9f60*/  ISETP.GE.AND P1, PT, R14, RZ, PT ;  /* 0x000000ff0e00720c */ /* 0x000fe20003f26270 */
[----:B------:R-:W-:Y:S01]  /*9f70*/  IMAD.HI.U32 R3, R29, R12, RZ ;  /* 0x0000000c1d037227 */ /* 0x000fe200078e00ff */
[----:B------:R-:W-:Y:S02]  /*9f80*/  IABS R14, R14 ;  /* 0x0000000e000e7213 */ /* 0x000fe40000000000 */
[----:B------:R-:W-:Y:S01]  /*9f90*/  ISETP.GT.U32.AND P5, PT, R9, R15, PT ;  /* 0x0000000f0900720c */ /* 0x000fe20003fa4070 */
[C---:B------:R-:W-:Y:S01]  /*9fa0*/  IMAD.HI.U32 R11, R29.reuse, R13, RZ ;  /* 0x0000000d1d0b7227 */ /* 0x040fe200078e00ff */
[----:B------:R0:W-:Y:S03]  /*9fb0*/  STL [R1+0x544], R5 ;  /* 0x0005440501007387 */ /* 0x0001e60000100800 */
        /* <DEDUP_REMOVED lines=127> */
[----:B------:R-:W-:Y:S01]  /*a7b0*/  IMAD.MOV R21, RZ, RZ, -R21 ;  /* 0x000000ffff157224 */ /* 0x000fe200078e0a15 */
[----:B------:R0:W-:Y:S01]  /*a7c0*/  STL [R1+0x4b4], R5 ;  /* 0x0004b40501007387 */ /* 0x0001e20000100800 */
[----:B------:R-:W-:Y:S01]  /*a7d0*/  @!P0 IMAD.MOV R6, RZ, RZ, -R6 ;  /* 0x000000ffff068224 */ /* 0x000fe200078e0a06 */
[----:B------:R-:W-:Y:S01]  /*a7e0*/  ISETP.GE.AND P0, PT, R13, RZ, PT ;  /* 0x000000ff0d00720c */ /* 0x000fe20003f06270 */
[----:B------:R-:W-:-:S02]  /*a7f0*/  IMAD R13, R9, R17, R14 ;  /* 0x00000011090d7224 */ /* 0x000fc400078e020e */
[----:B------:R-:W-:Y:S01]  /*a800*/  IMAD.HI.U32 R2, R29, R12, RZ ;  /* 0x0000000c1d027227 */ /* 0x000fe200078e00ff */
[----:B------:R-:W-:Y:S03]  /*a810*/  STL [R1+0x4c4], R6 ;  /* 0x0004c40601007387 */ /* 0x000fe60000100800 */
[C---:B------:R-:W-:Y:S01]  /*a820*/  IMAD R16, R9.reuse, R21, R16 ;  /* 0x0000001509107224 */ /* 0x040fe200078e0210 */
[----:B------:R-:W-:Y:S01]  /*a830*/  IADD3 R21, R0, 0x12c, RZ ;  /* 0x0000012c00157810 */ /* 0x000fe20007ffe0ff */
[----:B0-----:R-:W-:Y:S02]  /*a840*/  IMAD.MOV.U32 R5, RZ, RZ, R18 ;  /* 0x000000ffff057224 */ /* 0x001fe400078e0012 */
[----:B------:R-:W-:Y:S01]  /*a850*/  @!P5 IMAD.IADD R4, R4, 0x1, -R9 ;  /* 0x000000010404d824 */ /* 0x000fe200078e0a09 */
[C---:B------:R-:W-:Y:S01]  /*a860*/  ISETP.GT.U32.AND P5, PT, R9.reuse, R13, PT ;  /* 0x0000000d0900720c */ /* 0x040fe20003fa4070 */
[----:B------:R-:W-:Y:S01]  /*a870*/  IMAD.MOV R2, RZ, RZ, -R2 ;  /* 0x000000ffff027224 */ /* 0x000fe200078e0a02 */
[C---:B------:R-:W-:Y:S01]  /*a880*/  ISETP.GT.U32.AND P1, PT, R9.reuse, R16, PT ;  /* 0x000000100900720c */ /* 0x040fe20003f24070 */
[----:B------:R-:W-:Y:S01]  /*a890*/  @!P3 IMAD.MOV R5, RZ, RZ, -R5 ;  /* 0x000000ffff05b224 */ /* 0x000fe200078e0a05 */
[----:B------:R-:W-:Y:S01]  /*a8a0*/  IABS R22, R21 ;  /* 0x0000001500167213 */ /* 0x000fe20000000000 */
[----:B------:R-:W-:Y:S01]  /*a8b0*/  IMAD R12, R9, R2, R12 ;  /* 0x00000002090c7224 */ /* 0x000fe200078e020c */
[----:B------:R-:W-:Y:S01]  /*a8c0*/  IABS R2, R8 ;  /* 0x0000000800027213 */ /* 0x000fe20000000000 */
[----:B------:R-:W-:Y:S01]  /*a8d0*/  @!P4 IMAD.IADD R15, R15, 0x1, -R9 ;  /* 0x000000010f0fc824 */ /* 0x000fe200078e0a09 */
[----:B------:R0:W-:Y:S01]  /*a8e0*/  STL [R1+0x508], R5 ;  /* 0x0005080501007387 */ /* 0x0001e20000100800 */
[----:B------:R-:W-:Y:S01]  /*a8f0*/  ISETP.GE.AND P4, PT, R3, RZ, PT ;  /* 0x000000ff0300720c */ /* 0x000fe20003f86270 */
[----:B------:R-:W-:Y:S01]  /*a900*/  IMAD.HI.U32 R25, R29, R22, RZ ;  /* 0x000000161d197227 */ /* 0x000fe200078e00ff */
[----:B------:R-:W-:-:S02]  /*a910*/  ISETP.GT.U32.AND P3, PT, R9, R12, PT ;  /* 0x0000000c0900720c */ /* 0x000fc40003f64070 */
[----:B------:R-:W-:Y:S01]  /*a920*/  IADD3 R3, R0, 0x140, RZ ;  /* 0x0000014000037810 */ /* 0x000fe20007ffe0ff */
[--C-:B------:R-:W-:Y:S02]  /*a930*/  @!P5 IMAD.IADD R13, R13, 0x1, -R9.reuse ;  /* 0x000000010d0dd824 */ /* 0x100fe400078e0a09 */
[----:B------:R-:W-:Y:S01]  /*a940*/  @!P1 IMAD.IADD R16, R16, 0x1, -R9 ;  /* 0x0000000110109824 */ /* 0x000fe200078e0a09 */
[----:B------:R-:W-:Y:S01]  /*a950*/  ISETP.GE.AND P1, PT, R11, RZ, PT ;  /* 0x000000ff0b00720c */ /* 0x000fe20003f26270 */
[----:B0-----:R-:W-:Y:S01]  /*a960*/  IMAD.MOV.U32 R5, RZ, RZ, R15 ;  /* 0x000000ffff057224 */ /* 0x001fe200078e000f */
[----:B------:R-:W-:Y:S01]  /*a970*/  IABS R15, R3 ;  /* 0x00000003000f7213 */ /* 0x000fe20000000000 */
[----:B------:R-:W-:Y:S01]  /*a980*/  IMAD.HI.U32 R14, R29, R2, RZ ;  /* 0x000000021d0e7227 */ /* 0x000fe200078e00ff */
[C---:B------:R-:W-:Y:S02]  /*a990*/  ISETP.GT.U32.AND P5, PT, R9.reuse, R13, PT ;  /* 0x0000000d0900720c */ /* 0x040fe40003fa4070 */
[----:B------:R-:W-:Y:S01]  /*a9a0*/  IADD3 R11, R0, 0x13f, RZ ;  /* 0x0000013f000b7810 */ /* 0x000fe20007ffe0ff */
[----:B------:R-:W-:Y:S01]  /*a9b0*/  @!P2 IMAD.MOV R5, RZ, RZ, -R5 ;  /* 0x000000ffff05a224 */ /* 0x000fe200078e0a05 */
[----:B------:R-:W-:Y:S01]  /*a9c0*/  ISETP.GT.U32.AND P2, PT, R9, R16, PT ;  /* 0x000000100900720c */ /* 0x000fe20003f44070 */
[----:B------:R-:W-:-:S02]  /*a9d0*/  @!P3 IMAD.IADD R12, R12, 0x1, -R9 ;  /* 0x000000010c0cb824 */ /* 0x000fc400078e0a09 */
[----:B------:R-:W-:Y:S01]  /*a9e0*/  IMAD.MOV R14, RZ, RZ, -R14 ;  /* 0x000000ffff0e7224 */ /* 0x000fe200078e0a0e */
[----:B------:R0:W-:Y:S01]  /*a9f0*/  STL [R1+0x50c], R5 ;  /* 0x00050c0501007387 */ /* 0x0001e20000100800 */
[----:B------:R-:W-:Y:S01]  /*aa00*/  IMAD.MOV R25, RZ, RZ, -R25 ;  /* 0x000000ffff197224 */ /* 0x000fe200078e0a19 */
[C---:B------:R-:W-:Y:S01]  /*aa10*/  ISETP.GT.U32.AND P3, PT, R9.reuse, R12, PT ;  /* 0x0000000c0900720c */ /* 0x040fe20003f64070 */
[----:B------:R-:W-:Y:S01]  /*aa20*/  IMAD R2, R9, R14, R2 ;  /* 0x0000000e09027224 */ /* 0x000fe200078e0202 */
[----:B------:R-:W-:Y:S01]  /*aa30*/  IABS R14, R11 ;  /* 0x0000000b000e7213 */ /* 0x000fe20000000000 */
[--C-:B------:R-:W-:Y:S02]  /*aa40*/  @!P5 IMAD.IADD R13, R13, 0x1, -R9.reuse ;  /* 0x000000010d0dd824 */ /* 0x100fe400078e0a09 */
[C---:B------:R-:W-:Y:S02]  /*aa50*/  IMAD R22, R9.reuse, R25, R22 ;  /* 0x0000001909167224 */ /* 0x040fe400078e0216 */
[----:B------:R-:W-:Y:S01]  /*aa60*/  @!P2 IMAD.IADD R16, R16, 0x1, -R9 ;  /* 0x000000011010a824 */ /* 0x000fe200078e0a09 */
[----:B------:R-:W-:Y:S01]  /*aa70*/  ISETP.GT.U32.AND P2, PT, R9, R2, PT ;  /* 0x000000020900720c */ /* 0x000fe20003f44070 */
[----:B0-----:R-:W-:-:S02]  /*aa80*/  IMAD.MOV.U32 R5, RZ, RZ, R4 ;  /* 0x000000ffff057224 */ /* 0x001fc400078e0004 */
[----:B------:R-:W-:-:S04]  /*aa90*/  IMAD.HI.U32 R4, R29, R15, RZ ;  /* 0x0000000f1d047227 */ /* 0x000fc800078e00ff */
[----:B------:R-:W-:Y:S02]  /*aaa0*/  IMAD.MOV R4, RZ, RZ, -R4 ;  /* 0x000000ffff047224 */ /* 0x000fe400078e0a04 */
[----:B------:R-:W-:Y:S01]  /*aab0*/  @!P3 IMAD.IADD R12, R12, 0x1, -R9 ;  /* 0x000000010c0cb824 */ /* 0x000fe200078e0a09 */
[----:B------:R-:W-:Y:S01]  /*aac0*/  ISETP.GE.AND P3, PT, R3, RZ, PT ;  /* 0x000000ff0300720c */ /* 0x000fe20003f66270 */
[----:B------:R-:W-:Y:S01]  /*aad0*/  IMAD R15, R9, R4, R15 ;  /* 0x00000004090f7224 */ /* 0x000fe200078e020f */
[----:B------:R-:W-:Y:S01]  /*aae0*/  IADD3 R3, R0, 0x13e, RZ ;  /* 0x0000013e00037810 */ /* 0x000fe20007ffe0ff */
[----:B------:R-:W-:Y:S01]  /*aaf0*/  @!P6 IMAD.MOV R5, RZ, RZ, -R5 ;  /* 0x000000ffff05e224 */ /* 0x000fe200078e0a05 */
[----:B------:R-:W-:Y:S01]  /*ab00*/  ISETP.GE.AND P6, PT, R8, RZ, PT ;  /* 0x000000ff0800720c */ /* 0x000fe20003fc6270 */
[----:B------:R-:W-:Y:S01]  /*ab10*/  IMAD.HI.U32 R18, R29, R14, RZ ;  /* 0x0000000e1d127227 */ /* 0x000fe200078e00ff */
[----:B------:R-:W-:Y:S02]  /*ab20*/  ISETP.GT.U32.AND P5, PT, R9, R15, PT ;  /* 0x0000000f0900720c */ /* 0x000fe40003fa4070 */
[----:B------:R0:W-:Y:S01]  /*ab30*/  STL [R1+0x514], R5 ;  /* 0x0005140501007387 */ /* 0x0001e20000100800 */
[----:B------:R-:W-:Y:S01]  /*ab40*/  IMAD.MOV R18, RZ, RZ, -R18 ;  /* 0x000000ffff127224 */ /* 0x000fe200078e0a12 */
[----:B------:R-:W-:Y:S01]  /*ab50*/  IABS R8, R3 ;  /* 0x0000000300087213 */ /* 0x000fe20000000000 */
[----:B------:R-:W-:Y:S01]  /*ab60*/  @!P2 IMAD.IADD R2, R2, 0x1, -R9 ;  /* 0x000000010202a824 */ /* 0x000fe200078e0a09 */
[----:B------:R-:W-:Y:S01]  /*ab70*/  ISETP.GE.AND P2, PT, R11, RZ, PT ;  /* 0x000000ff0b00720c */ /* 0x000fe20003f46270 */
[----:B------:R-:W-:Y:S01]  /*ab80*/  IMAD R14, R9, R18, R14 ;  /* 0x00000012090e7224 */ /* 0x000fe200078e020e */
[----:B------:R-:W-:Y:S01]  /*ab90*/  IADD3 R4, R0, 0x13d, RZ ;  /* 0x0000013d00047810 */ /* 0x000fe20007ffe0ff */
[----:B------:R-:W-:-:S02]  /*aba0*/  IMAD.MOV.U32 R6, RZ, RZ, R12 ;  /* 0x000000ffff067224 */ /* 0x000fc400078e000c */
[----:B------:R-:W-:Y:S01]  /*abb0*/  IMAD.HI.U32 R11, R29, R8, RZ ;  /* 0x000000081d0b7227 */ /* 0x000fe200078e00ff */
[----:B------:R-:W-:-:S03]  /*abc0*/  IABS R17, R4 ;  /* 0x0000000400117213 */ /* 0x000fc60000000000 */
[----:B------:R-:W-:Y:S02]  /*abd0*/  @!P5 IMAD.IADD R15, R15, 0x1, -R9 ;  /* 0x000000010f0fd824 */ /* 0x000fe400078e0a09 */
[----:B0-----:R-:W-:Y:S02]  /*abe0*/  IMAD.MOV.U32 R5, RZ, RZ, R16 ;  /* 0x000000ffff057224 */ /* 0x001fe400078e0010 */
[----:B------:R-:W-:Y:S01]  /*abf0*/  @!P4 IMAD.MOV R6, RZ, RZ, -R6 ;  /* 0x000000ffff06c224 */ /* 0x000fe200078e0a06 */
[C---:B------:R-:W-:Y:S01]  /*ac00*/  ISETP.GT.U32.AND P5, PT, R9.reuse, R15, PT ;  /* 0x0000000f0900720c */ /* 0x040fe20003fa4070 */
[----:B------:R-:W-:Y:S01]  /*ac10*/  @!P0 IMAD.MOV R5, RZ, RZ, -R5 ;  /* 0x000000ffff058224 */ /* 0x000fe200078e0a05 */
[C---:B------:R-:W-:Y:S01]  /*ac20*/  ISETP.GT.U32.AND P0, PT, R9.reuse, R2, PT ;  /* 0x000000020900720c */ /* 0x040fe20003f04070 */
[----:B------:R-:W-:Y:S01]  /*ac30*/  IMAD.MOV R11, RZ, RZ, -R11 ;  /* 0x000000ffff0b7224 */ /* 0x000fe200078e0a0b */
[----:B------:R-:W-:Y:S01]  /*ac40*/  ISETP.GT.U32.AND P4, PT, R9, R14, PT ;  /* 0x0000000e0900720c */ /* 0x000fe20003f84070 */
[----:B------:R-:W-:Y:S01]  /*ac50*/  IMAD.HI.U32 R12, R29, R17, RZ ;  /* 0x000000111d0c7227 */ /* 0x000fe200078e00ff */
[----:B------:R0:W-:Y:S03]  /*ac60*/  STL [R1+0x510], R5 ;  /* 0x0005100501007387 */ /* 0x0001e60000100800 */
[----:B------:R-:W-:Y:S01]  /*ac70*/  IMAD R8, R9, R11, R8 ;  /* 0x0000000b09087224 */ /* 0x000fe200078e0208 */
[----:B------:R1:W-:Y:S01]  /*ac80*/  STL [R1+0x4ec], R6 ;  /* 0x0004ec0601007387 */ /* 0x0003e20000100800 */
[----:B------:R-:W-:-:S02]  /*ac90*/  IMAD.MOV R12, RZ, RZ, -R12 ;  /* 0x000000ffff0c7224 */ /* 0x000fc400078e0a0c */
[--C-:B------:R-:W-:Y:S01]  /*aca0*/  @!P5 IMAD.IADD R15, R15, 0x1, -R9.reuse ;  /* 0x000000010f0fd824 */ /* 0x100fe200078e0a09 */
        /* <DEDUP_REMOVED lines=13> */
[----:B------:R-:W-:Y:S01]  /*ad80*/  ISETP.GT.U32.AND P6, PT, R9, R17, PT ;  /* 0x000000110900720c */ /* 0x000fe20003fc4070 */
[----:B------:R-:W-:Y:S01]  /*ad90*/  @!P5 IMAD.IADD R8, R8, 0x1, -R9 ;  /* 0x000000010808d824 */ /* 0x000fe200078e0a09 */
[----:B------:R0:W-:Y:S01]  /*ada0*/  STL [R1+0x4f0], R5 ;  /* 0x0004f00501007387 */ /* 0x0001e20000100800 */
[----:B------:R-:W-:-:S02]  /*adb0*/  IABS R11, R12 ;  /* 0x0000000c000b7213 */ /* 0x000fc40000000000 */
        /* <DEDUP_REMOVED lines=34> */
[C---:B------:R-:W-:Y:S01]  /*afe0*/  ISETP.GT.U32.AND P5, PT, R9.reuse, R4, PT ;  /* 0x000000040900720c */ /* 0x040fe20003fa4070 */
[----:B0-----:R-:W-:Y:S01]  /*aff0*/  IMAD.MOV.U32 R5, RZ, RZ, R8 ;  /* 0x000000ffff057224 */ /* 0x001fe200078e0008 */
[----:B------:R-:W-:Y:S02]  /*b000*/  IABS R13, R13 ;  /* 0x0000000d000d7213 */ /* 0x000fe40000000000 */
[----:B------:R-:W-:Y:S01]  /*b010*/  IADD3 R8, R0, 0x138, RZ ;  /* 0x0000013800087810 */ /* 0x000fe20007ffe0ff */
[----:B------:R-:W-:Y:S01]  /*b020*/  @!P1 IMAD.MOV R5, RZ, RZ, -R5 ;  /* 0x000000ffff059224 */ /* 0x000fe200078e0a05 */
[----:B------:R-:W-:Y:S02]  /*b030*/  ISETP.GT.U32.AND P1, PT, R9, R3, PT ;  /* 0x000000030900720c */ /* 0x000fe40003f24070 */
[----:B------:R-:W-:-:S02]  /*b040*/  IABS R14, R8 ;  /* 0x00000008000e7213 */ /* 0x000fc40000000000 */
[----:B------:R0:W-:Y:S01]  /*b050*/  STL [R1+0x4fc], R5 ;  /* 0x0004fc0501007387 */ /* 0x0001e20000100800 */
[----:B------:R-:W-:Y:S02]  /*b060*/  IADD3 R11, R0, 0x137, RZ ;  /* 0x00000137000b7810 */ /* 0x000fe40007ffe0ff */
[----:B------:R-:W-:Y:S01]  /*b070*/  @!P5 IMAD.IADD R4, R4, 0x1, -R9 ;  /* 0x000000010404d824 */ /* 0x000fe200078e0a09 */
[----:B------:R-:W-:Y:S01]  /*b080*/  ISETP.GE.AND P5, PT, R8, RZ, PT ;  /* 0x000000ff0800720c */ /* 0x000fe20003fa6270 */
[----:B------:R-:W-:Y:S01]  /*b090*/  IMAD.HI.U32 R18, R29, R14, RZ ;  /* 0x0000000e1d127227 */ /* 0x000fe200078e00ff */
[----:B------:R-:W-:-:S03]  /*b0a0*/  IABS R15, R11 ;  /* 0x0000000b000f7213 */ /* 0x000fc60000000000 */
[----:B------:R-:W-:Y:S02]  /*b0b0*/  IMAD.MOV R18, RZ, RZ, -R18 ;  /* 0x000000ffff127224 */ /* 0x000fe400078e0a12 */
[----:B0-----:R-:W-:Y:S02]  /*b0c0*/  IMAD.MOV.U32 R5, RZ, RZ, R17 ;  /* 0x000000ffff057224 */ /* 0x001fe400078e0011 */
[----:B------:R-:W-:Y:S02]  /*b0d0*/  @!P1 IMAD.IADD R3, R3, 0x1, -R9 ;  /* 0x0000000103039824 */ /* 0x000fe400078e0a09 */
[----:B------:R-:W-:Y:S01]  /*b0e0*/  @!P0 IMAD.MOV R5, RZ, RZ, -R5 ;  /* 0x000000ffff058224 */ /* 0x000fe200078e0a05 */
[----:B------:R-:W-:Y:S01]  /*b0f0*/  ISETP.GT.U32.AND P0, PT, R9, R2, PT ;  /* 0x000000020900720c */ /* 0x000fe20003f04070 */
[----:B------:R-:W-:Y:S01]  /*b100*/  IMAD.HI.U32 R17, R29, R13, RZ ;  /* 0x0000000d1d117227 */ /* 0x000fe200078e00ff */
[----:B------:R-:W-:Y:S02]  /*b110*/  ISETP.GT.U32.AND P1, PT, R9, R3, PT ;  /* 0x000000030900720c */ /* 0x000fe40003f24070 */
[----:B------:R0:W-:Y:S01]  /*b120*/  STL [R1+0x4f4], R5 ;  /* 0x0004f40501007387 */ /* 0x0001e20000100800 */
[----:B------:R-:W-:-:S02]  /*b130*/  IMAD.MOV R17, RZ, RZ, -R17 ;  /* 0x000000ffff117224 */ /* 0x000fc400078e0a11 */
[----:B------:R-:W-:Y:S01]  /*b140*/  IMAD.MOV.U32 R6, RZ, RZ, R4 ;  /* 0x000000ffff067224 */ /* 0x000fe200078e0004 */
[----:B------:R-:W-:Y:S01]  /*b150*/  IADD3 R4, R0, 0x135, RZ ;  /* 0x0000013500047810 */ /* 0x000fe20007ffe0ff */
[C---:B------:R-:W-:Y:S02]  /*b160*/  IMAD R13, R9.reuse, R17, R13 ;  /* 0x00000011090d7224 */ /* 0x040fe400078e020d */
[----:B------:R-:W-:Y:S02]  /*b170*/  IMAD R14, R9, R18, R14 ;  /* 0x00000012090e7224 */ /* 0x000fe400078e020e */
[--C-:B------:R-:W-:Y:S02]  /*b180*/  @!P0 IMAD.IADD R2, R2, 0x1, -R9.reuse ;  /* 0x0000000102028824 */ /* 0x100fe400078e0a09 */
[----:B------:R-:W-:Y:S01]  /*b190*/  @!P1 IMAD.IADD R3, R3, 0x1, -R9 ;  /* 0x0000000103039824 */ /* 0x000fe200078e0a09 */
[----:B------:R-:W-:Y:S01]  /*b1a0*/  ISETP.GT.U32.AND P1, PT, R9, R13, PT ;  /* 0x0000000d0900720c */ /* 0x000fe20003f24070 */
[----:B------:R-:W-:Y:S01]  /*b1b0*/  IMAD.HI.U32 R8, R29, R16, RZ ;  /* 0x000000101d087227 */ /* 0x000fe200078e00ff */
[----:B------:R-:W-:-:S03]  /*b1c0*/  ISETP.GT.U32.AND P0, PT, R9, R2, PT ;  /* 0x000000020900720c */ /* 0x000fc60003f04070 */
[----:B0-----:R-:W-:Y:S02]  /*b1d0*/  IMAD.MOV.U32 R5, RZ, RZ, R3 ;  /* 0x000000ffff057224 */ /* 0x001fe400078e0003 */
[----:B------:R-:W-:Y:S01]  /*b1e0*/  @!P3 IMAD.MOV R6, RZ, RZ, -R6 ;  /* 0x000000ffff06b224 */ /* 0x000fe200078e0a06 */
[----:B------:R-:W-:Y:S01]  /*b1f0*/  ISETP.GT.U32.AND P3, PT, R9, R14, PT ;  /* 0x0000000e0900720c */ /* 0x000fe20003f64070 */
[----:B------:R-:W-:Y:S01]  /*b200*/  @!P4 IMAD.MOV R5, RZ, RZ, -R5 ;  /* 0x000000ffff05c224 */ /* 0x000fe200078e0a05 */
[----:B------:R-:W-:Y:S01]  /*b210*/  ISETP.GE.AND P4, PT, R11, RZ, PT ;  /* 0x000000ff0b00720c */ /* 0x000fe20003f86270 */
[----:B------:R-:W-:Y:S01]  /*b220*/  IMAD.MOV R8, RZ, RZ, -R8 ;  /* 0x000000ffff087224 */ /* 0x000fe200078e0a08 */
[----:B------:R-:W-:Y:S01]  /*b230*/  STL [R1+0x4e8], R6 ;  /* 0x0004e80601007387 */ /* 0x000fe20000100800 */
[--C-:B------:R-:W-:Y:S01]  /*b240*/  @!P1 IMAD.IADD R13, R13, 0x1, -R9.reuse ;  /* 0x000000010d0d9824 */ /* 0x100fe200078e0a09 */
[----:B------:R-:W-:Y:S01]  /*b250*/  IADD3 R11, R0, 0x133, RZ ;  /* 0x00000133000b7810 */ /* 0x000fe20007ffe0ff */
[----:B------:R-:W-:Y:S01]  /*b260*/  @!P0 IMAD.IADD R2, R2, 0x1, -R9 ;  /* 0x0000000102028824 */ /* 0x000fe200078e0a09 */
[----:B------:R0:W-:Y:S01]  /*b270*/  STL [R1+0x4e4], R5 ;  /* 0x0004e40501007387 */ /* 0x0001e20000100800 */
[C---:B------:R-:W-:Y:S01]  /*b280*/  IMAD R16, R9.reuse, R8, R16 ;  /* 0x0000000809107224 */ /* 0x040fe200078e0210 */
[----:B------:R-:W-:Y:S01]  /*b290*/  ISETP.GT.U32.AND P1, PT, R9, R13, PT ;  /* 0x0000000d0900720c */ /* 0x000fe20003f24070 */
[----:B------:R-:W-:Y:S01]  /*b2a0*/  IMAD.HI.U32 R19, R29, R15, RZ ;  /* 0x0000000f1d137227 */ /* 0x000fe200078e00ff */
[----:B------:R-:W-:-:S03]  /*b2b0*/  IADD3 R8, R0, 0x134, RZ ;  /* 0x0000013400087810 */ /* 0x000fc60007ffe0ff */
[----:B------:R-:W-:Y:S01]  /*b2c0*/  IMAD.MOV R19, RZ, RZ, -R19 ;  /* 0x000000ffff137224 */ /* 0x000fe200078e0a13 */
[----:B------:R-:W-:Y:S01]  /*b2d0*/  IABS R17, R8 ;  /* 0x0000000800117213 */ /* 0x000fe20000000000 */
[----:B------:R-:W-:Y:S02]  /*b2e0*/  @!P3 IMAD.IADD R14, R14, 0x1, -R9 ;  /* 0x000000010e0eb824 */ /* 0x000fe400078e0a09 */
[----:B0-----:R-:W-:Y:S01]  /*b2f0*/  IMAD.MOV.U32 R5, RZ, RZ, R2 ;  /* 0x000000ffff057224 */ /* 0x001fe200078e0002 */
[----:B------:R-:W-:Y:S01]  /*b300*/  IABS R2, R11 ;  /* 0x0000000b00027213 */ /* 0x000fe20000000000 */
[C---:B------:R-:W-:Y:S01]  /*b310*/  IMAD R3, R9.reuse, R19, R15 ;  /* 0x0000001309037224 */ /* 0x040fe200078e020f */
[----:B------:R-:W-:Y:S01]  /*b320*/  IABS R15, R4 ;  /* 0x00000004000f7213 */ /* 0x000fe20000000000 */
[----:B------:R-:W-:Y:S01]  /*b330*/  @!P2 IMAD.MOV R5, RZ, RZ, -R5 ;  /* 0x000000ffff05a224 */ /* 0x000fe200078e0a05 */
[----:B------:R-:W-:Y:S01]  /*b340*/  ISETP.GT.U32.AND P2, PT, R9, R16, PT ;  /* 0x000000100900720c */ /* 0x000fe20003f44070 */
[----:B------:R-:W-:Y:S01]  /*b350*/  @!P1 IMAD.IADD R13, R13, 0x1, -R9 ;  /* 0x000000010d0d9824 */ /* 0x000fe200078e0a09 */
[----:B------:R-:W-:Y:S01]  /*b360*/  ISETP.GT.U32.AND P3, PT, R9, R14, PT ;  /* 0x0000000e0900720c */ /* 0x000fe20003f64070 */
[----:B------:R-:W-:Y:S01]  /*b370*/  IMAD.HI.U32 R18, R29, R15, RZ ;  /* 0x0000000f1d127227 */ /* 0x000fe200078e00ff */
[----:B------:R-:W-:Y:S01]  /*b380*/  ISETP.GT.U32.AND P0, PT, R9, R3, PT ;  /* 0x000000030900720c */ /* 0x000fe20003f04070 */
[----:B------:R0:W-:Y:S01]  /*b390*/  STL [R1+0x4e0], R5 ;  /* 0x0004e00501007387 */ /* 0x0001e20000100800 */
[----:B------:R-:W-:Y:S01]  /*b3a0*/  ISETP.GE.AND P1, PT, R12, RZ, PT ;  /* 0x000000ff0c00720c */ /* 0x000fe20003f26270 */
[----:B------:R-:W-:-:S02]  /*b3b0*/  IMAD.MOV R18, RZ, RZ, -R18 ;  /* 0x000000ffff127224 */ /* 0x000fc400078e0a12 */
[----:B------:R-:W-:-:S04]  /*b3c0*/  IMAD.HI.U32 R12, R29, R17, RZ ;  /* 0x000000111d0c7227 */ /* 0x000fc800078e00ff */
[----:B------:R-:W-:Y:S02]  /*b3d0*/  @!P2 IMAD.IADD R16, R16, 0x1, -R9 ;  /* 0x000000011010a824 */ /* 0x000fe400078e0a09 */
[C---:B------:R-:W-:Y:S01]  /*b3e0*/  IMAD R15, R9.reuse, R18, R15 ;  /* 0x00000012090f7224 */ /* 0x040fe200078e020f */
[----:B------:R-:W-:Y:S01]  /*b3f0*/  IADD3 R18, R0, 0x12b, RZ ;  /* 0x0000012b00127810 */ /* 0x000fe20007ffe0ff */
[--C-:B------:R-:W-:Y:S01]  /*b400*/  @!P3 IMAD.IADD R14, R14, 0x1, -R9.reuse ;  /* 0x000000010e0eb824 */ /* 0x100fe200078e0a09 */
[C---:B------:R-:W-:Y:S01]  /*b410*/  ISETP.GT.U32.AND P2, PT, R9.reuse, R16, PT ;  /* 0x000000100900720c */ /* 0x040fe20003f44070 */
[----:B------:R-:W-:Y:S01]  /*b420*/  IMAD.MOV R12, RZ, RZ, -R12 ;  /* 0x000000ffff0c7224 */ /* 0x000fe200078e0a0c */
[----:B------:R-:W-:Y:S01]  /*b430*/  ISETP.GT.U32.AND P3, PT, R9, R15, PT ;  /* 0x0000000f0900720c */ /* 0x000fe20003f64070 */
[----:B------:R-:W-:Y:S02]  /*b440*/  @!P0 IMAD.IADD R3, R3, 0x1, -R9 ;  /* 0x0000000103038824 */ /* 0x000fe400078e0a09 */
[----:B0-----:R-:W-:-:S02]  /*b450*/  IMAD.MOV.U32 R5, RZ, RZ, R14 ;  /* 0x000000ffff057224 */ /* 0x001fc400078e000e */
[C---:B------:R-:W-:Y:S01]  /*b460*/  IMAD R14, R9.reuse, R12, R17 ;  /* 0x0000000c090e7224 */ /* 0x040fe200078e0211 */
[----:B------:R-:W-:Y:S01]  /*b470*/  ISETP.GT.U32.AND P0, PT, R9, R3, PT ;  /* 0x000000030900720c */ /* 0x000fe20003f04070 */
[----:B------:R-:W-:Y:S02]  /*b480*/  IMAD.MOV.U32 R6, RZ, RZ, R13 ;  /* 0x000000ffff067224 */ /* 0x000fe400078e000d */
[----:B------:R-:W-:-:S04]  /*b490*/  IMAD.HI.U32 R13, R29, R2, RZ ;  /* 0x000000021d0d7227 */ /* 0x000fc800078e00ff */
[----:B------:R-:W-:Y:S01]  /*b4a0*/  @!P2 IMAD.IADD R16, R16, 0x1, -R9 ;  /* 0x000000011010a824 */ /* 0x000fe200078e0a09 */
[----:B------:R-:W-:Y:S01]  /*b4b0*/  ISETP.GT.U32.AND P2, PT, R9, R14, PT ;  /* 0x0000000e0900720c */ /* 0x000fe20003f44070 */
[----:B------:R-:W-:Y:S02]  /*b4c0*/  IMAD.MOV R13, RZ, RZ, -R13 ;  /* 0x000000ffff0d7224 */ /* 0x000fe400078e0a0d */
[--C-:B------:R-:W-:Y:S02]  /*b4d0*/  @!P3 IMAD.IADD R15, R15, 0x1, -R9.reuse ;  /* 0x000000010f0fb824 */ /* 0x100fe400078e0a09 */
[C---:B------:R-:W-:Y:S01]  /*b4e0*/  IMAD R13, R9.reuse, R13, R2 ;  /* 0x0000000d090d7224 */ /* 0x040fe200078e0202 */
[----:B------:R-:W-:Y:S01]  /*b4f0*/  IADD3 R2, R0, 0x132, RZ ;  /* 0x0000013200027810 */ /* 0x000fe20007ffe0ff */
[----:B------:R-:W-:Y:S01]  /*b500*/  @!P6 IMAD.MOV R6, RZ, RZ, -R6 ;  /* 0x000000ffff06e224 */ /* 0x000fe200078e0a06 */
[----:B------:R-:W-:Y:S01]  /*b510*/  ISETP.GT.U32.AND P3, PT, R9, R15, PT ;  /* 0x0000000f0900720c */ /* 0x000fe20003f64070 */
[----:B------:R-:W-:Y:S01]  /*b520*/  @!P0 IMAD.IADD R3, R3, 0x1, -R9 ;  /* 0x0000000103038824 */ /* 0x000fe200078e0a09 */
[----:B------:R-:W-:Y:S01]  /*b530*/  ISETP.GE.AND P0, PT, R11, RZ, PT ;  /* 0x000000ff0b00720c */ /* 0x000fe20003f06270 */
[----:B------:R-:W-:Y:S01]  /*b540*/  @!P5 IMAD.MOV R5, RZ, RZ, -R5 ;  /* 0x000000ffff05d224 */ /* 0x000fe200078e0a05 */
[----:B------:R-:W-:Y:S01]  /*b550*/  IABS R11, R2 ;  /* 0x00000002000b7213 */ /* 0x000fe20000000000 */
[----:B------:R-:W-:Y:S01]  /*b560*/  @!P2 IMAD.IADD R14, R14, 0x1, -R9 ;  /* 0x000000010e0ea824 */ /* 0x000fe200078e0a09 */
[----:B------:R-:W-:Y:S01]  /*b570*/  STL [R1+0x4dc], R6 ;  /* 0x0004dc0601007387 */ /* 0x000fe20000100800 */
[----:B------:R-:W-:Y:S01]  /*b580*/  ISETP.GE.AND P6, PT, R4, RZ, PT ;  /* 0x000000ff0400720c */ /* 0x000fe20003fc6270 */
[----:B------:R-:W-:Y:S01]  /*b590*/  IMAD.MOV.U32 R4, RZ, RZ, R16 ;  /* 0x000000ffff047224 */ /* 0x000fe200078e0010 */
[----:B------:R-:W-:Y:S01]  /*b5a0*/  ISETP.GE.AND P5, PT, R8, RZ, PT ;  /* 0x000000ff0800720c */ /* 0x000fe20003fa6270 */
[----:B------:R0:W-:Y:S01]  /*b5b0*/  STL [R1+0x4c8], R5 ;  /* 0x0004c80501007387 */ /* 0x0001e20000100800 */
[----:B------:R-:W-:Y:S01]  /*b5c0*/  ISETP.GT.U32.AND P2, PT, R9, R14, PT ;  /* 0x0000000e0900720c */ /* 0x000fe20003f44070 */
[----:B------:R-:W-:Y:S01]  /*b5d0*/  IMAD.HI.U32 R12, R29, R11, RZ ;  /* 0x0000000b1d0c7227 */ /* 0x000fe200078e00ff */
[----:B------:R-:W-:-:S03]  /*b5e0*/  IADD3 R8, R0, 0x12f, RZ ;  /* 0x0000012f00087810 */ /* 0x000fc60007ffe0ff */
[----:B------:R-:W-:Y:S01]  /*b5f0*/  IMAD.MOV R12, RZ, RZ, -R12 ;  /* 0x000000ffff0c7224 */ /* 0x000fe200078e0a0c */
[----:B------:R-:W-:Y:S01]  /*b600*/  IABS R19, R8 ;  /* 0x0000000800137213 */ /* 0x000fe20000000000 */
[----:B------:R-:W-:Y:S01]  /*b610*/  @!P3 IMAD.IADD R15, R15, 0x1, -R9 ;  /* 0x000000010f0fb824 */ /* 0x000fe200078e0a09 */
[C---:B------:R-:W-:Y:S01]  /*b620*/  ISETP.GT.U32.AND P3, PT, R9.reuse, R13, PT ;  /* 0x0000000d0900720c */ /* 0x040fe20003f64070 */
[----:B0-----:R-:W-:Y:S01]  /*b630*/  IMAD.MOV.U32 R5, RZ, RZ, R3 ;  /* 0x000000ffff057224 */ /* 0x001fe200078e0003 */
[----:B------:R-:W-:Y:S01]  /*b640*/  IADD3 R3, R0, 0x131, RZ ;  /* 0x0000013100037810 */ /* 0x000fe20007ffe0ff */
[----:B------:R-:W-:Y:S02]  /*b650*/  @!P1 IMAD.MOV R4, RZ, RZ, -R4 ;  /* 0x000000ffff049224 */ /* 0x000fe400078e0a04 */
[----:B------:R-:W-:Y:S01]  /*b660*/  IMAD R11, R9, R12, R11 ;  /* 0x0000000c090b7224 */ /* 0x000fe200078e020b */
[----:B------:R-:W-:Y:S01]  /*b670*/  IABS R17, R3 ;  /* 0x0000000300117213 */ /* 0x000fe20000000000 */
[----:B------:R-:W-:Y:S01]  /*b680*/  @!P2 IMAD.IADD R14, R14, 0x1, -R9 ;  /* 0x000000010e0ea824 */ /* 0x000fe200078e0a09 */
[----:B------:R-:W-:Y:S01]  /*b690*/  ISETP.GE.AND P1, PT, R3, RZ, PT ;  /* 0x000000ff0300720c */ /* 0x000fe20003f26270 */
[----:B------:R-:W-:Y:S01]  /*b6a0*/  IMAD.MOV.U32 R6, RZ, RZ, R15 ;  /* 0x000000ffff067224 */ /* 0x000fe200078e000f */
[----:B------:R-:W-:Y:S01]  /*b6b0*/  ISETP.GT.U32.AND P2, PT, R9, R11, PT ;  /* 0x0000000b0900720c */ /* 0x000fe20003f44070 */
[----:B------:R-:W-:-:S04]  /*b6c0*/  IMAD.HI.U32 R3, R29, R17, RZ ;  /* 0x000000111d037227 */ /* 0x000fc800078e00ff */
[----:B------:R-:W-:Y:S02]  /*b6d0*/  IMAD.MOV R3, RZ, RZ, -R3 ;  /* 0x000000ffff037224 */ /* 0x000fe400078e0a03 */
[----:B------:R-:W-:Y:S01]  /*b6e0*/  @!P4 IMAD.MOV R5, RZ, RZ, -R5 ;  /* 0x000000ffff05c224 */ /* 0x000fe200078e0a05 */
[----:B------:R-:W-:Y:S01]  /*b6f0*/  ISETP.GE.AND P4, PT, R2, RZ, PT ;  /* 0x000000ff0200720c */ /* 0x000fe20003f86270 */
[----:B------:R-:W-:Y:S01]  /*b700*/  IMAD R17, R9, R3, R17 ;  /* 0x0000000309117224 */ /* 0x000fe200078e0211 */
[----:B------:R-:W-:Y:S01]  /*b710*/  IADD3 R2, R0, 0x130, RZ ;  /* 0x0000013000027810 */ /* 0x000fe20007ffe0ff */
[--C-:B------:R-:W-:Y:S01]  /*b720*/  @!P3 IMAD.IADD R13, R13, 0x1, -R9.reuse ;  /* 0x000000010d0db824 */ /* 0x100fe200078e0a09 */
[----:B------:R0:W-:Y:S01]  /*b730*/  STL [R1+0x4d4], R5 ;  /* 0x0004d40501007387 */ /* 0x0001e20000100800 */
[----:B------:R-:W-:Y:S01]  /*b740*/  @!P6 IMAD.MOV R6, RZ, RZ, -R6 ;  /* 0x000000ffff06e224 */ /* 0x000fe200078e0a06 */
[----:B------:R-:W-:Y:S01]  /*b750*/  ISETP.GT.U32.AND P6, PT, R9, R17, PT ;  /* 0x000000110900720c */ /* 0x000fe20003fc4070 */
[----:B------:R-:W-:Y:S01]  /*b760*/  @!P2 IMAD.IADD R11, R11, 0x1, -R9 ;  /* 0x000000010b0ba824 */ /* 0x000fe200078e0a09 */
[----:B------:R1:W-:Y:S01]  /*b770*/  STL [R1+0x4d8], R4 ;  /* 0x0004d80401007387 */ /* 0x0003e20000100800 */
[----:B------:R-:W-:Y:S01]  /*b780*/  ISETP.GT.U32.AND P3, PT, R9, R13, PT ;  /* 0x0000000d0900720c */ /* 0x000fe20003f64070 */
[----:B------:R-:W-:-:S02]  /*b790*/  IMAD.HI.U32 R3, R29, R19, RZ ;  /* 0x000000131d037227 */ /* 0x000fc400078e00ff */
[C---:B------:R-:W-:Y:S01]  /*b7a0*/  ISETP.GT.U32.AND P2, PT, R9.reuse, R11, PT ;  /* 0x0000000b0900720c */ /* 0x040fe20003f44070 */
[----:B------:R-:W-:Y:S01]  /*b7b0*/  STL [R1+0x4cc], R6 ;  /* 0x0004cc0601007387 */ /* 0x000fe20000100800 */
[----:B------:R-:W-:Y:S02]  /*b7c0*/  IMAD.MOV R3, RZ, RZ, -R3 ;  /* 0x000000ffff037224 */ /* 0x000fe400078e0a03 */
[----:B0-----:R-:W-:Y:S01]  /*b7d0*/  IMAD.MOV.U32 R5, RZ, RZ, R14 ;  /* 0x000000ffff057224 */ /* 0x001fe200078e000e */
[C---:B------:R-:W-:Y:S01]  /*b7e0*/  IADD3 R14, R0.reuse, 0x12a, RZ ;  /* 0x0000012a000e7810 */ /* 0x040fe20007ffe0ff */
[----:B------:R-:W-:Y:S01]  /*b7f0*/  IMAD R19, R9, R3, R19 ;  /* 0x0000000309137224 */ /* 0x000fe200078e0213 */
[----:B-1----:R-:W-:Y:S01]  /*b800*/  IABS R4, R2 ;  /* 0x0000000200047213 */ /* 0x002fe20000000000 */
[----:B------:R-:W-:Y:S01]  /*b810*/  @!P6 IMAD.IADD R17, R17, 0x1, -R9 ;  /* 0x000000011111e824 */ /* 0x000fe200078e0a09 */
[----:B------:R-:W-:Y:S01]  /*b820*/  IADD3 R3, R0, 0x12e, RZ ;  /* 0x0000012e00037810 */ /* 0x000fe20007ffe0ff */
[----:B------:R-:W-:Y:S01]  /*b830*/  @!P5 IMAD.MOV R5, RZ, RZ, -R5 ;  /* 0x000000ffff05d224 */ /* 0x000fe200078e0a05 */
[----:B------:R-:W-:Y:S01]  /*b840*/  ISETP.GE.AND P5, PT, R2, RZ, PT ;  /* 0x000000ff0200720c */ /* 0x000fe20003fa6270 */
[----:B------:R-:W-:Y:S01]  /*b850*/  IMAD.HI.U32 R12, R29, R4, RZ ;  /* 0x000000041d0c7227 */ /* 0x000fe200078e00ff */
[----:B------:R-:W-:-:S02]  /*b860*/  ISETP.GT.U32.AND P6, PT, R9, R17, PT ;  /* 0x000000110900720c */ /* 0x000fc40003fc4070 */
[----:B------:R0:W-:Y:S01]  /*b870*/  STL [R1+0x4d0], R5 ;  /* 0x0004d00501007387 */ /* 0x0001e20000100800 */
[----:B------:R-:W-:Y:S01]  /*b880*/  IMAD.MOV R12, RZ, RZ, -R12 ;  /* 0x000000ffff0c7224 */ /* 0x000fe200078e0a0c */
[----:B------:R-:W-:Y:S01]  /*b890*/  IABS R15, R14 ;  /* 0x0000000e000f7213 */ /* 0x000fe20000000000 */
[--C-:B------:R-:W-:Y:S01]  /*b8a0*/  @!P3 IMAD.IADD R13, R13, 0x1, -R9.reuse ;  /* 0x000000010d0db824 */ /* 0x100fe200078e0a09 */
[----:B------:R-:W-:Y:S01]  /*b8b0*/  ISETP.GE.AND P3, PT, R8, RZ, PT ;  /* 0x000000ff0800720c */ /* 0x000fe20003f66270 */
[----:B------:R-:W-:Y:S01]  /*b8c0*/  IMAD R2, R9, R12, R4 ;  /* 0x0000000c09027224 */ /* 0x000fe200078e0204 */
[----:B------:R-:W-:Y:S01]  /*b8d0*/  IABS R8, R3 ;  /* 0x0000000300087213 */ /* 0x000fe20000000000 */
[----:B------:R-:W-:Y:S01]  /*b8e0*/  @!P2 IMAD.IADD R11, R11, 0x1, -R9 ;  /* 0x000000010b0ba824 */ /* 0x000fe200078e0a09 */
[----:B------:R-:W-:Y:S02]  /*b8f0*/  IADD3 R4, R0, 0x12d, RZ ;  /* 0x0000012d00047810 */ /* 0x000fe40007ffe0ff */
[----:B------:R-:W-:Y:S01]  /*b900*/  ISETP.GT.U32.AND P2, PT, R9, R2, PT ;  /* 0x000000020900720c */ /* 0x000fe20003f44070 */
[----:B------:R-:W-:Y:S01]  /*b910*/  IMAD.HI.U32 R16, R29, R8, RZ ;  /* 0x000000081d107227 */ /* 0x000fe200078e00ff */
[----:B------:R-:W-:-:S02]  /*b920*/  IABS R24, R4 ;  /* 0x0000000400187213 */ /* 0x000fc40000000000 */
        /* <DEDUP_REMOVED lines=10> */
[----:B------:R-:W-:Y:S02]  /*b9d0*/  IMAD R23, R9, R23, R24 ;  /* 0x0000001709177224 */ /* 0x000fe400078e0218 */
        /* <DEDUP_REMOVED lines=16> */
[--C-:B------:R-:W-:Y:S01]  /*bae0*/  @!P2 IMAD.IADD R2, R2, 0x1, -R9.reuse ;  /* 0x000000010202a824 */ /* 0x100fe200078e0a09 */
[----:B------:R0:W-:Y:S01]  /*baf0*/  STL [R1+0x4bc], R5 ;  /* 0x0004bc0501007387 */ /* 0x0001e20000100800 */
[C---:B------:R-:W-:Y:S01]  /*bb00*/  ISETP.GT.U32.AND P2, PT, R9.reuse, R12, PT ;  /* 0x0000000c0900720c */ /* 0x040fe20003f44070 */
[----:B------:R-:W-:Y:S01]  /*bb10*/  IMAD.MOV R16, RZ, RZ, -R16 ;  /* 0x000000ffff107224 */ /* 0x000fe200078e0a10 */
[----:B------:R-:W-:Y:S01]  /*bb20*/  ISETP.GT.U32.AND P4, PT, R9, R23, PT ;  /* 0x000000170900720c */ /* 0x000fe20003f84070 */
[----:B------:R-:W-:Y:S01]  /*bb30*/  @!P0 IMAD.IADD R19, R19, 0x1, -R9 ;  /* 0x0000000113138824 */ /* 0x000fe200078e0a09 */
        /* <DEDUP_REMOVED lines=21> */
[----:B------:R-:W-:-:S03]  /*bc90*/  IADD3 R4, R0, 0x126, RZ ;  /* 0x0000012600047810 */ /* 0x000fc60007ffe0ff */
[----:B------:R-:W-:Y:S01]  /*bca0*/  @!P1 IMAD.IADD R22, R22, 0x1, -R9 ;  /* 0x0000000116169824 */ /* 0x000fe200078e0a09 */
[----:B------:R-:W-:Y:S01]  /*bcb0*/  ISETP.GE.AND P1, PT, R21, RZ, PT ;  /* 0x000000ff1500720c */ /* 0x000fe20003f26270 */
[----:B0-----:R-:W-:Y:S01]  /*bcc0*/  IMAD.MOV.U32 R5, RZ, RZ, R19 ;  /* 0x000000ffff057224 */ /* 0x001fe200078e0013 */
[----:B------:R-:W-:Y:S01]  /*bcd0*/  IABS R19, R4 ;  /* 0x0000000400137213 */ /* 0x000fe20000000000 */
[----:B------:R-:W-:Y:S01]  /*bce0*/  IMAD.MOV R17, RZ, RZ, -R17 ;  /* 0x000000ffff117224 */ /* 0x000fe200078e0a11 */
[C---:B------:R-:W-:Y:S01]  /*bcf0*/  ISETP.GT.U32.AND P5, PT, R9.reuse, R22, PT ;  /* 0x000000160900720c */ /* 0x040fe20003fa4070 */
[----:B------:R-:W-:Y:S01]  /*bd00*/  @!P3 IMAD.MOV R5, RZ, RZ, -R5 ;  /* 0x000000ffff05b224 */ /* 0x000fe200078e0a05 */
[----:B------:R-:W-:Y:S01]  /*bd10*/  ISETP.GT.U32.AND P3, PT, R9, R12, PT ;  /* 0x0000000c0900720c */ /* 0x000fe20003f64070 */
[----:B------:R-:W-:Y:S02]  /*bd20*/  IMAD.MOV R3, RZ, RZ, -R3 ;  /* 0x000000ffff037224 */ /* 0x000fe400078e0a03 */
[----:B------:R-:W-:Y:S01]  /*bd30*/  @!P6 IMAD.IADD R15, R15, 0x1, -R9 ;  /* 0x000000010f0fe824 */ /* 0x000fe200078e0a09 */
[----:B------:R0:W-:Y:S01]  /*bd40*/  STL [R1+0x4a8], R5 ;  /* 0x0004a80501007387 */ /* 0x0001e20000100800 */
[----:B-1----:R-:W-:Y:S01]  /*bd50*/  IMAD.MOV.U32 R6, RZ, RZ, R8 ;  /* 0x000000ffff067224 */ /* 0x002fe200078e0008 */
[----:B------:R-:W-:Y:S01]  /*bd60*/  IABS R8, R2 ;  /* 0x0000000200087213 */ /* 0x000fe20000000000 */
[C---:B------:R-:W-:Y:S01]  /*bd70*/  IMAD R11, R9.reuse, R17, R11 ;  /* 0x00000011090b7224 */ /* 0x040fe200078e020b */
[C---:B------:R-:W-:Y:S01]  /*bd80*/  ISETP.GT.U32.AND P6, PT, R9.reuse, R15, PT ;  /* 0x0000000f0900720c */ /* 0x040fe20003fc4070 */
[----:B------:R-:W-:Y:S01]  /*bd90*/  IMAD R3, R9, R3, R13 ;  /* 0x0000000309037224 */ /* 0x000fe200078e020d */
[----:B------:R-:W-:Y:S01]  /*bda0*/  IADD3 R17, R0, 0x125, RZ ;  /* 0x0000012500117810 */ /* 0x000fe20007ffe0ff */
[----:B------:R-:W-:-:S02]  /*bdb0*/  @!P0 IMAD.MOV R6, RZ, RZ, -R6 ;  /* 0x000000ffff068224 */ /* 0x000fc400078e0a06 */
        /* <DEDUP_REMOVED lines=9> */
[----:B------:R-:W-:Y:S02]  /*be50*/  ISETP.GE.AND P3, PT, R20, RZ, PT ;  /* 0x000000ff1400720c */ /* 0x000fe40003f66270 */
[----:B------:R1:W-:Y:S01]  /*be60*/  STL [R1+0x4a0], R5 ;  /* 0x0004a00501007387 */ /* 0x0003e20000100800 */
[----:B------:R-:W-:Y:S01]  /*be70*/  @!P6 IMAD.IADD R15, R15, 0x1, -R9 ;  /* 0x000000010f0fe824 */ /* 0x000fe200078e0a09 */
[----:B------:R-:W-:Y:S01]  /*be80*/  ISETP.GE.AND P6, PT, R16, RZ, PT ;  /* 0x000000ff1000720c */ /* 0x000fe20003fc6270 */
[----:B------:R-:W-:-:S02]  /*be90*/  IMAD.MOV R13, RZ, RZ, -R13 ;  /* 0x000000ffff0d7224 */ /* 0x000fc400078e0a0d */
[----:B0-----:R-:W-:Y:S02]  /*bea0*/  IMAD.MOV.U32 R6, RZ, RZ, R22 ;  /* 0x000000ffff067224 */ /* 0x001fe400078e0016 */
[--C-:B------:R-:W-:Y:S02]  /*beb0*/  @!P5 IMAD.IADD R11, R11, 0x1, -R9.reuse ;  /* 0x000000010b0bd824 */ /* 0x100fe400078e0a09 */
[----:B------:R-:W-:Y:S02]  /*bec0*/  @!P1 IMAD.MOV R6, RZ, RZ, -R6 ;  /* 0x000000ffff069224 */ /* 0x000fe400078e0a06 */
[----:B-1----:R-:W-:Y:S01]  /*bed0*/  IMAD.MOV.U32 R5, RZ, RZ, R12 ;  /* 0x000000ffff057224 */ /* 0x002fe200078e000c */
[----:B------:R-:W-:Y:S01]  /*bee0*/  ISETP.GT.U32.AND P5, PT, R9, R11, PT ;  /* 0x0000000b0900720c */ /* 0x000fe20003fa4070 */
        /* <DEDUP_REMOVED lines=10> */
[C---:B------:R-:W-:Y:S01]  /*bf90*/  IADD3 R4, R0.reuse, 0x124, RZ ;  /* 0x0000012400047810 */ /* 0x040fe20007ffe0ff */
[----:B------:R-:W-:Y:S01]  /*bfa0*/  @!P5 IMAD.IADD R11, R11, 0x1, -R9 ;  /* 0x000000010b0bd824 */ /* 0x000fe200078e0a09 */
[C---:B------:R-:W-:Y:S01]  /*bfb0*/  IADD3 R12, R0.reuse, 0x121, RZ ;  /* 0x00000121000c7810 */ /* 0x040fe20007ffe0ff */
        /* <DEDUP_REMOVED lines=8> */
[----:B------:R-:W-:Y:S02]  /*c040*/  ISETP.GE.AND P1, PT, R17, RZ, PT ;  /* 0x000000ff1100720c */ /* 0x000fe40003f26270 */
[----:B------:R-:W-:Y:S01]  /*c050*/  IABS R17, R17 ;  /* 0x0000001100117213 */ /* 0x000fe20000000000 */
[----:B------:R0:W-:Y:S01]  /*c060*/  STL [R1+0x494], R5 ;  /* 0x0004940501007387 */ /* 0x0001e20000100800 */
[----:B------:R-:W-:Y:S02]  /*c070*/  IABS R14, R2 ;  /* 0x00000002000e7213 */ /* 0x000fe40000000000 */
[----:B------:R-:W-:Y:S01]  /*c080*/  IABS R18, R12 ;  /* 0x0000000c00127213 */ /* 0x000fe20000000000 */
[----:B------:R-:W-:-:S04]  /*c090*/  IMAD.HI.U32 R8, R29, R17, RZ ;  /* 0x000000111d087227 */ /* 0x000fc800078e00ff */
[----:B------:R-:W-:Y:S02]  /*c0a0*/  @!P4 IMAD.IADD R16, R16, 0x1, -R9 ;  /* 0x000000011010c824 */ /* 0x000fe400078e0a09 */
[----:B0-----:R-:W-:Y:S02]  /*c0b0*/  IMAD.MOV.U32 R5, RZ, RZ, R3 ;  /* 0x000000ffff057224 */ /* 0x001fe400078e0003 */
[----:B------:R-:W-:Y:S01]  /*c0c0*/  IMAD.MOV R8, RZ, RZ, -R8 ;  /* 0x000000ffff087224 */ /* 0x000fe200078e0a08 */
[----:B------:R-:W-:Y:S01]  /*c0d0*/  ISETP.GT.U32.AND P4, PT, R9, R16, PT ;  /* 0x000000100900720c */ /* 0x000fe20003f84070 */
[----:B------:R-:W-:Y:S01]  /*c0e0*/  @!P3 IMAD.MOV R5, RZ, RZ, -R5 ;  /* 0x000000ffff05b224 */ /* 0x000fe200078e0a05 */
[----:B------:R-:W-:Y:S01]  /*c0f0*/  ISETP.GE.AND P3, PT, R4, RZ, PT ;  /* 0x000000ff0400720c */ /* 0x000fe20003f66270 */
[----:B------:R-:W-:Y:S02]  /*c100*/  @!P5 IMAD.IADD R19, R19, 0x1, -R9 ;  /* 0x000000011313d824 */ /* 0x000fe400078e0a09 */
[----:B------:R-:W-:Y:S01]  /*c110*/  IMAD R17, R9, R8, R17 ;  /* 0x0000000809117224 */ /* 0x000fe200078e0211 */
[----:B------:R0:W-:Y:S01]  /*c120*/  STL [R1+0x444], R5 ;  /* 0x0004440501007387 */ /* 0x0001e20000100800 */
[----:B------:R-:W-:Y:S01]  /*c130*/  IMAD.HI.U32 R3, R29, R14, RZ ;  /* 0x0000000e1d037227 */ /* 0x000fe200078e00ff */
[----:B------:R-:W-:-:S03]  /*c140*/  ISETP.GT.U32.AND P5, PT, R9, R19, PT ;  /* 0x000000130900720c */ /* 0x000fc60003fa4070 */
[----:B------:R-:W-:-:S04]  /*c150*/  IMAD.HI.U32 R4, R29, R13, RZ ;  /* 0x0000000d1d047227 */ /* 0x000fc800078e00ff */
[----:B------:R-:W-:Y:S01]  /*c160*/  @!P4 IMAD.IADD R16, R16, 0x1, -R9 ;  /* 0x000000011010c824 */ /* 0x000fe200078e0a09 */
[C---:B------:R-:W-:Y:S01]  /*c170*/  ISETP.GT.U32.AND P4, PT, R9.reuse, R17, PT ;  /* 0x000000110900720c */ /* 0x040fe20003f84070 */
[----:B0-----:R-:W-:Y:S02]  /*c180*/  IMAD.MOV.U32 R5, RZ, RZ, R11 ;  /* 0x000000ffff057224 */ /* 0x001fe400078e000b */
[----:B------:R-:W-:Y:S02]  /*c190*/  IMAD.MOV R3, RZ, RZ, -R3 ;  /* 0x000000ffff037224 */ /* 0x000fe400078e0a03 */
[----:B------:R-:W-:Y:S01]  /*c1a0*/  @!P6 IMAD.MOV R5, RZ, RZ, -R5 ;  /* 0x000000ffff05e224 */ /* 0x000fe200078e0a05 */
[----:B------:R-:W-:Y:S01]  /*c1b0*/  ISETP.GE.AND P6, PT, R2, RZ, PT ;  /* 0x000000ff0200720c */ /* 0x000fe20003fc6270 */
[----:B------:R-:W-:Y:S01]  /*c1c0*/  IMAD.MOV R4, RZ, RZ, -R4 ;  /* 0x000000ffff047224 */ /* 0x000fe200078e0a04 */
[C---:B------:R-:W-:Y:S01]  /*c1d0*/  IADD3 R2, R0.reuse, 0x122, RZ ;  /* 0x0000012200027810 */ /* 0x040fe20007ffe0ff */
[C---:B------:R-:W-:Y:S01]  /*c1e0*/  IMAD R14, R9.reuse, R3, R14 ;  /* 0x00000003090e7224 */ /* 0x040fe200078e020e */
[----:B------:R0:W-:Y:S01]  /*c1f0*/  STL [R1+0x490], R5 ;  /* 0x0004900501007387 */ /* 0x0001e20000100800 */
[----:B------:R-:W-:Y:S01]  /*c200*/  IMAD R13, R9, R4, R13 ;  /* 0x00000004090d7224 */ /* 0x000fe200078e020d */
[----:B------:R-:W-:Y:S01]  /*c210*/  IABS R11, R2 ;  /* 0x00000002000b7213 */ /* 0x000fe20000000000 */
[--C-:B------:R-:W-:Y:S01]  /*c220*/  @!P5 IMAD.IADD R19, R19, 0x1, -R9.reuse ;  /* 0x000000011313d824 */ /* 0x100fe200078e0a09 */
[----:B------:R-:W-:Y:S01]  /*c230*/  IADD3 R3, R0, 0x120, RZ ;  /* 0x0000012000037810 */ /* 0x000fe20007ffe0ff */
[----:B------:R-:W-:Y:S01]  /*c240*/  @!P4 IMAD.IADD R17, R17, 0x1, -R9 ;  /* 0x000000011111c824 */ /* 0x000fe200078e0a09 */
[----:B------:R-:W-:-:S02]  /*c250*/  ISETP.GT.U32.AND P5, PT, R9, R13, PT ;  /* 0x0000000d0900720c */ /* 0x000fc40003fa4070 */
[----:B------:R-:W-:Y:S01]  /*c260*/  IADD3 R4, R0, 0x11f, RZ ;  /* 0x0000011f00047810 */ /* 0x000fe20007ffe0ff */
[----:B0-----:R-:W-:Y:S01]  /*c270*/  IMAD.MOV.U32 R5, RZ, RZ, R16 ;  /* 0x000000ffff057224 */ /* 0x001fe200078e0010 */
[----:B------:R-:W-:Y:S01]  /*c280*/  ISETP.GT.U32.AND P4, PT, R9, R17, PT ;  /* 0x000000110900720c */ /* 0x000fe20003f84070 */
[----:B------:R-:W-:Y:S01]  /*c290*/  IMAD.HI.U32 R16, R29, R11, RZ ;  /* 0x0000000b1d107227 */ /* 0x000fe200078e00ff */
[----:B------:R-:W-:Y:S02]  /*c2a0*/  IABS R15, R3 ;  /* 0x00000003000f7213 */ /* 0x000fe40000000000 */
[----:B------:R-:W-:Y:S01]  /*c2b0*/  IABS R8, R4 ;  /* 0x0000000400087213 */ /* 0x000fe20000000000 */
[----:B------:R-:W-:Y:S01]  /*c2c0*/  @!P0 IMAD.MOV R5, RZ, RZ, -R5 ;  /* 0x000000ffff058224 */ /* 0x000fe200078e0a05 */
[----:B------:R-:W-:Y:S01]  /*c2d0*/  ISETP.GT.U32.AND P0, PT, R9, R14, PT ;  /* 0x0000000e0900720c */ /* 0x000fe20003f04070 */
[----:B------:R-:W-:Y:S02]  /*c2e0*/  IMAD.MOV R16, RZ, RZ, -R16 ;  /* 0x000000ffff107224 */ /* 0x000fe400078e0a10 */
[--C-:B------:R-:W-:Y:S01]  /*c2f0*/  @!P5 IMAD.IADD R13, R13, 0x1, -R9.reuse ;  /* 0x000000010d0dd824 */ /* 0x100fe200078e0a09 */
[----:B------:R0:W-:Y:S03]  /*c300*/  STL [R1+0x458], R5 ;  /* 0x0004580501007387 */ /* 0x0001e60000100800 */
[----:B------:R-:W-:Y:S01]  /*c310*/  @!P4 IMAD.IADD R17, R17, 0x1, -R9 ;  /* 0x000000011111c824 */ /* 0x000fe200078e0a09 */
[----:B------:R-:W-:-:S05]  /*c320*/  ISETP.GT.U32.AND P5, PT, R9, R13, PT ;  /* 0x0000000d0900720c */ /* 0x000fca0003fa4070 */
[----:B------:R-:W-:Y:S02]  /*c330*/  @!P0 IMAD.IADD R14, R14, 0x1, -R9 ;  /* 0x000000010e0e8824 */ /* 0x000fe400078e0a09 */
[----:B0-----:R-:W-:Y:S02]  /*c340*/  IMAD.MOV.U32 R5, RZ, RZ, R19 ;  /* 0x000000ffff057224 */ /* 0x001fe400078e0013 */
[----:B------:R-:W-:Y:S01]  /*c350*/  IMAD.HI.U32 R19, R29, R18, RZ ;  /* 0x000000121d137227 */ /* 0x000fe200078e00ff */
[----:B------:R-:W-:-:S03]  /*c360*/  ISETP.GT.U32.AND P0, PT, R9, R14, PT ;  /* 0x0000000e0900720c */ /* 0x000fc60003f04070 */
[----:B------:R-:W-:Y:S01]  /*c370*/  @!P2 IMAD.MOV R5, RZ, RZ, -R5 ;  /* 0x000000ffff05a224 */ /* 0x000fe200078e0a05 */
[----:B------:R-:W-:Y:S01]  /*c380*/  ISETP.GE.AND P2, PT, R2, RZ, PT ;  /* 0x000000ff0200720c */ /* 0x000fe20003f46270 */
[----:B------:R-:W-:Y:S02]  /*c390*/  IMAD R2, R9, R16, R11 ;  /* 0x0000001009027224 */ /* 0x000fe400078e020b */
[----:B------:R-:W-:Y:S01]  /*c3a0*/  IMAD.HI.U32 R11, R29, R15, RZ ;  /* 0x0000000f1d0b7227 */ /* 0x000fe200078e00ff */
[----:B------:R0:W-:Y:S02]  /*c3b0*/  STL [R1+0x48c], R5 ;  /* 0x00048c0501007387 */ /* 0x0001e40000100800 */
[----:B------:R-:W-:Y:S01]  /*c3c0*/  ISETP.GT.U32.AND P4, PT, R9, R2, PT ;  /* 0x000000020900720c */ /* 0x000fe20003f84070 */
[----:B------:R-:W-:-:S04]  /*c3d0*/  IMAD.HI.U32 R16, R29, R8, RZ ;  /* 0x000000081d107227 */ /* 0x000fc800078e00ff */
[----:B------:R-:W-:Y:S02]  /*c3e0*/  IMAD.MOV R11, RZ, RZ, -R11 ;  /* 0x000000ffff0b7224 */ /* 0x000fe400078e0a0b */
[----:B------:R-:W-:Y:S02]  /*c3f0*/  IMAD.MOV R19, RZ, RZ, -R19 ;  /* 0x000000ffff137224 */ /* 0x000fe400078e0a13 */
[----:B0-----:R-:W-:Y:S02]  /*c400*/  IMAD.MOV.U32 R5, RZ, RZ, R17 ;  /* 0x000000ffff057224 */ /* 0x001fe400078e0011 */
[----:B------:R-:W-:Y:S02]  /*c410*/  IMAD.MOV R16, RZ, RZ, -R16 ;  /* 0x000000ffff107224 */ /* 0x000fe400078e0a10 */
[----:B------:R-:W-:Y:S02]  /*c420*/  @!P1 IMAD.MOV R5, RZ, RZ, -R5 ;  /* 0x000000ffff059224 */ /* 0x000fe400078e0a05 */
[----:B------:R-:W-:Y:S01]  /*c430*/  IMAD R15, R9, R11, R15 ;  /* 0x0000000b090f7224 */ /* 0x000fe200078e020f */
[----:B------:R-:W-:Y:S01]  /*c440*/  IADD3 R11, R0, 0x11e, RZ ;  /* 0x0000011e000b7810 */ /* 0x000fe20007ffe0ff */
[--C-:B------:R-:W-:Y:S01]  /*c450*/  @!P0 IMAD.IADD R14, R14, 0x1, -R9.reuse ;  /* 0x000000010e0e8824 */ /* 0x100fe200078e0a09 */
[----:B------:R0:W-:Y:S01]  /*c460*/  STL [R1+0x478], R5 ;  /* 0x0004780501007387 */ /* 0x0001e20000100800 */
[--C-:B------:R-:W-:Y:S01]  /*c470*/  @!P5 IMAD.IADD R13, R13, 0x1, -R9.reuse ;  /* 0x000000010d0dd824 */ /* 0x100fe200078e0a09 */
[----:B------:R-:W-:Y:S01]  /*c480*/  ISETP.GE.AND P5, PT, R12, RZ, PT ;  /* 0x000000ff0c00720c */ /* 0x000fe20003fa6270 */
[C---:B------:R-:W-:Y:S01]  /*c490*/  IMAD R12, R9.reuse, R19, R18 ;  /* 0x00000013090c7224 */ /* 0x040fe200078e0212 */
[C---:B------:R-:W-:Y:S01]  /*c4a0*/  ISETP.GT.U32.AND P0, PT, R9.reuse, R15, PT ;  /* 0x0000000f0900720c */ /* 0x040fe20003f04070 */
[C---:B------:R-:W-:Y:S01]  /*c4b0*/  IMAD R8, R9.reuse, R16, R8 ;  /* 0x0000001009087224 */ /* 0x040fe200078e0208 */
[----:B------:R-:W-:Y:S01]  /*c4c0*/  IABS R16, R11 ;  /* 0x0000000b00107213 */ /* 0x000fe20000000000 */
[----:B------:R-:W-:Y:S01]  /*c4d0*/  @!P4 IMAD.IADD R2, R2, 0x1, -R9 ;  /* 0x000000010202c824 */ /* 0x000fe200078e0a09 */
[----:B------:R-:W-:Y:S01]  /*c4e0*/  ISETP.GT.U32.AND P1, PT, R9, R12, PT ;  /* 0x0000000c0900720c */ /* 0x000fe20003f24070 */
[----:B------:R-:W-:-:S02]  /*c4f0*/  IMAD.MOV.U32 R6, RZ, RZ, R13 ;  /* 0x000000ffff067224 */ /* 0x000fc400078e000d */
[----:B0-----:R-:W-:Y:S01]  /*c500*/  IMAD.MOV.U32 R5, RZ, RZ, R14 ;  /* 0x000000ffff057224 */ /* 0x001fe200078e000e */
[C---:B------:R-:W-:Y:S01]  /*c510*/  ISETP.GT.U32.AND P4, PT, R9.reuse, R2, PT ;  /* 0x000000020900720c */ /* 0x040fe20003f84070 */
[----:B------:R-:W-:Y:S02]  /*c520*/  IMAD.MOV.U32 R13, RZ, RZ, R16 ;  /* 0x000000ffff0d7224 */ /* 0x000fe400078e0010 */
[----:B------:R-:W-:Y:S01]  /*c530*/  @!P6 IMAD.MOV R5, RZ, RZ, -R5 ;  /* 0x000000ffff05e224 */ /* 0x000fe200078e0a05 */
[----:B------:R-:W-:Y:S01]  /*c540*/  ISETP.GT.U32.AND P6, PT, R9, R8, PT ;  /* 0x000000080900720c */ /* 0x000fe20003fc4070 */
[----:B------:R-:W-:Y:S01]  /*c550*/  @!P3 IMAD.MOV R6, RZ, RZ, -R6 ;  /* 0x000000ffff06b224 */ /* 0x000fe200078e0a06 */
[----:B------:R-:W-:Y:S01]  /*c560*/  ISETP.GE.AND P3, PT, R3, RZ, PT ;  /* 0x000000ff0300720c */ /* 0x000fe20003f66270 */
[----:B------:R-:W-:Y:S01]  /*c570*/  IMAD.HI.U32 R14, R29, R13, RZ ;  /* 0x0000000d1d0e7227 */ /* 0x000fe200078e00ff */
[----:B------:R-:W-:Y:S02]  /*c580*/  IADD3 R3, R0, 0x11d, RZ ;  /* 0x0000011d00037810 */ /* 0x000fe40007ffe0ff */
[----:B------:R-:W-:Y:S01]  /*c590*/  STL [R1+0x480], R6 ;  /* 0x0004800601007387 */ /* 0x000fe20000100800 */
[--C-:B------:R-:W-:Y:S01]  /*c5a0*/  @!P0 IMAD.IADD R15, R15, 0x1, -R9.reuse ;  /* 0x000000010f0f8824 */ /* 0x100fe200078e0a09 */
[----:B------:R-:W-:Y:S01]  /*c5b0*/  IABS R16, R3 ;  /* 0x0000000300107213 */ /* 0x000fe20000000000 */
        /* <DEDUP_REMOVED lines=85> */
[----:B------:R-:W-:Y:S01]  /*cb10*/  ISETP.GT.U32.AND P6, PT, R9, R8, PT ;  /* 0x000000080900720c */ /* 0x000fe20003fc4070 */
[----:B------:R-:W-:Y:S01]  /*cb20*/  IMAD.HI.U32 R21, R29, R20, RZ ;  /* 0x000000141d157227 */ /* 0x000fe200078e00ff */
[----:B------:R-:W-:-:S02]  /*cb30*/  ISETP.GT.U32.AND P1, PT, R9, R3, PT ;  /* 0x000000030900720c */ /* 0x000fc40003f24070 */
[----:B------:R0:W-:Y:S01]  /*cb40*/  STL [R1+0x474], R5 ;  /* 0x0004740501007387 */ /* 0x0001e20000100800 */
[----:B------:R-:W-:Y:S02]  /*cb50*/  IMAD.MOV R21, RZ, RZ, -R21 ;  /* 0x000000ffff157224 */ /* 0x000fe400078e0a15 */
[----:B------:R-:W-:Y:S01]  /*cb60*/  @!P4 IMAD.IADD R4, R4, 0x1, -R9 ;  /* 0x000000010404c824 */ /* 0x000fe200078e0a09 */
[----:B------:R-:W-:Y:S01]  /*cb70*/  ISETP.GE.AND P4, PT, R2, RZ, PT ;  /* 0x000000ff0200720c */ /* 0x000fe20003f86270 */
[----:B------:R-:W-:-:S04]  /*cb80*/  IMAD.HI.U32 R19, R29, R13, RZ ;  /* 0x0000000d1d137227 */ /* 0x000fc800078e00ff */
[----:B------:R-:W-:Y:S01]  /*cb90*/  @!P6 IMAD.IADD R8, R8, 0x1, -R9 ;  /* 0x000000010808e824 */ /* 0x000fe200078e0a09 */
[C---:B------:R-:W-:Y:S01]  /*cba0*/  ISETP.GT.U32.AND P6, PT, R9.reuse, R4, PT ;  /* 0x000000040900720c */ /* 0x040fe20003fc4070 */
[----:B------:R-:W-:Y:S02]  /*cbb0*/  IMAD.MOV.U32 R6, RZ, RZ, R16 ;  /* 0x000000ffff067224 */ /* 0x000fe400078e0010 */
[----:B0-----:R-:W-:Y:S02]  /*cbc0*/  IMAD.MOV.U32 R5, RZ, RZ, R17 ;  /* 0x000000ffff057224 */ /* 0x001fe400078e0011 */
[C---:B------:R-:W-:Y:S02]  /*cbd0*/  IMAD R2, R9.reuse, R21, R20 ;  /* 0x0000001509027224 */ /* 0x040fe400078e0214 */
[----:B------:R-:W-:Y:S02]  /*cbe0*/  IMAD.MOV R19, RZ, RZ, -R19 ;  /* 0x000000ffff137224 */ /* 0x000fe400078e0a13 */
[----:B------:R-:W-:Y:S01]  /*cbf0*/  @!P2 IMAD.MOV R6, RZ, RZ, -R6 ;  /* 0x000000ffff06a224 */ /* 0x000fe200078e0a06 */
[C---:B------:R-:W-:Y:S01]  /*cc00*/  ISETP.GT.U32.AND P2, PT, R9.reuse, R8, PT ;  /* 0x000000080900720c */ /* 0x040fe20003f44070 */
[----:B------:R-:W-:Y:S01]  /*cc10*/  @!P0 IMAD.MOV R5, RZ, RZ, -R5 ;  /* 0x000000ffff058224 */ /* 0x000fe200078e0a05 */
[----:B------:R-:W-:Y:S01]  /*cc20*/  ISETP.GT.U32.AND P0, PT, R9, R2, PT ;  /* 0x000000020900720c */ /* 0x000fe20003f04070 */
[----:B------:R-:W-:Y:S01]  /*cc30*/  @!P1 IMAD.IADD R3, R3, 0x1, -R9 ;  /* 0x0000000103039824 */ /* 0x000fe200078e0a09 */
[----:B------:R0:W-:Y:S01]  /*cc40*/  STL [R1+0x468], R6 ;  /* 0x0004680601007387 */ /* 0x0001e20000100800 */
[----:B------:R-:W-:Y:S01]  /*cc50*/  IMAD R13, R9, R19, R13 ;  /* 0x00000013090d7224 */ /* 0x000fe200078e020d */
[----:B------:R-:W-:Y:S01]  /*cc60*/  ISETP.GE.AND P1, PT, R18, RZ, PT ;  /* 0x000000ff1200720c */ /* 0x000fe20003f26270 */
[----:B------:R-:W-:Y:S01]  /*cc70*/  @!P6 IMAD.IADD R4, R4, 0x1, -R9 ;  /* 0x000000010404e824 */ /* 0x000fe200078e0a09 */
[----:B------:R1:W-:Y:S01]  /*cc80*/  STL [R1+0x464], R5 ;  /* 0x0004640501007387 */ /* 0x0003e20000100800 */
[----:B------:R-:W-:-:S02]  /*cc90*/  IABS R18, R15 ;  /* 0x0000000f00127213 */ /* 0x000fc40000000000 */
[----:B------:R-:W-:Y:S02]  /*cca0*/  ISETP.GT.U32.AND P6, PT, R9, R13, PT ;  /* 0x0000000d0900720c */ /* 0x000fe40003fc4070 */
[--C-:B------:R-:W-:Y:S01]  /*ccb0*/  @!P2 IMAD.IADD R8, R8, 0x1, -R9.reuse ;  /* 0x000000010808a824 */ /* 0x100fe200078e0a09 */
[----:B------:R-:W-:Y:S01]  /*ccc0*/  ISETP.GE.AND P2, PT, R15, RZ, PT ;  /* 0x000000ff0f00720c */ /* 0x000fe20003f46270 */
[----:B0-----:R-:W-:Y:S01]  /*ccd0*/  IMAD.MOV.U32 R6, RZ, RZ, R14 ;  /* 0x000000ffff067224 */ /* 0x001fe200078e000e */
[----:B------:R-:W-:Y:S01]  /*cce0*/  IADD3 R15, R0, 0x10d, RZ ;  /* 0x0000010d000f7810 */ /* 0x000fe20007ffe0ff */
[----:B------:R-:W-:Y:S02]  /*ccf0*/  @!P0 IMAD.IADD R2, R2, 0x1, -R9 ;  /* 0x0000000102028824 */ /* 0x000fe400078e0a09 */
[----:B-1----:R-:W-:Y:S02]  /*cd00*/  IMAD.MOV.U32 R5, RZ, RZ, R3 ;  /* 0x000000ffff057224 */ /* 0x002fe400078e0003 */
[----:B------:R-:W-:Y:S01]  /*cd10*/  @!P5 IMAD.MOV R6, RZ, RZ, -R6 ;  /* 0x000000ffff06d224 */ /* 0x000fe200078e0a06 */
[----:B------:R-:W-:Y:S01]  /*cd20*/  ISETP.GE.AND P5, PT, R12, RZ, PT ;  /* 0x000000ff0c00720c */ /* 0x000fe20003fa6270 */
[----:B------:R-:W-:Y:S01]  /*cd30*/  @!P3 IMAD.MOV R5, RZ, RZ, -R5 ;  /* 0x000000ffff05b224 */ /* 0x000fe200078e0a05 */
[----:B------:R-:W-:Y:S01]  /*cd40*/  ISETP.GE.AND P3, PT, R11, RZ, PT ;  /* 0x000000ff0b00720c */ /* 0x000fe20003f66270 */
[----:B------:R-:W-:Y:S01]  /*cd50*/  IMAD.HI.U32 R3, R29, R18, RZ ;  /* 0x000000121d037227 */ /* 0x000fe200078e00ff */
[C---:B------:R-:W-:Y:S01]  /*cd60*/  IADD3 R11, R0.reuse, 0x114, RZ ;  /* 0x00000114000b7810 */ /* 0x040fe20007ffe0ff */
[----:B------:R-:W-:Y:S01]  /*cd70*/  STL [R1+0x460], R6 ;  /* 0x0004600601007387 */ /* 0x000fe20000100800 */
[----:B------:R-:W-:Y:S01]  /*cd80*/  IADD3 R12, R0, 0x113, RZ ;  /* 0x00000113000c7810 */ /* 0x000fe20007ffe0ff */
[----:B------:R-:W-:Y:S01]  /*cd90*/  @!P6 IMAD.IADD R13, R13, 0x1, -R9 ;  /* 0x000000010d0de824 */ /* 0x000fe200078e0a09 */
[----:B------:R-:W-:Y:S01]  /*cda0*/  IABS R20, R11 ;  /* 0x0000000b00147213 */ /* 0x000fe20000000000 */
[----:B------:R0:W-:Y:S01]  /*cdb0*/  STL [R1+0x45c], R5 ;  /* 0x00045c0501007387 */ /* 0x0001e20000100800 */
[----:B------:R-:W-:Y:S01]  /*cdc0*/  ISETP.GT.U32.AND P6, PT, R9, R2, PT ;  /* 0x000000020900720c */ /* 0x000fe20003fc4070 */
[----:B------:R-:W-:Y:S01]  /*cdd0*/  IMAD.MOV R3, RZ, RZ, -R3 ;  /* 0x000000ffff037224 */ /* 0x000fe200078e0a03 */
[----:B------:R-:W-:-:S02]  /*cde0*/  ISETP.GE.AND P0, PT, R11, RZ, PT ;  /* 0x000000ff0b00720c */ /* 0x000fc40003f06270 */
[C---:B------:R-:W-:Y:S01]  /*cdf0*/  IADD3 R11, R0.reuse, 0x112, RZ ;  /* 0x00000112000b7810 */ /* 0x040fe20007ffe0ff */
[----:B------:R-:W-:Y:S01]  /*ce00*/  IMAD R21, R9, R3, R18 ;  /* 0x0000000309157224 */ /* 0x000fe200078e0212 */
[----:B------:R-:W-:Y:S02]  /*ce10*/  IABS R16, R12 ;  /* 0x0000000c00107213 */ /* 0x000fe40000000000 */
[----:B------:R-:W-:Y:S01]  /*ce20*/  IABS R19, R11 ;  /* 0x0000000b00137213 */ /* 0x000fe20000000000 */
[----:B0-----:R-:W-:Y:S01]  /*ce30*/  IMAD.MOV.U32 R5, RZ, RZ, R4 ;  /* 0x000000ffff057224 */ /* 0x001fe200078e0004 */
[----:B------:R-:W-:Y:S01]  /*ce40*/  IADD3 R3, R0, 0x111, RZ ;  /* 0x0000011100037810 */ /* 0x000fe20007ffe0ff */
[----:B------:R-:W-:-:S03]  /*ce50*/  IMAD.HI.U32 R4, R29, R20, RZ ;  /* 0x000000141d047227 */ /* 0x000fc600078e00ff */
[----:B------:R-:W-:Y:S01]  /*ce60*/  IABS R18, R3 ;  /* 0x0000000300127213 */ /* 0x000fe20000000000 */
[----:B------:R-:W-:Y:S01]  /*ce70*/  @!P1 IMAD.MOV R5, RZ, RZ, -R5 ;  /* 0x000000ffff059224 */ /* 0x000fe200078e0a05 */
[C---:B------:R-:W-:Y:S01]  /*ce80*/  ISETP.GT.U32.AND P1, PT, R9.reuse, R13, PT ;  /* 0x0000000d0900720c */ /* 0x040fe20003f24070 */
[----:B------:R-:W-:Y:S02]  /*ce90*/  IMAD.MOV R4, RZ, RZ, -R4 ;  /* 0x000000ffff047224 */ /* 0x000fe400078e0a04 */
[----:B------:R-:W-:Y:S01]  /*cea0*/  @!P6 IMAD.IADD R2, R2, 0x1, -R9 ;  /* 0x000000010202e824 */ /* 0x000fe200078e0a09 */
[----:B------:R0:W-:Y:S01]  /*ceb0*/  STL [R1+0x454], R5 ;  /* 0x0004540501007387 */ /* 0x0001e20000100800 */
[----:B------:R-:W-:Y:S02]  /*cec0*/  IMAD R20, R9, R4, R20 ;  /* 0x0000000409147224 */ /* 0x000fe400078e0214 */
        /* <DEDUP_REMOVED lines=8> */
[----:B------:R-:W-:Y:S02]  /*cf50*/  @!P6 IMAD.IADD R20, R20, 0x1, -R9 ;  /* 0x000000011414e824 */ /* 0x000fe400078e0a09 */
[----:B------:R-:W-:Y:S01]  /*cf60*/  IMAD.MOV R12, RZ, RZ, -R4 ;  /* 0x000000ffff0c7224 */ /* 0x000fe200078e0a04 */
[----:B------:R0:W-:Y:S01]  /*cf70*/  STL [R1+0x450], R5 ;  /* 0x0004500501007387 */ /* 0x0001e20000100800 */
[----:B------:R-:W-:Y:S02]  /*cf80*/  IMAD.MOV R8, RZ, RZ, -R8 ;  /* 0x000000ffff087224 */ /* 0x000fe400078e0a08 */
[C---:B------:R-:W-:Y:S01]  /*cf90*/  IMAD R16, R9.reuse, R12, R16 ;  /* 0x0000000c09107224 */ /* 0x040fe200078e0210 */
[----:B------:R-:W-:Y:S01]  /*cfa0*/  IADD3 R12, R0, 0x110, RZ ;  /* 0x00000110000c7810 */ /* 0x000fe20007ffe0ff */
[----:B------:R-:W-:-:S02]  /*cfb0*/  IMAD R19, R9, R8, R19 ;  /* 0x0000000809137224 */ /* 0x000fc400078e0213 */
[----:B------:R-:W-:Y:S01]  /*cfc0*/  IMAD.HI.U32 R4, R29, R18, RZ ;  /* 0x000000121d047227 */ /* 0x000fe200078e00ff */
[----:B------:R-:W-:-:S03]  /*cfd0*/  IABS R14, R12 ;  /* 0x0000000c000e7213 */ /* 0x000fc60000000000 */
[----:B------:R-:W-:Y:S01]  /*cfe0*/  @!P4 IMAD.IADD R21, R21, 0x1, -R9 ;  /* 0x000000011515c824 */ /* 0x000fe200078e0a09 */
[----:B------:R-:W-:Y:S01]  /*cff0*/  ISETP.GE.AND P4, PT, R11, RZ, PT ;  /* 0x000000ff0b00720c */ /* 0x000fe20003f86270 */
[----:B0-----:R-:W-:Y:S01]  /*d000*/  IMAD.MOV.U32 R5, RZ, RZ, R2 ;  /* 0x000000ffff057224 */ /* 0x001fe200078e0002 */
[----:B------:R-:W-:Y:S01]  /*d010*/  IADD3 R2, R0, 0x10f, RZ ;  /* 0x0000010f00027810 */ /* 0x000fe20007ffe0ff */
[----:B------:R-:W-:Y:S01]  /*d020*/  IMAD.MOV R4, RZ, RZ, -R4 ;  /* 0x000000ffff047224 */ /* 0x000fe200078e0a04 */
[C---:B------:R-:W-:Y:S01]  /*d030*/  ISETP.GT.U32.AND P6, PT, R9.reuse, R21, PT ;  /* 0x000000150900720c */ /* 0x040fe20003fc4070 */
[----:B------:R-:W-:Y:S01]  /*d040*/  @!P5 IMAD.MOV R5, RZ, RZ, -R5 ;  /* 0x000000ffff05d224 */ /* 0x000fe200078e0a05 */
[C---:B------:R-:W-:Y:S01]  /*d050*/  ISETP.GT.U32.AND P5, PT, R9.reuse, R20, PT ;  /* 0x000000140900720c */ /* 0x040fe20003fa4070 */
[----:B------:R-:W-:Y:S01]  /*d060*/  IMAD R18, R9, R4, R18 ;  /* 0x0000000409127224 */ /* 0x000fe200078e0212 */
[----:B------:R-:W-:Y:S01]  /*d070*/  IABS R11, R2 ;  /* 0x00000002000b7213 */ /* 0x000fe20000000000 */
[----:B------:R-:W-:Y:S01]  /*d080*/  IMAD.HI.U32 R17, R29, R14, RZ ;  /* 0x0000000e1d117227 */ /* 0x000fe200078e00ff */
[----:B------:R0:W-:Y:S01]  /*d090*/  STL [R1+0x448], R5 ;  /* 0x0004480501007387 */ /* 0x0001e20000100800 */
[----:B------:R-:W-:-:S02]  /*d0a0*/  IABS R4, R15 ;  /* 0x0000000f00047213 */ /* 0x000fc40000000000 */
[----:B------:R-:W-:-:S04]  /*d0b0*/  IMAD.MOV R17, RZ, RZ, -R17 ;  /* 0x000000ffff117224 */ /* 0x000fc800078e0a11 */
[--C-:B------:R-:W-:Y:S01]  /*d0c0*/  @!P6 IMAD.IADD R21, R21, 0x1, -R9.reuse ;  /* 0x000000011515e824 */ /* 0x100fe200078e0a09 */
[C---:B------:R-:W-:Y:S01]  /*d0d0*/  ISETP.GT.U32.AND P6, PT, R9.reuse, R19, PT ;  /* 0x000000130900720c */ /* 0x040fe20003fc4070 */
[----:B------:R-:W-:Y:S01]  /*d0e0*/  @!P5 IMAD.IADD R20, R20, 0x1, -R9 ;  /* 0x000000011414d824 */ /* 0x000fe200078e0a09 */
[C---:B------:R-:W-:Y:S01]  /*d0f0*/  ISETP.GT.U32.AND P5, PT, R9.reuse, R18, PT ;  /* 0x000000120900720c */ /* 0x040fe20003fa4070 */
[----:B0-----:R-:W-:Y:S01]  /*d100*/  IMAD.MOV.U32 R5, RZ, RZ, R13 ;  /* 0x000000ffff057224 */ /* 0x001fe200078e000d */
[----:B------:R-:W-:Y:S01]  /*d110*/  IADD3 R13, R0, 0x10e, RZ ;  /* 0x0000010e000d7810 */ /* 0x000fe20007ffe0ff */
[C---:B------:R-:W-:Y:S02]  /*d120*/  IMAD R14, R9.reuse, R17, R14 ;  /* 0x00000011090e7224 */ /* 0x040fe400078e020e */
[----:B------:R-:W-:Y:S01]  /*d130*/  @!P3 IMAD.MOV R5, RZ, RZ, -R5 ;  /* 0x000000ffff05b224 */ /* 0x000fe200078e0a05 */
[----:B------:R-:W-:Y:S01]  /*d140*/  ISETP.GT.U32.AND P3, PT, R9, R16, PT ;  /* 0x000000100900720c */ /* 0x000fe20003f64070 */
[----:B------:R-:W-:Y:S01]  /*d150*/  IMAD.MOV.U32 R6, RZ, RZ, R21 ;  /* 0x000000ffff067224 */ /* 0x000fe200078e0015 */
[----:B------:R-:W-:-:S02]  /*d160*/  IABS R8, R13 ;  /* 0x0000000d00087213 */ /* 0x000fc40000000000 */
[----:B------:R0:W-:Y:S01]  /*d170*/  STL [R1+0x44c], R5 ;  /* 0x00044c0501007387 */ /* 0x0001e20000100800 */
[--C-:B------:R-:W-:Y:S01]  /*d180*/  @!P6 IMAD.IADD R19, R19, 0x1, -R9.reuse ;  /* 0x000000011313e824 */ /* 0x100fe200078e0a09 */
[----:B------:R-:W-:Y:S01]  /*d190*/  IADD3 R21, R0, 0x106, RZ ;  /* 0x0000010600157810 */ /* 0x000fe20007ffe0ff */
[--C-:B------:R-:W-:Y:S02]  /*d1a0*/  @!P5 IMAD.IADD R18, R18, 0x1, -R9.reuse ;  /* 0x000000011212d824 */ /* 0x100fe400078e0a09 */
[----:B------:R-:W-:Y:S01]  /*d1b0*/  @!P2 IMAD.MOV R6, RZ, RZ, -R6 ;  /* 0x000000ffff06a224 */ /* 0x000fe200078e0a06 */
[----:B------:R-:W-:Y:S01]  /*d1c0*/  ISETP.GT.U32.AND P5, PT, R9, R19, PT ;  /* 0x000000130900720c */ /* 0x000fe20003fa4070 */
[----:B------:R-:W-:Y:S01]  /*d1d0*/  IMAD.HI.U32 R17, R29, R8, RZ ;  /* 0x000000081d117227 */ /* 0x000fe200078e00ff */
[----:B------:R-:W-:Y:S02]  /*d1e0*/  ISETP.GT.U32.AND P2, PT, R9, R18, PT ;  /* 0x000000120900720c */ /* 0x000fe40003f44070 */
[----:B------:R1:W-:Y:S01]  /*d1f0*/  STL [R1+0x408], R6 ;  /* 0x0004080601007387 */ /* 0x0003e20000100800 */
[----:B------:R-:W-:Y:S01]  /*d200*/  @!P3 IMAD.IADD R16, R16, 0x1, -R9 ;  /* 0x000000011010b824 */ /* 0x000fe200078e0a09 */
[----:B------:R-:W-:Y:S01]  /*d210*/  ISETP.GE.AND P3, PT, R3, RZ, PT ;  /* 0x000000ff0300720c */ /* 0x000fe20003f66270 */
[----:B------:R-:W-:-:S03]  /*d220*/  IMAD.HI.U32 R3, R29, R11, RZ ;  /* 0x0000000b1d037227 */ /* 0x000fc600078e00ff */
[C---:B------:R-:W-:Y:S01]  /*d230*/  ISETP.GT.U32.AND P6, PT, R9.reuse, R16, PT ;  /* 0x000000100900720c */ /* 0x040fe20003fc4070 */
[----:B------:R-:W-:Y:S02]  /*d240*/  IMAD.MOV R3, RZ, RZ, -R3 ;  /* 0x000000ffff037224 */ /* 0x000fe400078e0a03 */
[----:B0-----:R-:W-:Y:S02]  /*d250*/  IMAD.MOV.U32 R5, RZ, RZ, R20 ;  /* 0x000000ffff057224 */ /* 0x001fe400078e0014 */
[----:B------:R-:W-:Y:S01]  /*d260*/  IMAD R11, R9, R3, R11 ;  /* 0x00000003090b7224 */ /* 0x000fe200078e020b */
[----:B------:R-:W-:Y:S01]  /*d270*/  IADD3 R3, R0, 0x10c, RZ ;  /* 0x0000010c00037810 */ /* 0x000fe20007ffe0ff */
[----:B------:R-:W-:Y:S01]  /*d280*/  @!P0 IMAD.MOV R5, RZ, RZ, -R5 ;  /* 0x000000ffff058224 */ /* 0x000fe200078e0a05 */
[----:B------:R-:W-:Y:S01]  /*d290*/  ISETP.GE.AND P0, PT, R12, RZ, PT ;  /* 0x000000ff0c00720c */ /* 0x000fe20003f06270 */
[----:B------:R-:W-:-:S03]  /*d2a0*/  IMAD.HI.U32 R12, R29, R4, RZ ;  /* 0x000000041d0c7227 */ /* 0x000fc600078e00ff */
[----:B------:R0:W-:Y:S01]  /*d2b0*/  STL [R1+0x418], R5 ;  /* 0x0004180501007387 */ /* 0x0001e20000100800 */
[--C-:B------:R-:W-:Y:S01]  /*d2c0*/  @!P6 IMAD.IADD R16, R16, 0x1, -R9.reuse ;  /* 0x000000011010e824 */ /* 0x100fe200078e0a09 */
[----:B------:R-:W-:Y:S01]  /*d2d0*/  ISETP.GT.U32.AND P6, PT, R9, R14, PT ;  /* 0x0000000e0900720c */ /* 0x000fe20003fc4070 */
[----:B------:R-:W-:Y:S01]  /*d2e0*/  @!P5 IMAD.IADD R19, R19, 0x1, -R9 ;  /* 0x000000011313d824 */ /* 0x000fe200078e0a09 */
[C---:B------:R-:W-:Y:S01]  /*d2f0*/  ISETP.GT.U32.AND P5, PT, R9.reuse, R11, PT ;  /* 0x0000000b0900720c */ /* 0x040fe20003fa4070 */
[----:B------:R-:W-:Y:S02]  /*d300*/  IMAD.MOV R12, RZ, RZ, -R12 ;  /* 0x000000ffff0c7224 */ /* 0x000fe400078e0a0c */
[----:B-1----:R-:W-:Y:S02]  /*d310*/  IMAD.MOV.U32 R6, RZ, RZ, R19 ;  /* 0x000000ffff067224 */ /* 0x002fe400078e0013 */
[----:B------:R-:W-:Y:S01]  /*d320*/  IMAD R4, R9, R12, R4 ;  /* 0x0000000c09047224 */ /* 0x000fe200078e0204 */
[----:B------:R-:W-:Y:S01]  /*d330*/  IADD3 R12, R0, 0x10b, RZ ;  /* 0x0000010b000c7810 */ /* 0x000fe20007ffe0ff */
[----:B0-----:R-:W-:-:S02]  /*d340*/  IMAD.MOV.U32 R5, RZ, RZ, R16 ;  /* 0x000000ffff057224 */ /* 0x001fc400078e0010 */
[--C-:B------:R-:W-:Y:S01]  /*d350*/  @!P2 IMAD.IADD R18, R18, 0x1, -R9.reuse ;  /* 0x000000011212a824 */ /* 0x100fe200078e0a09 */
[----:B------:R-:W-:Y:S01]  /*d360*/  ISETP.GE.AND P2, PT, R2, RZ, PT ;  /* 0x000000ff0200720c */ /* 0x000fe20003f46270 */
[----:B------:R-:W-:Y:S01]  /*d370*/  @!P6 IMAD.IADD R14, R14, 0x1, -R9 ;  /* 0x000000010e0ee824 */ /* 0x000fe200078e0a09 */
[----:B------:R-:W-:Y:S01]  /*d380*/  IABS R2, R3 ;  /* 0x0000000300027213 */ /* 0x000fe20000000000 */
[----:B------:R-:W-:Y:S02]  /*d390*/  @!P1 IMAD.MOV R5, RZ, RZ, -R5 ;  /* 0x000000ffff059224 */ /* 0x000fe400078e0a05 */
[----:B------:R-:W-:Y:S01]  /*d3a0*/  @!P4 IMAD.MOV R6, RZ, RZ, -R6 ;  /* 0x000000ffff06c224 */ /* 0x000fe200078e0a06 */
[C---:B------:R-:W-:Y:S01]  /*d3b0*/  ISETP.GT.U32.AND P1, PT, R9.reuse, R14, PT ;  /* 0x0000000e0900720c */ /* 0x040fe20003f24070 */
[----:B------:R-:W-:Y:S01]  /*d3c0*/  IMAD.MOV R17, RZ, RZ, -R17 ;  /* 0x000000ffff117224 */ /* 0x000fe200078e0a11 */
[----:B------:R-:W-:Y:S01]  /*d3d0*/  ISETP.GT.U32.AND P4, PT, R9, R4, PT ;  /* 0x000000040900720c */ /* 0x000fe20003f84070 */
[----:B------:R0:W-:Y:S01]  /*d3e0*/  STL [R1+0x440], R5 ;  /* 0x0004400501007387 */ /* 0x0001e20000100800 */
[----:B------:R-:W-:-:S02]  /*d3f0*/  @!P5 IMAD.IADD R11, R11, 0x1, -R9 ;  /* 0x000000010b0bd824 */ /* 0x000fc400078e0a09 */
[----:B------:R-:W-:Y:S01]  /*d400*/  IMAD R8, R9, R17, R8 ;  /* 0x0000001109087224 */ /* 0x000fe200078e0208 */
[----:B------:R-:W-:Y:S01]  /*d410*/  IABS R17, R12 ;  /* 0x0000000c00117213 */ /* 0x000fe20000000000 */
[----:B------:R-:W-:Y:S01]  /*d420*/  IMAD.HI.U32 R16, R29, R2, RZ ;  /* 0x000000021d107227 */ /* 0x000fe200078e00ff */
[C---:B------:R-:W-:Y:S01]  /*d430*/  ISETP.GT.U32.AND P5, PT, R9.reuse, R11, PT ;  /* 0x0000000b0900720c */ /* 0x040fe20003fa4070 */
[----:B------:R-:W-:Y:S01]  /*d440*/  STL [R1+0x420], R6 ;  /* 0x0004200601007387 */ /* 0x000fe20000100800 */
[----:B------:R-:W-:Y:S01]  /*d450*/  ISETP.GT.U32.AND P6, PT, R9, R8, PT ;  /* 0x000000080900720c */ /* 0x000fe20003fc4070 */
[----:B------:R-:W-:Y:S02]  /*d460*/  IMAD.MOV R16, RZ, RZ, -R16 ;  /* 0x000000ffff107224 */ /* 0x000fe400078e0a10 */
[----:B0-----:R-:W-:Y:S02]  /*d470*/  IMAD.MOV.U32 R5, RZ, RZ, R18 ;  /* 0x000000ffff057224 */ /* 0x001fe400078e0012 */
[----:B------:R-:W-:Y:S01]  /*d480*/  @!P1 IMAD.IADD R14, R14, 0x1, -R9 ;  /* 0x000000010e0e9824 */ /* 0x000fe200078e0a09 */
[----:B------:R-:W-:Y:S01]  /*d490*/  ISETP.GE.AND P1, PT, R15, RZ, PT ;  /* 0x000000ff0f00720c */ /* 0x000fe20003f26270 */
[----:B------:R-:W-:Y:S01]  /*d4a0*/  @!P3 IMAD.MOV R5, RZ, RZ, -R5 ;  /* 0x000000ffff05b224 */ /* 0x000fe200078e0a05 */
[----:B------:R-:W-:Y:S01]  /*d4b0*/  ISETP.GE.AND P3, PT, R13, RZ, PT ;  /* 0x000000ff0d00720c */ /* 0x000fe20003f66270 */
[----:B------:R-:W-:Y:S01]  /*d4c0*/  @!P4 IMAD.IADD R4, R4, 0x1, -R9 ;  /* 0x000000010404c824 */ /* 0x000fe200078e0a09 */
[----:B------:R-:W-:Y:S01]  /*d4d0*/  ISETP.GE.AND P4, PT, R3, RZ, PT ;  /* 0x000000ff0300720c */ /* 0x000fe20003f86270 */
[----:B------:R-:W-:Y:S01]  /*d4e0*/  IMAD.MOV.U32 R13, RZ, RZ, R17 ;  /* 0x000000ffff0d7224 */ /* 0x000fe200078e0011 */
[----:B------:R0:W-:Y:S01]  /*d4f0*/  STL [R1+0x424], R5 ;  /* 0x0004240501007387 */ /* 0x0001e20000100800 */
[----:B------:R-:W-:Y:S01]  /*d500*/  IMAD R2, R9, R16, R2 ;  /* 0x0000001009027224 */ /* 0x000fe200078e0202 */
[C---:B------:R-:W-:Y:S01]  /*d510*/  IADD3 R17, R0.reuse, 0x10a, RZ ;  /* 0x0000010a00117810 */ /* 0x040fe20007ffe0ff */
[----:B------:R-:W-:Y:S01]  /*d520*/  IMAD.HI.U32 R15, R29, R13, RZ ;  /* 0x0000000d1d0f7227 */ /* 0x000fe200078e00ff */
[----:B------:R-:W-:-:S03]  /*d530*/  IADD3 R16, R0, 0x105, RZ ;  /* 0x0000010500107810 */ /* 0x000fc60007ffe0ff */
[----:B------:R-:W-:Y:S01]  /*d540*/  @!P5 IMAD.IADD R11, R11, 0x1, -R9 ;  /* 0x000000010b0bd824 */ /* 0x000fe200078e0a09 */
[C---:B------:R-:W-:Y:S01]  /*d550*/  ISETP.GT.U32.AND P5, PT, R9.reuse, R2, PT ;  /* 0x000000020900720c */ /* 0x040fe20003fa4070 */
[----:B------:R-:W-:Y:S01]  /*d560*/  IMAD.MOV R15, RZ, RZ, -R15 ;  /* 0x000000ffff0f7224 */ /* 0x000fe200078e0a0f */
[----:B------:R-:W-:Y:S01]  /*d570*/  IABS R19, R16 ;  /* 0x0000001000137213 */ /* 0x000fe20000000000 */
[----:B0-----:R-:W-:Y:S01]  /*d580*/  IMAD.MOV.U32 R5, RZ, RZ, R14 ;  /* 0x000000ffff057224 */ /* 0x001fe200078e000e */
[----:B------:R-:W-:Y:S01]  /*d590*/  IADD3 R14, R0, 0x109, RZ ;  /* 0x00000109000e7810 */ /* 0x000fe20007ffe0ff */
[----:B------:R-:W-:Y:S02]  /*d5a0*/  @!P6 IMAD.IADD R8, R8, 0x1, -R9 ;  /* 0x000000010808e824 */ /* 0x000fe400078e0a09 */
[----:B------:R-:W-:Y:S01]  /*d5b0*/  @!P0 IMAD.MOV R5, RZ, RZ, -R5 ;  /* 0x000000ffff058224 */ /* 0x000fe200078e0a05 */
[C---:B------:R-:W-:Y:S01]  /*d5c0*/  ISETP.GT.U32.AND P0, PT, R9.reuse, R4, PT ;  /* 0x000000040900720c */ /* 0x040fe20003f04070 */
[C---:B------:R-:W-:Y:S01]  /*d5d0*/  IMAD R3, R9.reuse, R15, R13 ;  /* 0x0000000f09037224 */ /* 0x040fe200078e020d */
[----:B------:R-:W-:-:S02]  /*d5e0*/  ISETP.GT.U32.AND P6, PT, R9, R8, PT ;  /* 0x000000080900720c */ /* 0x000fc40003fc4070 */
[----:B------:R0:W-:Y:S01]  /*d5f0*/  STL [R1+0x428], R5 ;  /* 0x0004280501007387 */ /* 0x0001e20000100800 */
[----:B------:R-:W-:Y:S01]  /*d600*/  @!P5 IMAD.IADD R2, R2, 0x1, -R9 ;  /* 0x000000010202d824 */ /* 0x000fe200078e0a09 */
[----:B------:R-:W-:-:S04]  /*d610*/  IADD3 R13, R0, 0x107, RZ ;  /* 0x00000107000d7810 */ /* 0x000fc80007ffe0ff */
[----:B------:R-:W-:-:S03]  /*d620*/  ISETP.GT.U32.AND P5, PT, R9, R2, PT ;  /* 0x000000020900720c */ /* 0x000fc60003fa4070 */
[----:B------:R-:W-:Y:S01]  /*d630*/  @!P0 IMAD.IADD R4, R4, 0x1, -R9 ;  /* 0x0000000104048824 */ /* 0x000fe200078e0a09 */
[----:B------:R-:W-:Y:S01]  /*d640*/  ISETP.GT.U32.AND P0, PT, R9, R3, PT ;  /* 0x000000030900720c */ /* 0x000fe20003f04070 */
[----:B0-----:R-:W-:Y:S02]  /*d650*/  IMAD.MOV.U32 R5, RZ, RZ, R11 ;  /* 0x000000ffff057224 */ /* 0x001fe400078e000b */
[----:B------:R-:W-:Y:S01]  /*d660*/  @!P6 IMAD.IADD R8, R8, 0x1, -R9 ;  /* 0x000000010808e824 */ /* 0x000fe200078e0a09 */
[----:B------:R-:W-:Y:S01]  /*d670*/  ISETP.GE.AND P6, PT, R12, RZ, PT ;  /* 0x000000ff0c00720c */ /* 0x000fe20003fc6270 */
[----:B------:R-:W-:Y:S01]  /*d680*/  @!P2 IMAD.MOV R5, RZ, RZ, -R5 ;  /* 0x000000ffff05a224 */ /* 0x000fe200078e0a05 */
[----:B------:R-:W-:Y:S01]  /*d690*/  ISETP.GE.AND P2, PT, R17, RZ, PT ;  /* 0x000000ff1100720c */ /* 0x000fe20003f46270 */
[----:B------:R-:W-:Y:S01]  /*d6a0*/  IMAD.MOV.U32 R6, RZ, RZ, R8 ;  /* 0x000000ffff067224 */ /* 0x000fe200078e0008 */
[----:B------:R-:W-:Y:S01]  /*d6b0*/  IABS R17, R17 ;  /* 0x0000001100117213 */ /* 0x000fe20000000000 */
[--C-:B------:R-:W-:Y:S01]  /*d6c0*/  @!P5 IMAD.IADD R2, R2, 0x1, -R9.reuse ;  /* 0x000000010202d824 */ /* 0x100fe200078e0a09 */
[----:B------:R0:W-:Y:S01]  /*d6d0*/  STL [R1+0x42c], R5 ;  /* 0x00042c0501007387 */ /* 0x0001e20000100800 */
[----:B------:R-:W-:Y:S01]  /*d6e0*/  IADD3 R12, R0, 0x108, RZ ;  /* 0x00000108000c7810 */ /* 0x000fe20007ffe0ff */
[----:B------:R-:W-:Y:S01]  /*d6f0*/  @!P3 IMAD.MOV R6, RZ, RZ, -R6 ;  /* 0x000000ffff06b224 */ /* 0x000fe200078e0a06 */
[----:B------:R-:W-:Y:S01]  /*d700*/  ISETP.GE.AND P3, PT, R14, RZ, PT ;  /* 0x000000ff0e00720c */ /* 0x000fe20003f66270 */
[----:B------:R-:W-:Y:S01]  /*d710*/  @!P0 IMAD.IADD R3, R3, 0x1, -R9 ;  /* 0x0000000103038824 */ /* 0x000fe200078e0a09 */
[----:B------:R-:W-:Y:S01]  /*d720*/  IABS R14, R14 ;  /* 0x0000000e000e7213 */ /* 0x000fe20000000000 */
[----:B------:R-:W-:Y:S01]  /*d730*/  IMAD.HI.U32 R11, R29, R17, RZ ;  /* 0x000000111d0b7227 */ /* 0x000fe200078e00ff */
[----:B------:R-:W-:Y:S01]  /*d740*/  STL [R1+0x438], R6 ;  /* 0x0004380601007387 */ /* 0x000fe20000100800 */
[----:B------:R-:W-:-:S02]  /*d750*/  ISETP.GE.AND P5, PT, R13, RZ, PT ;  /* 0x000000ff0d00720c */ /* 0x000fc40003fa6270 */
[----:B0-----:R-:W-:Y:S01]  /*d760*/  IMAD.MOV.U32 R5, RZ, RZ, R4 ;  /* 0x000000ffff057224 */ /* 0x001fe200078e0004 */
[C---:B------:R-:W-:Y:S01]  /*d770*/  ISETP.GT.U32.AND P0, PT, R9.reuse, R3, PT ;  /* 0x000000030900720c */ /* 0x040fe20003f04070 */
[----:B------:R-:W-:Y:S01]  /*d780*/  IMAD.MOV R11, RZ, RZ, -R11 ;  /* 0x000000ffff0b7224 */ /* 0x000fe200078e0a0b */
[----:B------:R-:W-:Y:S01]  /*d790*/  IABS R13, R13 ;  /* 0x0000000d000d7213 */ /* 0x000fe20000000000 */
[----:B------:R-:W-:Y:S01]  /*d7a0*/  @!P1 IMAD.MOV R5, RZ, RZ, -R5 ;  /* 0x000000ffff059224 */ /* 0x000fe200078e0a05 */
[----:B------:R-:W-:Y:S01]  /*d7b0*/  ISETP.GE.AND P1, PT, R12, RZ, PT ;  /* 0x000000ff0c00720c */ /* 0x000fe20003f26270 */
[----:B------:R-:W-:Y:S01]  /*d7c0*/  IMAD R17, R9, R11, R17 ;  /* 0x0000000b09117224 */ /* 0x000fe200078e0211 */
[----:B------:R-:W-:Y:S01]  /*d7d0*/  IABS R12, R12 ;  /* 0x0000000c000c7213 */ /* 0x000fe20000000000 */
[----:B------:R-:W-:Y:S01]  /*d7e0*/  IMAD.HI.U32 R8, R29, R14, RZ ;  /* 0x0000000e1d087227 */ /* 0x000fe200078e00ff */
[----:B------:R0:W-:Y:S01]  /*d7f0*/  STL [R1+0x43c], R5 ;  /* 0x00043c0501007387 */ /* 0x0001e20000100800 */
[----:B------:R-:W-:-:S02]  /*d800*/  IADD3 R11, R0, 0x103, RZ ;  /* 0x00000103000b7810 */ /* 0x000fc40007ffe0ff */
[----:B------:R-:W-:Y:S02]  /*d810*/  IMAD.HI.U32 R4, R29, R12, RZ ;  /* 0x0000000c1d047227 */ /* 0x000fe400078e00ff */
[----:B------:R-:W-:Y:S02]  /*d820*/  IABS R18, R11 ;  /* 0x0000000b00127213 */ /* 0x000fe40000000000 */
[----:B------:R-:W-:Y:S02]  /*d830*/  IMAD.MOV R4, RZ, RZ, -R4 ;  /* 0x000000ffff047224 */ /* 0x000fe400078e0a04 */
[----:B------:R-:W-:Y:S02]  /*d840*/  @!P0 IMAD.IADD R3, R3, 0x1, -R9 ;  /* 0x0000000103038824 */ /* 0x000fe400078e0a09 */
[----:B0-----:R-:W-:Y:S02]  /*d850*/  IMAD.MOV.U32 R5, RZ, RZ, R2 ;  /* 0x000000ffff057224 */ /* 0x001fe400078e0002 */
[----:B------:R-:W-:-:S02]  /*d860*/  IMAD R12, R9, R4, R12 ;  /* 0x00000004090c7224 */ /* 0x000fc400078e020c */
[----:B------:R-:W-:Y:S01]  /*d870*/  @!P4 IMAD.MOV R5, RZ, RZ, -R5 ;  /* 0x000000ffff05c224 */ /* 0x000fe200078e0a05 */
[----:B------:R-:W-:Y:S01]  /*d880*/  ISETP.GT.U32.AND P4, PT, R9, R17, PT ;  /* 0x000000110900720c */ /* 0x000fe20003f84070 */
[----:B------:R-:W-:Y:S02]  /*d890*/  IMAD.MOV R8, RZ, RZ, -R8 ;  /* 0x000000ffff087224 */ /* 0x000fe400078e0a08 */
[----:B------:R-:W-:Y:S01]  /*d8a0*/  IMAD.HI.U32 R2, R29, R13, RZ ;  /* 0x0000000d1d027227 */ /* 0x000fe200078e00ff */
[----:B------:R0:W-:Y:S03]  /*d8b0*/  STL [R1+0x430], R5 ;  /* 0x0004300501007387 */ /* 0x0001e60000100800 */
[----:B------:R-:W-:Y:S02]  /*d8c0*/  IMAD R14, R9, R8, R14 ;  /* 0x00000008090e7224 */ /* 0x000fe400078e020e */
[----:B------:R-:W-:-:S02]  /*d8d0*/  IMAD.MOV R2, RZ, RZ, -R2 ;  /* 0x000000ffff027224 */ /* 0x000fc400078e0a02 */
[----:B------:R-:W-:Y:S01]  /*d8e0*/  IMAD.HI.U32 R4, R29, R19, RZ ;  /* 0x000000131d047227 */ /* 0x000fe200078e00ff */
[----:B------:R-:W-:-:S03]  /*d8f0*/  ISETP.GT.U32.AND P0, PT, R9, R14, PT ;  /* 0x0000000e0900720c */ /* 0x000fc60003f04070 */
[----:B0-----:R-:W-:Y:S01]  /*d900*/  IMAD.MOV.U32 R5, RZ, RZ, R3 ;  /* 0x000000ffff057224 */ /* 0x001fe200078e0003 */
[----:B------:R-:W-:Y:S01]  /*d910*/  IABS R3, R21 ;  /* 0x0000001500037213 */ /* 0x000fe20000000000 */
[----:B------:R-:W-:Y:S02]  /*d920*/  @!P4 IMAD.IADD R17, R17, 0x1, -R9 ;  /* 0x000000011111c824 */ /* 0x000fe400078e0a09 */
[----:B------:R-:W-:Y:S01]  /*d930*/  @!P6 IMAD.MOV R5, RZ, RZ, -R5 ;  /* 0x000000ffff05e224 */ /* 0x000fe200078e0a05 */
[C---:B------:R-:W-:Y:S01]  /*d940*/  ISETP.GT.U32.AND P6, PT, R9.reuse, R12, PT ;  /* 0x0000000c0900720c */ /* 0x040fe20003fc4070 */
[C---:B------:R-:W-:Y:S01]  /*d950*/  IMAD R13, R9.reuse, R2, R13 ;  /* 0x00000002090d7224 */ /* 0x040fe200078e020d */
[C---:B------:R-:W-:Y:S01]  /*d960*/  ISETP.GT.U32.AND P4, PT, R9.reuse, R17, PT ;  /* 0x000000110900720c */ /* 0x040fe20003f84070 */
[----:B------:R-:W-:Y:S01]  /*d970*/  IMAD.MOV R4, RZ, RZ, -R4 ;  /* 0x000000ffff047224 */ /* 0x000fe200078e0a04 */
[----:B------:R0:W-:Y:S01]  /*d980*/  STL [R1+0x434], R5 ;  /* 0x0004340501007387 */ /* 0x0001e20000100800 */
[----:B------:R-:W-:Y:S01]  /*d990*/  @!P0 IMAD.IADD R14, R14, 0x1, -R9 ;  /* 0x000000010e0e8824 */ /* 0x000fe200078e0a09 */
[C---:B------:R-:W-:Y:S01]  /*d9a0*/  IADD3 R2, R0.reuse, 0x104, RZ ;  /* 0x0000010400027810 */ /* 0x040fe20007ffe0ff */
[----:B------:R-:W-:Y:S01]  /*d9b0*/  IMAD R19, R9, R4, R19 ;  /* 0x0000000409137224 */ /* 0x000fe200078e0213 */
[----:B------:R-:W-:Y:S01]  /*d9c0*/  IADD3 R4, R0, 0x102, RZ ;  /* 0x0000010200047810 */ /* 0x000fe20007ffe0ff */
[----:B------:R-:W-:Y:S01]  /*d9d0*/  IMAD.HI.U32 R15, R29, R3, RZ ;  /* 0x000000031d0f7227 */ /* 0x000fe200078e00ff */
[----:B------:R-:W-:-:S02]  /*d9e0*/  ISETP.GT.U32.AND P0, PT, R9, R14, PT ;  /* 0x0000000e0900720c */ /* 0x000fc40003f04070 */
[----:B------:R-:W-:Y:S01]  /*d9f0*/  IABS R8, R2 ;  /* 0x0000000200087213 */ /* 0x000fe20000000000 */
[--C-:B------:R-:W-:Y:S02]  /*da00*/  @!P6 IMAD.IADD R12, R12, 0x1, -R9.reuse ;  /* 0x000000010c0ce824 */ /* 0x100fe400078e0a09 */
[----:B------:R-:W-:Y:S01]  /*da10*/  @!P4 IMAD.IADD R17, R17, 0x1, -R9 ;  /* 0x000000011111c824 */ /* 0x000fe200078e0a09 */
[C---:B------:R-:W-:Y:S01]  /*da20*/  ISETP.GT.U32.AND P4, PT, R9.reuse, R13, PT ;  /* 0x0000000d0900720c */ /* 0x040fe20003f84070 */
[----:B------:R-:W-:Y:S01]  /*da30*/  IMAD.MOV R15, RZ, RZ, -R15 ;  /* 0x000000ffff0f7224 */ /* 0x000fe200078e0a0f */
[C---:B------:R-:W-:Y:S01]  /*da40*/  ISETP.GT.U32.AND P6, PT, R9.reuse, R12, PT ;  /* 0x0000000c0900720c */ /* 0x040fe20003fc4070 */
[----:B0-----:R-:W-:Y:S01]  /*da50*/  IMAD.MOV.U32 R5, RZ, RZ, R17 ;  /* 0x000000ffff057224 */ /* 0x001fe200078e0011 */
[----:B------:R-:W-:Y:S01]  /*da60*/  IABS R17, R4 ;  /* 0x0000000400117213 */ /* 0x000fe20000000000 */
[----:B------:R-:W-:Y:S02]  /*da70*/  IMAD R3, R9, R15, R3 ;  /* 0x0000000f09037224 */ /* 0x000fe400078e0203 */
[----:B------:R-:W-:-:S02]  /*da80*/  @!P0 IMAD.IADD R14, R14, 0x1, -R9 ;  /* 0x000000010e0e8824 */ /* 0x000fc400078e0a09 */
[----:B------:R-:W-:Y:S01]  /*da90*/  @!P2 IMAD.MOV R5, RZ, RZ, -R5 ;  /* 0x000000ffff05a224 */ /* 0x000fe200078e0a05 */
[----:B------:R-:W-:Y:S01]  /*daa0*/  ISETP.GT.U32.AND P0, PT, R9, R3, PT ;  /* 0x000000030900720c */ /* 0x000fe20003f04070 */
[----:B------:R-:W-:-:S03]  /*dab0*/  IMAD.HI.U32 R20, R29, R8, RZ ;  /* 0x000000081d147227 */ /* 0x000fc600078e00ff */
[----:B------:R0:W-:Y:S01]  /*dac0*/  STL [R1+0x41c], R5 ;  /* 0x00041c0501007387 */ /* 0x0001e20000100800 */
[--C-:B------:R-:W-:Y:S01]  /*dad0*/  @!P6 IMAD.IADD R12, R12, 0x1, -R9.reuse ;  /* 0x000000010c0ce824 */ /* 0x100fe200078e0a09 */
[----:B------:R-:W-:Y:S01]  /*dae0*/  ISETP.GT.U32.AND P6, PT, R9, R19, PT ;  /* 0x000000130900720c */ /* 0x000fe20003fc4070 */
[----:B------:R-:W-:Y:S01]  /*daf0*/  @!P4 IMAD.IADD R13, R13, 0x1, -R9 ;  /* 0x000000010d0dc824 */ /* 0x000fe200078e0a09 */
[----:B------:R-:W-:Y:S01]  /*db00*/  ISETP.GE.AND P4, PT, R21, RZ, PT ;  /* 0x000000ff1500720c */ /* 0x000fe20003f86270 */
[----:B------:R-:W-:-:S03]  /*db10*/  IMAD.HI.U32 R15, R29, R18, RZ ;  /* 0x000000121d0f7227 */ /* 0x000fc600078e00ff */
[----:B------:R-:W-:Y:S01]  /*db20*/  ISETP.GT.U32.AND P2, PT, R9, R13, PT ;  /* 0x0000000d0900720c */ /* 0x000fe20003f44070 */
[----:B------:R-:W-:Y:S02]  /*db30*/  IMAD.MOV R20, RZ, RZ, -R20 ;  /* 0x000000ffff147224 */ /* 0x000fe400078e0a14 */
[----:B0-----:R-:W-:Y:S02]  /*db40*/  IMAD.MOV.U32 R5, RZ, RZ, R14 ;  /* 0x000000ffff057224 */ /* 0x001fe400078e000e */
[----:B------:R-:W-:-:S04]  /*db50*/  IMAD.HI.U32 R14, R29, R17, RZ ;  /* 0x000000111d0e7227 */ /* 0x000fc800078e00ff */
[----:B------:R-:W-:Y:S02]  /*db60*/  @!P6 IMAD.IADD R19, R19, 0x1, -R9 ;  /* 0x000000011313e824 */ /* 0x000fe400078e0a09 */
[----:B------:R-:W-:Y:S02]  /*db70*/  @!P3 IMAD.MOV R5, RZ, RZ, -R5 ;  /* 0x000000ffff05b224 */ /* 0x000fe400078e0a05 */
[----:B------:R-:W-:Y:S01]  /*db80*/  @!P0 IMAD.IADD R3, R3, 0x1, -R9 ;  /* 0x0000000103038824 */ /* 0x000fe200078e0a09 */
[C---:B------:R-:W-:Y:S01]  /*db90*/  ISETP.GT.U32.AND P6, PT, R9.reuse, R19, PT ;  /* 0x000000130900720c */ /* 0x040fe20003fc4070 */
[----:B------:R-:W-:Y:S01]  /*dba0*/  IMAD.MOV R15, RZ, RZ, -R15 ;  /* 0x000000ffff0f7224 */ /* 0x000fe200078e0a0f */
[----:B------:R0:W-:Y:S01]  /*dbb0*/  STL [R1+0x414], R5 ;  /* 0x0004140501007387 */ /* 0x0001e20000100800 */
[C---:B------:R-:W-:Y:S01]  /*dbc0*/  IMAD R8, R9.reuse, R20, R8 ;  /* 0x0000001409087224 */ /* 0x040fe200078e0208 */
[----:B------:R-:W-:Y:S01]  /*dbd0*/  ISETP.GT.U32.AND P3, PT, R9, R3, PT ;  /* 0x000000030900720c */ /* 0x000fe20003f64070 */
[----:B------:R-:W-:Y:S01]  /*dbe0*/  @!P2 IMAD.IADD R13, R13, 0x1, -R9 ;  /* 0x000000010d0da824 */ /* 0x000fe200078e0a09 */
[----:B------:R-:W-:Y:S01]  /*dbf0*/  ISETP.GE.AND P0, PT, R16, RZ, PT ;  /* 0x000000ff1000720c */ /* 0x000fe20003f06270 */
[----:B------:R-:W-:Y:S01]  /*dc00*/  IMAD.MOV R14, RZ, RZ, -R14 ;  /* 0x000000ffff0e7224 */ /* 0x000fe200078e0a0e */
[C---:B------:R-:W-:Y:S01]  /*dc10*/  ISETP.GT.U32.AND P2, PT, R9.reuse, R8, PT ;  /* 0x000000080900720c */ /* 0x040fe20003f44070 */
[C---:B------:R-:W-:Y:S01]  /*dc20*/  IMAD R18, R9.reuse, R15, R18 ;  /* 0x0000000f09127224 */ /* 0x040fe200078e0212 */
        /* <DEDUP_REMOVED lines=9> */
[----:B------:R-:W-:Y:S01]  /*dcc0*/  IMAD.MOV.U32 R6, RZ, RZ, R12 ;  /* 0x000000ffff067224 */ /* 0x000fe200078e000c */
[----:B------:R-:W-:Y:S01]  /*dcd0*/  IABS R21, R14 ;  /* 0x0000000e00157213 */ /* 0x000fe20000000000 */
[--C-:B------:R-:W-:Y:S01]  /*dce0*/  @!P3 IMAD.IADD R3, R3, 0x1, -R9.reuse ;  /* 0x000000010303b824 */ /* 0x100fe200078e0a09 */
[----:B------:R-:W-:Y:S01]  /*dcf0*/  ISETP.GE.AND P3, PT, R11, RZ, PT ;  /* 0x000000ff0b00720c */ /* 0x000fe20003f66270 */
[----:B------:R-:W-:Y:S01]  /*dd00*/  @!P1 IMAD.MOV R6, RZ, RZ, -R6 ;  /* 0x000000ffff069224 */ /* 0x000fe200078e0a06 */
[----:B------:R-:W-:Y:S01]  /*dd10*/  ISETP.GE.AND P1, PT, R2, RZ, PT ;  /* 0x000000ff0200720c */ /* 0x000fe20003f26270 */
[----:B------:R-:W-:Y:S01]  /*dd20*/  @!P2 IMAD.IADD R8, R8, 0x1, -R9 ;  /* 0x000000010808a824 */ /* 0x000fe200078e0a09 */
[----:B------:R-:W-:-:S02]  /*dd30*/  IADD3 R2, R0, 0x101, RZ ;  /* 0x0000010100027810 */ /* 0x000fc40007ffe0ff */
[----:B------:R-:W-:Y:S01]  /*dd40*/  IADD3 R11, R0, 0x100, RZ ;  /* 0x00000100000b7810 */ /* 0x000fe20007ffe0ff */
[--C-:B------:R-:W-:Y:S01]  /*dd50*/  @!P6 IMAD.IADD R17, R17, 0x1, -R9.reuse ;  /* 0x000000011111e824 */ /* 0x100fe200078e0a09 */
[----:B------:R-:W-:Y:S01]  /*dd60*/  IABS R13, R2 ;  /* 0x00000002000d7213 */ /* 0x000fe20000000000 */
[----:B------:R-:W-:Y:S01]  /*dd70*/  @!P5 IMAD.IADD R18, R18, 0x1, -R9 ;  /* 0x000000011212d824 */ /* 0x000fe200078e0a09 */
[----:B------:R-:W-:Y:S01]  /*dd80*/  ISETP.GE.AND P2, PT, R4, RZ, PT ;  /* 0x000000ff0400720c */ /* 0x000fe20003f46270 */
[----:B------:R0:W-:Y:S01]  /*dd90*/  STL [R1+0x410], R6 ;  /* 0x0004100601007387 */ /* 0x0001e20000100800 */
[----:B------:R-:W-:Y:S01]  /*dda0*/  IABS R12, R11 ;  /* 0x0000000b000c7213 */ /* 0x000fe20000000000 */
[----:B------:R-:W-:Y:S01]  /*ddb0*/  IMAD.HI.U32 R4, R29, R13, RZ ;  /* 0x0000000d1d047227 */ /* 0x000fe200078e00ff */
[C---:B------:R-:W-:Y:S01]  /*ddc0*/  ISETP.GT.U32.AND P5, PT, R9.reuse, R8, PT ;  /* 0x000000080900720c */ /* 0x040fe20003fa4070 */
[----:B------:R1:W-:Y:S01]  /*ddd0*/  STL [R1+0x40c], R5 ;  /* 0x00040c0501007387 */ /* 0x0003e20000100800 */
[----:B------:R-:W-:Y:S01]  /*dde0*/  ISETP.GT.U32.AND P6, PT, R9, R17, PT ;  /* 0x000000110900720c */ /* 0x000fe20003fc4070 */
[----:B------:R-:W-:-:S04]  /*ddf0*/  IMAD.MOV R4, RZ, RZ, -R4 ;  /* 0x000000ffff047224 */ /* 0x000fc800078e0a04 */
[----:B------:R-:W-:Y:S02]  /*de00*/  IMAD R13, R9, R4, R13 ;  /* 0x00000004090d7224 */ /* 0x000fe400078e020d */
[----:B0-----:R-:W-:Y:S02]  /*de10*/  IMAD.MOV.U32 R6, RZ, RZ, R19 ;  /* 0x000000ffff067224 */ /* 0x001fe400078e0013 */
[----:B-1----:R-:W-:Y:S02]  /*de20*/  IMAD.MOV.U32 R5, RZ, RZ, R3 ;  /* 0x000000ffff057224 */ /* 0x002fe400078e0003 */
[----:B------:R-:W-:-:S04]  /*de30*/  IMAD.HI.U32 R3, R29, R12, RZ ;  /* 0x0000000c1d037227 */ /* 0x000fc800078e00ff */
[----:B------:R-:W-:Y:S02]  /*de40*/  IMAD.MOV R3, RZ, RZ, -R3 ;  /* 0x000000ffff037224 */ /* 0x000fe400078e0a03 */
[----:B------:R-:W-:Y:S01]  /*de50*/  @!P5 IMAD.IADD R8, R8, 0x1, -R9 ;  /* 0x000000010808d824 */ /* 0x000fe200078e0a09 */
[C---:B------:R-:W-:Y:S01]  /*de60*/  ISETP.GT.U32.AND P5, PT, R9.reuse, R13, PT ;  /* 0x0000000d0900720c */ /* 0x040fe20003fa4070 */
[C---:B------:R-:W-:Y:S02]  /*de70*/  IMAD R12, R9.reuse, R3, R12 ;  /* 0x00000003090c7224 */ /* 0x040fe400078e020c */
[----:B------:R-:W-:Y:S01]  /*de80*/  @!P4 IMAD.MOV R5, RZ, RZ, -R5 ;  /* 0x000000ffff05c224 */ /* 0x000fe200078e0a05 */
[----:B------:R-:W-:Y:S01]  /*de90*/  ISETP.GT.U32.AND P4, PT, R9, R18, PT ;  /* 0x000000120900720c */ /* 0x000fe20003f84070 */
[----:B------:R-:W-:Y:S01]  /*dea0*/  @!P6 IMAD.IADD R17, R17, 0x1, -R9 ;  /* 0x000000011111e824 */ /* 0x000fe200078e0a09 */
[----:B------:R-:W-:Y:S01]  /*deb0*/  ISETP.GT.U32.AND P6, PT, R9, R12, PT ;  /* 0x0000000c0900720c */ /* 0x000fe20003fc4070 */
[C---:B------:R-:W-:Y:S01]  /*dec0*/  IMAD.HI.U32 R3, R29.reuse, R15, RZ ;  /* 0x0000000f1d037227 */ /* 0x040fe200078e00ff */
[----:B------:R0:W-:Y:S03]  /*ded0*/  STL [R1+0x3e4], R5 ;  /* 0x0003e40501007387 */ /* 0x0001e60000100800 */
[----:B------:R-:W-:-:S04]  /*dee0*/  IMAD.HI.U32 R4, R29, R21, RZ ;  /* 0x000000151d047227 */ /* 0x000fc800078e00ff */
[--C-:B------:R-:W-:Y:S01]  /*def0*/  @!P5 IMAD.IADD R13, R13, 0x1, -R9.reuse ;  /* 0x000000010d0dd824 */ /* 0x100fe200078e0a09 */
[----:B------:R-:W-:Y:S01]  /*df00*/  ISETP.GE.AND P5, PT, R11, RZ, PT ;  /* 0x000000ff0b00720c */ /* 0x000fe20003fa6270 */
[----:B------:R-:W-:Y:S01]  /*df10*/  @!P4 IMAD.IADD R18, R18, 0x1, -R9 ;  /* 0x000000011212c824 */ /* 0x000fe200078e0a09 */
[----:B------:R-:W-:Y:S01]  /*df20*/  ISETP.GE.AND P4, PT, R2, RZ, PT ;  /* 0x000000ff0200720c */ /* 0x000fe20003f86270 */
[----:B------:R-:W-:Y:S01]  /*df30*/  IMAD.MOV R3, RZ, RZ, -R3 ;  /* 0x000000ffff037224 */ /* 0x000fe200078e0a03 */
[----:B------:R-:W-:Y:S01]  /*df40*/  IADD3 R2, R0, 0xfd, RZ ;  /* 0x000000fd00027810 */ /* 0x000fe20007ffe0ff */
[----:B------:R-:W-:Y:S01]  /*df50*/  @!P6 IMAD.IADD R12, R12, 0x1, -R9 ;  /* 0x000000010c0ce824 */ /* 0x000fe200078e0a09 */
[----:B------:R-:W-:Y:S01]  /*df60*/  IADD3 R11, R0, 0xfc, RZ ;  /* 0x000000fc000b7810 */ /* 0x000fe20007ffe0ff */
[----:B0-----:R-:W-:Y:S02]  /*df70*/  IMAD.MOV.U32 R5, RZ, RZ, R8 ;  /* 0x000000ffff057224 */ /* 0x001fe400078e0008 */
[----:B------:R-:W-:Y:S01]  /*df80*/  @!P0 IMAD.MOV R6, RZ, RZ, -R6 ;  /* 0x000000ffff068224 */ /* 0x000fe200078e0a06 */
[----:B------:R-:W-:Y:S01]  /*df90*/  ISETP.GT.U32.AND P0, PT, R9, R13, PT ;  /* 0x0000000d0900720c */ /* 0x000fe20003f04070 */
[----:B------:R-:W-:-:S02]  /*dfa0*/  IMAD.MOV R4, RZ, RZ, -R4 ;  /* 0x000000ffff047224 */ /* 0x000fc400078e0a04 */
[C---:B------:R-:W-:Y:S01]  /*dfb0*/  IMAD R15, R9.reuse, R3, R15 ;  /* 0x00000003090f7224 */ /* 0x040fe200078e020f */
[----:B------:R-:W-:Y:S01]  /*dfc0*/  IABS R3, R2 ;  /* 0x0000000200037213 */ /* 0x000fe20000000000 */
[----:B------:R-:W-:Y:S01]  /*dfd0*/  @!P1 IMAD.MOV R5, RZ, RZ, -R5 ;  /* 0x000000ffff059224 */ /* 0x000fe200078e0a05 */
[C---:B------:R-:W-:Y:S01]  /*dfe0*/  ISETP.GT.U32.AND P1, PT, R9.reuse, R12, PT ;  /* 0x0000000c0900720c */ /* 0x040fe20003f24070 */
[----:B------:R0:W-:Y:S01]  /*dff0*/  STL [R1+0x3e8], R6 ;  /* 0x0003e80601007387 */ /* 0x0001e20000100800 */
[----:B------:R-:W-:Y:S01]  /*e000*/  IMAD R21, R9, R4, R21 ;  /* 0x0000000409157224 */ /* 0x000fe200078e0215 */
[----:B------:R-:W-:Y:S01]  /*e010*/  IABS R4, R11 ;  /* 0x0000000b00047213 */ /* 0x000fe20000000000 */
[----:B------:R-:W-:Y:S01]  /*e020*/  IMAD.HI.U32 R8, R29, R3, RZ ;  /* 0x000000031d087227 */ /* 0x000fe200078e00ff */
[----:B------:R1:W-:Y:S01]  /*e030*/  STL [R1+0x404], R5 ;  /* 0x0004040501007387 */ /* 0x0003e20000100800 */
[----:B------:R-:W-:Y:S02]  /*e040*/  ISETP.GT.U32.AND P6, PT, R9, R15, PT ;  /* 0x0000000f0900720c */ /* 0x000fe40003fc4070 */
[----:B------:R-:W-:Y:S01]  /*e050*/  @!P0 IMAD.IADD R13, R13, 0x1, -R9 ;  /* 0x000000010d0d8824 */ /* 0x000fe200078e0a09 */
[----:B------:R-:W-:Y:S01]  /*e060*/  ISETP.GE.AND P0, PT, R14, RZ, PT ;  /* 0x000000ff0e00720c */ /* 0x000fe20003f06270 */
[----:B------:R-:W-:-:S02]  /*e070*/  IMAD.MOV R8, RZ, RZ, -R8 ;  /* 0x000000ffff087224 */ /* 0x000fc400078e0a08 */
[----:B0-----:R-:W-:Y:S02]  /*e080*/  IMAD.MOV.U32 R6, RZ, RZ, R18 ;  /* 0x000000ffff067224 */ /* 0x001fe400078e0012 */
[----:B------:R-:W-:Y:S01]  /*e090*/  @!P1 IMAD.IADD R12, R12, 0x1, -R9 ;  /* 0x000000010c0c9824 */ /* 0x000fe200078e0a09 */
[----:B------:R-:W-:Y:S01]  /*e0a0*/  ISETP.GE.AND P1, PT, R2, RZ, PT ;  /* 0x000000ff0200720c */ /* 0x000fe20003f26270 */
[----:B-1----:R-:W-:Y:S01]  /*e0b0*/  IMAD.MOV.U32 R5, RZ, RZ, R17 ;  /* 0x000000ffff057224 */ /* 0x002fe200078e0011 */
[----:B------:R-:W-:Y:S01]  /*e0c0*/  IADD3 R2, R0, 0xfb, RZ ;  /* 0x000000fb00027810 */ /* 0x000fe20007ffe0ff */
[----:B------:R-:W-:Y:S01]  /*e0d0*/  @!P3 IMAD.MOV R6, RZ, RZ, -R6 ;  /* 0x000000ffff06b224 */ /* 0x000fe200078e0a06 */
[----:B------:R-:W-:Y:S01]  /*e0e0*/  ISETP.GT.U32.AND P3, PT, R9, R21, PT ;  /* 0x000000150900720c */ /* 0x000fe20003f64070 */
[----:B------:R-:W-:-:S03]  /*e0f0*/  IMAD.HI.U32 R17, R29, R4, RZ ;  /* 0x000000041d117227 */ /* 0x000fc600078e00ff */
[----:B------:R0:W-:Y:S01]  /*e100*/  STL [R1+0x3f0], R6 ;  /* 0x0003f00601007387 */ /* 0x0001e20000100800 */
[----:B------:R-:W-:Y:S01]  /*e110*/  @!P2 IMAD.MOV R5, RZ, RZ, -R5 ;  /* 0x000000ffff05a224 */ /* 0x000fe200078e0a05 */
[----:B------:R-:W-:Y:S01]  /*e120*/  ISETP.GE.AND P2, PT, R16, RZ, PT ;  /* 0x000000ff1000720c */ /* 0x000fe20003f46270 */
[----:B------:R-:W-:Y:S01]  /*e130*/  IMAD.MOV R17, RZ, RZ, -R17 ;  /* 0x000000ffff117224 */ /* 0x000fe200078e0a11 */
[C---:B------:R-:W-:Y:S01]  /*e140*/  IADD3 R16, R0.reuse, 0xf9, RZ ;  /* 0x000000f900107810 */ /* 0x040fe20007ffe0ff */
[C---:B------:R-:W-:Y:S01]  /*e150*/  IMAD R3, R9.reuse, R8, R3 ;  /* 0x0000000809037224 */ /* 0x040fe200078e0203 */
[----:B------:R1:W-:Y:S01]  /*e160*/  STL [R1+0x400], R5 ;  /* 0x0004000501007387 */ /* 0x0003e20000100800 */
[----:B------:R-:W-:Y:S01]  /*e170*/  IMAD R4, R9, R17, R4 ;  /* 0x0000001109047224 */ /* 0x000fe200078e0204 */
[----:B------:R-:W-:Y:S01]  /*e180*/  IADD3 R8, R0, 0xfa, RZ ;  /* 0x000000fa00087810 */ /* 0x000fe20007ffe0ff */
[----:B------:R-:W-:Y:S02]  /*e190*/  @!P3 IMAD.IADD R21, R21, 0x1, -R9 ;  /* 0x000000011515b824 */ /* 0x000fe400078e0a09 */
[----:B0-----:R-:W-:Y:S01]  /*e1a0*/  IMAD.MOV.U32 R6, RZ, RZ, R13 ;  /* 0x000000ffff067224 */ /* 0x001fe200078e000d */
[----:B------:R-:W-:Y:S01]  /*e1b0*/  IABS R13, R2 ;  /* 0x00000002000d7213 */ /* 0x000fe20000000000 */
[----:B------:R-:W-:Y:S01]  /*e1c0*/  @!P6 IMAD.IADD R15, R15, 0x1, -R9 ;  /* 0x000000010f0fe824 */ /* 0x000fe200078e0a09 */
[C---:B------:R-:W-:Y:S01]  /*e1d0*/  ISETP.GT.U32.AND P3, PT, R9.reuse, R21, PT ;  /* 0x000000150900720c */ /* 0x040fe20003f64070 */
[----:B------:R-:W-:Y:S01]  /*e1e0*/  @!P4 IMAD.MOV R6, RZ, RZ, -R6 ;  /* 0x000000ffff06c224 */ /* 0x000fe200078e0a06 */
[----:B------:R-:W-:Y:S01]  /*e1f0*/  ISETP.GT.U32.AND P4, PT, R9, R3, PT ;  /* 0x000000030900720c */ /* 0x000fe20003f84070 */
[----:B-1----:R-:W-:Y:S01]  /*e200*/  IMAD.MOV.U32 R5, RZ, RZ, R12 ;  /* 0x000000ffff057224 */ /* 0x002fe200078e000c */
[----:B------:R-:W-:Y:S01]  /*e210*/  IABS R12, R8 ;  /* 0x00000008000c7213 */ /* 0x000fe20000000000 */
[----:B------:R-:W-:Y:S01]  /*e220*/  IMAD.HI.U32 R14, R29, R13, RZ ;  /* 0x0000000d1d0e7227 */ /* 0x000fe200078e00ff */
[C---:B------:R-:W-:Y:S01]  /*e230*/  ISETP.GT.U32.AND P6, PT, R9.reuse, R15, PT ;  /* 0x0000000f0900720c */ /* 0x040fe20003fc4070 */
[----:B------:R-:W-:Y:S02]  /*e240*/  STL [R1+0x3f4], R6 ;  /* 0x0003f40601007387 */ /* 0x000fe40000100800 */
[----:B------:R-:W-:Y:S01]  /*e250*/  @!P5 IMAD.MOV R5, RZ, RZ, -R5 ;  /* 0x000000ffff05d224 */ /* 0x000fe200078e0a05 */
[----:B------:R-:W-:Y:S01]  /*e260*/  ISETP.GT.U32.AND P5, PT, R9, R4, PT ;  /* 0x000000040900720c */ /* 0x000fe20003fa4070 */
[----:B------:R-:W-:-:S02]  /*e270*/  IMAD.MOV R14, RZ, RZ, -R14 ;  /* 0x000000ffff0e7224 */ /* 0x000fc400078e0a0e */
[--C-:B------:R-:W-:Y:S01]  /*e280*/  @!P3 IMAD.IADD R21, R21, 0x1, -R9.reuse ;  /* 0x000000011515b824 */ /* 0x100fe200078e0a09 */
[----:B------:R-:W-:Y:S01]  /*e290*/  ISETP.GE.AND P3, PT, R2, RZ, PT ;  /* 0x000000ff0200720c */ /* 0x000fe20003f66270 */
[----:B------:R-:W-:Y:S01]  /*e2a0*/  @!P4 IMAD.IADD R3, R3, 0x1, -R9 ;  /* 0x000000010303c824 */ /* 0x000fe200078e0a09 */
[----:B------:R0:W-:Y:S01]  /*e2b0*/  STL [R1+0x3fc], R5 ;  /* 0x0003fc0501007387 */ /* 0x0001e20000100800 */
[----:B------:R-:W-:-:S03]  /*e2c0*/  IMAD.HI.U32 R2, R29, R12, RZ ;  /* 0x0000000c1d027227 */ /* 0x000fc600078e00ff */
[C---:B------:R-:W-:Y:S01]  /*e2d0*/  ISETP.GT.U32.AND P4, PT, R9.reuse, R3, PT ;  /* 0x000000030900720c */ /* 0x040fe20003f84070 */
[----:B------:R-:W-:Y:S02]  /*e2e0*/  IMAD.MOV R2, RZ, RZ, -R2 ;  /* 0x000000ffff027224 */ /* 0x000fe400078e0a02 */
[----:B------:R-:W-:Y:S02]  /*e2f0*/  @!P5 IMAD.IADD R4, R4, 0x1, -R9 ;  /* 0x000000010404d824 */ /* 0x000fe400078e0a09 */
[C---:B------:R-:W-:Y:S01]  /*e300*/  IMAD R13, R9.reuse, R14, R13 ;  /* 0x0000000e090d7224 */ /* 0x040fe200078e020d */
[----:B------:R-:W-:Y:S01]  /*e310*/  IADD3 R14, R0, 0xf8, RZ ;  /* 0x000000f8000e7810 */ /* 0x000fe20007ffe0ff */
[C---:B------:R-:W-:Y:S01]  /*e320*/  IMAD R12, R9.reuse, R2, R12 ;  /* 0x00000002090c7224 */ /* 0x040fe200078e020c */
[----:B------:R-:W-:Y:S01]  /*e330*/  ISETP.GT.U32.AND P5, PT, R9, R4, PT ;  /* 0x000000040900720c */ /* 0x000fe20003fa4070 */
[----:B------:R-:W-:Y:S01]  /*e340*/  @!P6 IMAD.IADD R15, R15, 0x1, -R9 ;  /* 0x000000010f0fe824 */ /* 0x000fe200078e0a09 */
[----:B------:R-:W-:-:S02]  /*e350*/  ISETP.GE.AND P6, PT, R11, RZ, PT ;  /* 0x000000ff0b00720c */ /* 0x000fc40003fc6270 */
[----:B------:R-:W-:Y:S01]  /*e360*/  IABS R11, R16 ;  /* 0x00000010000b7213 */ /* 0x000fe20000000000 */
[----:B------:R-:W-:Y:S01]  /*e370*/  @!P4 IMAD.IADD R3, R3, 0x1, -R9 ;  /* 0x000000010303c824 */ /* 0x000fe200078e0a09 */
[C---:B------:R-:W-:Y:S01]  /*e380*/  ISETP.GT.U32.AND P4, PT, R9.reuse, R13, PT ;  /* 0x0000000d0900720c */ /* 0x040fe20003f84070 */
[----:B0-----:R-:W-:Y:S01]  /*e390*/  IMAD.MOV.U32 R5, RZ, RZ, R15 ;  /* 0x000000ffff057224 */ /* 0x001fe200078e000f */
[----:B------:R-:W-:Y:S02]  /*e3a0*/  IADD3 R15, R0, 0xf7, RZ ;  /* 0x000000f7000f7810 */ /* 0x000fe40007ffe0ff */
[----:B------:R-:W-:Y:S01]  /*e3b0*/  IABS R19, R14 ;  /* 0x0000000e00137213 */ /* 0x000fe20000000000 */
[----:B------:R-:W-:Y:S01]  /*e3c0*/  @!P2 IMAD.MOV R5, RZ, RZ, -R5 ;  /* 0x000000ffff05a224 */ /* 0x000fe200078e0a05 */
[----:B------:R-:W-:Y:S01]  /*e3d0*/  ISETP.GE.AND P2, PT, R8, RZ, PT ;  /* 0x000000ff0800720c */ /* 0x000fe20003f46270 */
[----:B------:R-:W-:Y:S01]  /*e3e0*/  @!P5 IMAD.IADD R4, R4, 0x1, -R9 ;  /* 0x000000010404d824 */ /* 0x000fe200078e0a09 */
[----:B------:R-:W-:Y:S01]  /*e3f0*/  ISETP.GT.U32.AND P5, PT, R9, R12, PT ;  /* 0x0000000c0900720c */ /* 0x000fe20003fa4070 */
[----:B------:R-:W-:Y:S01]  /*e400*/  IMAD.HI.U32 R8, R29, R11, RZ ;  /* 0x0000000b1d087227 */ /* 0x000fe200078e00ff */
[----:B------:R0:W-:Y:S01]  /*e410*/  STL [R1+0x3f8], R5 ;  /* 0x0003f80501007387 */ /* 0x0001e20000100800 */
[----:B------:R-:W-:-:S02]  /*e420*/  IABS R18, R15 ;  /* 0x0000000f00127213 */ /* 0x000fc40000000000 */
[----:B------:R-:W-:Y:S01]  /*e430*/  @!P4 IMAD.IADD R13, R13, 0x1, -R9 ;  /* 0x000000010d0dc824 */ /* 0x000fe200078e0a09 */
[----:B------:R-:W-:Y:S01]  /*e440*/  IADD3 R2, R0, 0xf6, RZ ;  /* 0x000000f600027810 */ /* 0x000fe20007ffe0ff */
[----:B------:R-:W-:Y:S02]  /*e450*/  IMAD.MOV R8, RZ, RZ, -R8 ;  /* 0x000000ffff087224 */ /* 0x000fe400078e0a08 */
[----:B------:R-:W-:Y:S01]  /*e460*/  IMAD.HI.U32 R22, R29, R19, RZ ;  /* 0x000000131d167227 */ /* 0x000fe200078e00ff */
[----:B------:R-:W-:-:S03]  /*e470*/  IABS R17, R2 ;  /* 0x0000000200117213 */ /* 0x000fc60000000000 */
[----:B0-----:R-:W-:Y:S02]  /*e480*/  IMAD.MOV.U32 R5, RZ, RZ, R21 ;  /* 0x000000ffff057224 */ /* 0x001fe400078e0015 */
[----:B------:R-:W-:Y:S01]  /*e490*/  @!P5 IMAD.IADD R12, R12, 0x1, -R9 ;  /* 0x000000010c0cd824 */ /* 0x000fe200078e0a09 */
[C---:B------:R-:W-:Y:S01]  /*e4a0*/  ISETP.GT.U32.AND P5, PT, R9.reuse, R13, PT ;  /* 0x0000000d0900720c */ /* 0x040fe20003fa4070 */
[----:B------:R-:W-:Y:S01]  /*e4b0*/  @!P0 IMAD.MOV R5, RZ, RZ, -R5 ;  /* 0x000000ffff058224 */ /* 0x000fe200078e0a05 */
[----:B------:R-:W-:Y:S01]  /*e4c0*/  ISETP.GE.AND P0, PT, R16, RZ, PT ;  /* 0x000000ff1000720c */ /* 0x000fe20003f06270 */
[----:B------:R-:W-:Y:S01]  /*e4d0*/  IMAD R11, R9, R8, R11 ;  /* 0x00000008090b7224 */ /* 0x000fe200078e020b */
[----:B------:R-:W-:Y:S01]  /*e4e0*/  IADD3 R8, R0, 0xf5, RZ ;  /* 0x000000f500087810 */ /* 0x000fe20007ffe0ff */
[----:B------:R-:W-:Y:S01]  /*e4f0*/  IMAD.HI.U32 R20, R29, R18, RZ ;  /* 0x000000121d147227 */ /* 0x000fe200078e00ff */
[----:B------:R0:W-:Y:S02]  /*e500*/  STL [R1+0x3ec], R5 ;  /* 0x0003ec0501007387 */ /* 0x0001e40000100800 */
[----:B------:R-:W-:Y:S01]  /*e510*/  ISETP.GT.U32.AND P4, PT, R9, R11, PT ;  /* 0x0000000b0900720c */ /* 0x000fe20003f84070 */
[----:B------:R-:W-:-:S02]  /*e520*/  IMAD.MOV R22, RZ, RZ, -R22 ;  /* 0x000000ffff167224 */ /* 0x000fc400078e0a16 */
[----:B------:R-:W-:Y:S02]  /*e530*/  IMAD.MOV R20, RZ, RZ, -R20 ;  /* 0x000000ffff147224 */ /* 0x000fe400078e0a14 */
[----:B------:R-:W-:Y:S01]  /*e540*/  IMAD R16, R9, R22, R19 ;  /* 0x0000001609107224 */ /* 0x000fe200078e0213 */
[----:B------:R-:W-:Y:S01]  /*e550*/  IABS R19, R8 ;  /* 0x0000000800137213 */ /* 0x000fe20000000000 */
[----:B------:R-:W-:Y:S02]  /*e560*/  @!P5 IMAD.IADD R13, R13, 0x1, -R9 ;  /* 0x000000010d0dd824 */ /* 0x000fe400078e0a09 */
[----:B0-----:R-:W-:Y:S01]  /*e570*/  IMAD.MOV.U32 R5, RZ, RZ, R3 ;  /* 0x000000ffff057224 */ /* 0x001fe200078e0003 */
[C---:B------:R-:W-:Y:S01]  /*e580*/  ISETP.GT.U32.AND P5, PT, R9.reuse, R16, PT ;  /* 0x000000100900720c */ /* 0x040fe20003fa4070 */
[----:B------:R-:W-:Y:S02]  /*e590*/  IMAD.MOV.U32 R21, RZ, RZ, R17 ;  /* 0x000000ffff157224 */ /* 0x000fe400078e0011 */
[----:B------:R-:W-:Y:S01]  /*e5a0*/  @!P1 IMAD.MOV R5, RZ, RZ, -R5 ;  /* 0x000000ffff059224 */ /* 0x000fe200078e0a05 */
[C---:B------:R-:W-:Y:S01]  /*e5b0*/  ISETP.GT.U32.AND P1, PT, R9.reuse, R12, PT ;  /* 0x0000000c0900720c */ /* 0x040fe20003f24070 */
[----:B------:R-:W-:Y:S01]  /*e5c0*/  IMAD R17, R9, R20, R18 ;  /* 0x0000001409117224 */ /* 0x000fe200078e0212 */
[----:B------:R-:W-:Y:S01]  /*e5d0*/  IADD3 R18, R0, 0xf1, RZ ;  /* 0x000000f100127810 */ /* 0x000fe20007ffe0ff */
[----:B------:R-:W-:Y:S01]  /*e5e0*/  IMAD.HI.U32 R3, R29, R21, RZ ;  /* 0x000000151d037227 */ /* 0x000fe200078e00ff */
[----:B------:R0:W-:Y:S03]  /*e5f0*/  STL [R1+0x3e0], R5 ;  /* 0x0003e00501007387 */ /* 0x0001e60000100800 */
[----:B------:R-:W-:-:S02]  /*e600*/  @!P4 IMAD.IADD R11, R11, 0x1, -R9 ;  /* 0x000000010b0bc824 */ /* 0x000fc400078e0a09 */
[----:B------:R-:W-:Y:S02]  /*e610*/  IMAD.MOV R3, RZ, RZ, -R3 ;  /* 0x000000ffff037224 */ /* 0x000fe400078e0a03 */
[----:B------:R-:W-:Y:S01]  /*e620*/  IMAD.MOV.U32 R6, RZ, RZ, R4 ;  /* 0x000000ffff067224 */ /* 0x000fe200078e0004 */
[C---:B------:R-:W-:Y:S01]  /*e630*/  ISETP.GT.U32.AND P4, PT, R9.reuse, R11, PT ;  /* 0x0000000b0900720c */ /* 0x040fe20003f84070 */
[C---:B------:R-:W-:Y:S02]  /*e640*/  IMAD R3, R9.reuse, R3, R21 ;  /* 0x0000000309037224 */ /* 0x040fe400078e0215 */
[----:B0-----:R-:W-:Y:S02]  /*e650*/  IMAD.MOV.U32 R5, RZ, RZ, R13 ;  /* 0x000000ffff057224 */ /* 0x001fe400078e000d */
[----:B------:R-:W-:Y:S01]  /*e660*/  @!P5 IMAD.IADD R16, R16, 0x1, -R9 ;  /* 0x000000011010d824 */ /* 0x000fe200078e0a09 */
[C---:B------:R-:W-:Y:S01]  /*e670*/  ISETP.GT.U32.AND P5, PT, R9.reuse, R3, PT ;  /* 0x000000030900720c */ /* 0x040fe20003fa4070 */
[----:B------:R-:W-:Y:S01]  /*e680*/  @!P3 IMAD.MOV R5, RZ, RZ, -R5 ;  /* 0x000000ffff05b224 */ /* 0x000fe200078e0a05 */
[----:B------:R-:W-:Y:S01]  /*e690*/  ISETP.GT.U32.AND P3, PT, R9, R17, PT ;  /* 0x000000110900720c */ /* 0x000fe20003f64070 */
[----:B------:R-:W-:Y:S01]  /*e6a0*/  @!P6 IMAD.MOV R6, RZ, RZ, -R6 ;  /* 0x000000ffff06e224 */ /* 0x000fe200078e0a06 */
[----:B------:R-:W-:Y:S01]  /*e6b0*/  ISETP.GE.AND P6, PT, R14, RZ, PT ;  /* 0x000000ff0e00720c */ /* 0x000fe20003fc6270 */
[----:B------:R-:W-:Y:S01]  /*e6c0*/  IMAD.HI.U32 R4, R29, R19, RZ ;  /* 0x000000131d047227 */ /* 0x000fe200078e00ff */
[----:B------:R-:W-:-:S02]  /*e6d0*/  IADD3 R14, R0, 0xf4, RZ ;  /* 0x000000f4000e7810 */ /* 0x000fc40007ffe0ff */
[----:B------:R0:W-:Y:S01]  /*e6e0*/  STL [R1+0x3dc], R6 ;  /* 0x0003dc0601007387 */ /* 0x0001e20000100800 */
[--C-:B------:R-:W-:Y:S01]  /*e6f0*/  @!P1 IMAD.IADD R12, R12, 0x1, -R9.reuse ;  /* 0x000000010c0c9824 */ /* 0x100fe200078e0a09 */
[----:B------:R-:W-:Y:S01]  /*e700*/  ISETP.GE.AND P1, PT, R15, RZ, PT ;  /* 0x000000ff0f00720c */ /* 0x000fe20003f26270 */
[----:B------:R-:W-:Y:S01]  /*e710*/  IMAD.MOV R4, RZ, RZ, -R4 ;  /* 0x000000ffff047224 */ /* 0x000fe200078e0a04 */
[----:B------:R1:W-:Y:S01]  /*e720*/  STL [R1+0x3d8], R5 ;  /* 0x0003d80501007387 */ /* 0x0003e20000100800 */
[--C-:B------:R-:W-:Y:S01]  /*e730*/  @!P4 IMAD.IADD R11, R11, 0x1, -R9.reuse ;  /* 0x000000010b0bc824 */ /* 0x100fe200078e0a09 */
[----:B------:R-:W-:Y:S01]  /*e740*/  ISETP.GE.AND P4, PT, R2, RZ, PT ;  /* 0x000000ff0200720c */ /* 0x000fe20003f86270 */
[----:B------:R-:W-:Y:S01]  /*e750*/  @!P3 IMAD.IADD R17, R17, 0x1, -R9 ;  /* 0x000000011111b824 */ /* 0x000fe200078e0a09 */
[C---:B------:R-:W-:Y:S01]  /*e760*/  ISETP.GT.U32.AND P3, PT, R9.reuse, R16, PT ;  /* 0x000000100900720c */ /* 0x040fe20003f64070 */
[----:B------:R-:W-:Y:S01]  /*e770*/  IMAD R2, R9, R4, R19 ;  /* 0x0000000409027224 */ /* 0x000fe200078e0213 */
[----:B------:R-:W-:Y:S01]  /*e780*/  IABS R19, R14 ;  /* 0x0000000e00137213 */ /* 0x000fe20000000000 */
[----:B------:R-:W-:Y:S01]  /*e790*/  @!P5 IMAD.IADD R3, R3, 0x1, -R9 ;  /* 0x000000010303d824 */ /* 0x000fe200078e0a09 */
[C---:B------:R-:W-:Y:S01]  /*e7a0*/  IADD3 R15, R0.reuse, 0xf2, RZ ;  /* 0x000000f2000f7810 */ /* 0x040fe20007ffe0ff */
[----:B0-----:R-:W-:Y:S01]  /*e7b0*/  IMAD.MOV.U32 R6, RZ, RZ, R11 ;  /* 0x000000ffff067224 */ /* 0x001fe200078e000b */
[----:B------:R-:W-:Y:S01]  /*e7c0*/  IADD3 R4, R0, 0xf3, RZ ;  /* 0x000000f300047810 */ /* 0x000fe20007ffe0ff */
[----:B-1----:R-:W-:Y:S01]  /*e7d0*/  IMAD.MOV.U32 R5, RZ, RZ, R12 ;  /* 0x000000ffff057224 */ /* 0x002fe200078e000c */
[----:B------:R-:W-:Y:S01]  /*e7e0*/  ISETP.GT.U32.AND P5, PT, R9, R3, PT ;  /* 0x000000030900720c */ /* 0x000fe20003fa4070 */
[----:B------:R-:W-:Y:S01]  /*e7f0*/  IMAD.HI.U32 R21, R29, R19, RZ ;  /* 0x000000131d157227 */ /* 0x000fe200078e00ff */
[----:B------:R-:W-:-:S02]  /*e800*/  IABS R13, R15 ;  /* 0x0000000f000d7213 */ /* 0x000fc40000000000 */
[----:B------:R-:W-:Y:S01]  /*e810*/  IABS R12, R18 ;  /* 0x00000012000c7213 */ /* 0x000fe20000000000 */
[----:B------:R-:W-:Y:S01]  /*e820*/  @!P2 IMAD.MOV R5, RZ, RZ, -R5 ;  /* 0x000000ffff05a224 */ /* 0x000fe200078e0a05 */
[C---:B------:R-:W-:Y:S01]  /*e830*/  ISETP.GT.U32.AND P2, PT, R9.reuse, R17, PT ;  /* 0x000000110900720c */ /* 0x040fe20003f44070 */
[----:B------:R-:W-:Y:S01]  /*e840*/  @!P3 IMAD.IADD R16, R16, 0x1, -R9 ;  /* 0x000000011010b824 */ /* 0x000fe200078e0a09 */
[----:B------:R-:W-:Y:S01]  /*e850*/  ISETP.GT.U32.AND P3, PT, R9, R2, PT ;  /* 0x000000020900720c */ /* 0x000fe20003f64070 */
[----:B------:R-:W-:Y:S01]  /*e860*/  IMAD.MOV R21, RZ, RZ, -R21 ;  /* 0x000000ffff157224 */ /* 0x000fe200078e0a15 */
[----:B------:R0:W-:Y:S01]  /*e870*/  STL [R1+0x3d4], R5 ;  /* 0x0003d40501007387 */ /* 0x0001e20000100800 */
[----:B------:R-:W-:Y:S01]  /*e880*/  IMAD.HI.U32 R22, R29, R13, RZ ;  /* 0x0000000d1d167227 */ /* 0x000fe200078e00ff */
[----:B------:R-:W-:-:S03]  /*e890*/  IABS R20, R4 ;  /* 0x0000000400147213 */ /* 0x000fc60000000000 */
[--C-:B------:R-:W-:Y:S02]  /*e8a0*/  @!P5 IMAD.IADD R3, R3, 0x1, -R9.reuse ;  /* 0x000000010303d824 */ /* 0x100fe400078e0a09 */
[----:B------:R-:W-:Y:S02]  /*e8b0*/  @!P0 IMAD.MOV R6, RZ, RZ, -R6 ;  /* 0x000000ffff068224 */ /* 0x000fe400078e0a06 */
[----:B------:R-:W-:Y:S01]  /*e8c0*/  @!P2 IMAD.IADD R17, R17, 0x1, -R9 ;  /* 0x000000011111a824 */ /* 0x000fe200078e0a09 */
[----:B------:R-:W-:Y:S01]  /*e8d0*/  ISETP.GE.AND P2, PT, R8, RZ, PT ;  /* 0x000000ff0800720c */ /* 0x000fe20003f46270 */
[C---:B------:R-:W-:Y:S01]  /*e8e0*/  IMAD R8, R9.reuse, R21, R19 ;  /* 0x0000001509087224 */ /* 0x040fe200078e0213 */
[----:B------:R-:W-:Y:S01]  /*e8f0*/  STL [R1+0x3d0], R6 ;  /* 0x0003d00601007387 */ /* 0x000fe20000100800 */
[----:B------:R-:W-:Y:S01]  /*e900*/  @!P3 IMAD.IADD R2, R2, 0x1, -R9 ;  /* 0x000000010202b824 */ /* 0x000fe200078e0a09 */
[----:B------:R-:W-:Y:S01]  /*e910*/  ISETP.GE.AND P3, PT, R14, RZ, PT ;  /* 0x000000ff0e00720c */ /* 0x000fe20003f66270 */
[----:B0-----:R-:W-:Y:S01]  /*e920*/  IMAD.MOV.U32 R5, RZ, RZ, R16 ;  /* 0x000000ffff057224 */ /* 0x001fe200078e0010 */
[----:B------:R-:W-:Y:S01]  /*e930*/  ISETP.GT.U32.AND P5, PT, R9, R8, PT ;  /* 0x000000080900720c */ /* 0x000fe20003fa4070 */
[----:B------:R-:W-:Y:S01]  /*e940*/  IMAD.HI.U32 R21, R29, R12, RZ ;  /* 0x0000000c1d157227 */ /* 0x000fe200078e00ff */
[----:B------:R-:W-:-:S02]  /*e950*/  ISETP.GT.U32.AND P0, PT, R9, R2, PT ;  /* 0x000000020900720c */ /* 0x000fc40003f04070 */
[----:B------:R-:W-:Y:S01]  /*e960*/  IADD3 R14, R0, 0xf0, RZ ;  /* 0x000000f0000e7810 */ /* 0x000fe20007ffe0ff */
[----:B------:R-:W-:Y:S02]  /*e970*/  @!P6 IMAD.MOV R5, RZ, RZ, -R5 ;  /* 0x000000ffff05e224 */ /* 0x000fe400078e0a05 */
[----:B------:R-:W-:Y:S01]  /*e980*/  IMAD.MOV R22, RZ, RZ, -R22 ;  /* 0x000000ffff167224 */ /* 0x000fe200078e0a16 */
[----:B------:R-:W-:Y:S01]  /*e990*/  IABS R11, R14 ;  /* 0x0000000e000b7213 */ /* 0x000fe20000000000 */
[----:B------:R-:W-:Y:S01]  /*e9a0*/  IMAD.HI.U32 R19, R29, R20, RZ ;  /* 0x000000141d137227 */ /* 0x000fe200078e00ff */
[----:B------:R0:W-:Y:S03]  /*e9b0*/  STL [R1+0x3cc], R5 ;  /* 0x0003cc0501007387 */ /* 0x0001e60000100800 */
[----:B------:R-:W-:Y:S02]  /*e9c0*/  IMAD.MOV R21, RZ, RZ, -R21 ;  /* 0x000000ffff157224 */ /* 0x000fe400078e0a15 */
[----:B------:R-:W-:-:S02]  /*e9d0*/  IMAD R13, R9, R22, R13 ;  /* 0x00000016090d7224 */ /* 0x000fc400078e020d */
[----:B------:R-:W-:Y:S02]  /*e9e0*/  IMAD.MOV R19, RZ, RZ, -R19 ;  /* 0x000000ffff137224 */ /* 0x000fe400078e0a13 */
[C---:B------:R-:W-:Y:S02]  /*e9f0*/  IMAD R12, R9.reuse, R21, R12 ;  /* 0x00000015090c7224 */ /* 0x040fe400078e020c */
[----:B0-----:R-:W-:Y:S02]  /*ea00*/  IMAD.MOV.U32 R5, RZ, RZ, R17 ;  /* 0x000000ffff057224 */ /* 0x001fe400078e0011 */
[----:B------:R-:W-:Y:S02]  /*ea10*/  @!P5 IMAD.IADD R8, R8, 0x1, -R9 ;  /* 0x000000010808d824 */ /* 0x000fe400078e0a09 */
[----:B------:R-:W-:Y:S01]  /*ea20*/  @!P1 IMAD.MOV R5, RZ, RZ, -R5 ;  /* 0x000000ffff059224 */ /* 0x000fe200078e0a05 */
[C---:B------:R-:W-:Y:S01]  /*ea30*/  ISETP.GT.U32.AND P1, PT, R9.reuse, R13, PT ;  /* 0x0000000d0900720c */ /* 0x040fe20003f24070 */
[C---:B------:R-:W-:Y:S01]  /*ea40*/  IMAD R19, R9.reuse, R19, R20 ;  /* 0x0000001309137224 */ /* 0x040fe200078e0214 */
[----:B------:R-:W-:Y:S01]  /*ea50*/  IADD3 R20, R0, 0xef, RZ ;  /* 0x000000ef00147810 */ /* 0x000fe20007ffe0ff */
[----:B------:R-:W-:Y:S01]  /*ea60*/  @!P0 IMAD.IADD R2, R2, 0x1, -R9 ;  /* 0x0000000102028824 */ /* 0x000fe200078e0a09 */
[C---:B------:R-:W-:Y:S01]  /*ea70*/  ISETP.GT.U32.AND P0, PT, R9.reuse, R12, PT ;  /* 0x0000000c0900720c */ /* 0x040fe20003f04070 */
[----:B------:R-:W-:Y:S01]  /*ea80*/  @!P4 IMAD.MOV R3, RZ, RZ, -R3 ;  /* 0x000000ffff03c224 */ /* 0x000fe200078e0a03 */
[C---:B------:R-:W-:Y:S01]  /*ea90*/  ISETP.GT.U32.AND P5, PT, R9.reuse, R8, PT ;  /* 0x000000080900720c */ /* 0x040fe20003fa4070 */
[----:B------:R0:W-:Y:S01]  /*eaa0*/  STL [R1+0x3c8], R5 ;  /* 0x0003c80501007387 */ /* 0x0001e20000100800 */
[----:B------:R-:W-:Y:S01]  /*eab0*/  ISETP.GT.U32.AND P6, PT, R9, R19, PT ;  /* 0x000000130900720c */ /* 0x000fe20003fc4070 */
[----:B------:R-:W-:Y:S01]  /*eac0*/  IMAD.HI.U32 R17, R29, R11, RZ ;  /* 0x0000000b1d117227 */ /* 0x000fe200078e00ff */
[----:B------:R-:W-:Y:S01]  /*ead0*/  IABS R16, R20 ;  /* 0x0000001400107213 */ /* 0x000fe20000000000 */
[----:B------:R1:W-:Y:S01]  /*eae0*/  STL [R1+0x3c4], R3 ;  /* 0x0003c40301007387 */ /* 0x0003e20000100800 */
[----:B------:R-:W-:Y:S01]  /*eaf0*/  ISETP.GE.AND P4, PT, R4, RZ, PT ;  /* 0x000000ff0400720c */ /* 0x000fe20003f86270 */
[----:B------:R-:W-:-:S02]  /*eb00*/  @!P1 IMAD.IADD R13, R13, 0x1, -R9 ;  /* 0x000000010d0d9824 */ /* 0x000fc400078e0a09 */
[----:B------:R-:W-:Y:S02]  /*eb10*/  IMAD.MOV R17, RZ, RZ, -R17 ;  /* 0x000000ffff117224 */ /* 0x000fe400078e0a11 */
[----:B0-----:R-:W-:Y:S02]  /*eb20*/  IMAD.MOV.U32 R5, RZ, RZ, R2 ;  /* 0x000000ffff057224 */ /* 0x001fe400078e0002 */
[----:B------:R-:W-:Y:S01]  /*eb30*/  @!P0 IMAD.IADD R12, R12, 0x1, -R9 ;  /* 0x000000010c0c8824 */ /* 0x000fe200078e0a09 */
[C---:B------:R-:W-:Y:S01]  /*eb40*/  ISETP.GT.U32.AND P0, PT, R9.reuse, R13, PT ;  /* 0x0000000d0900720c */ /* 0x040fe20003f04070 */
[----:B-1----:R-:W-:Y:S02]  /*eb50*/  IMAD.MOV.U32 R3, RZ, RZ, R16 ;  /* 0x000000ffff037224 */ /* 0x002fe400078e0010 */
[----:B------:R-:W-:Y:S01]  /*eb60*/  @!P2 IMAD.MOV R5, RZ, RZ, -R5 ;  /* 0x000000ffff05a224 */ /* 0x000fe200078e0a05 */
[----:B------:R-:W-:Y:S01]  /*eb70*/  ISETP.GT.U32.AND P2, PT, R9, R12, PT ;  /* 0x0000000c0900720c */ /* 0x000fe20003f44070 */
[--C-:B------:R-:W-:Y:S01]  /*eb80*/  @!P5 IMAD.IADD R8, R8, 0x1, -R9.reuse ;  /* 0x000000010808d824 */ /* 0x100fe200078e0a09 */
[----:B------:R-:W-:Y:S01]  /*eb90*/  ISETP.GE.AND P5, PT, R15, RZ, PT ;  /* 0x000000ff0f00720c */ /* 0x000fe20003fa6270 */
[----:B------:R-:W-:Y:S01]  /*eba0*/  IMAD.HI.U32 R4, R29, R3, RZ ;  /* 0x000000031d047227 */ /* 0x000fe200078e00ff */
[----:B------:R0:W-:Y:S03]  /*ebb0*/  STL [R1+0x3c0], R5 ;  /* 0x0003c00501007387 */ /* 0x0001e60000100800 */
[----:B------:R-:W-:Y:S01]  /*ebc0*/  @!P6 IMAD.IADD R19, R19, 0x1, -R9 ;  /* 0x000000011313e824 */ /* 0x000fe200078e0a09 */
[----:B------:R-:W-:Y:S01]  /*ebd0*/  ISETP.GE.AND P6, PT, R18, RZ, PT ;  /* 0x000000ff1200720c */ /* 0x000fe20003fc6270 */
[C---:B------:R-:W-:Y:S01]  /*ebe0*/  IMAD R15, R9.reuse, R17, R11 ;  /* 0x00000011090f7224 */ /* 0x040fe200078e020b */
[----:B------:R-:W-:Y:S01]  /*ebf0*/  IADD3 R11, R0, 0xee, RZ ;  /* 0x000000ee000b7810 */ /* 0x000fe20007ffe0ff */
[----:B------:R-:W-:Y:S01]  /*ec00*/  IMAD.MOV R4, RZ, RZ, -R4 ;  /* 0x000000ffff047224 */ /* 0x000fe200078e0a04 */
[----:B------:R-:W-:Y:S01]  /*ec10*/  ISETP.GT.U32.AND P1, PT, R9, R19, PT ;  /* 0x000000130900720c */ /* 0x000fe20003f24070 */
[----:B------:R-:W-:-:S02]  /*ec20*/  @!P0 IMAD.IADD R13, R13, 0x1, -R9 ;  /* 0x000000010d0d8824 */ /* 0x000fc400078e0a09 */
[----:B0-----:R-:W-:Y:S01]  /*ec30*/  IMAD.MOV.U32 R5, RZ, RZ, R8 ;  /* 0x000000ffff057224 */ /* 0x001fe200078e0008 */
[----:B------:R-:W-:Y:S01]  /*ec40*/  IADD3 R8, R0, 0xed, RZ ;  /* 0x000000ed00087810 */ /* 0x000fe20007ffe0ff */
[C---:B------:R-:W-:Y:S01]  /*ec50*/  IMAD R2, R9.reuse, R4, R3 ;  /* 0x0000000409027224 */ /* 0x040fe200078e0203 */
[----:B------:R-:W-:Y:S01]  /*ec60*/  IABS R3, R11 ;  /* 0x0000000b00037213 */ /* 0x000fe20000000000 */
[----:B------:R-:W-:Y:S01]  /*ec70*/  @!P3 IMAD.MOV R5, RZ, RZ, -R5 ;  /* 0x000000ffff05b224 */ /* 0x000fe200078e0a05 */
[C---:B------:R-:W-:Y:S01]  /*ec80*/  ISETP.GT.U32.AND P3, PT, R9.reuse, R15, PT ;  /* 0x0000000f0900720c */ /* 0x040fe20003f64070 */
[----:B------:R-:W-:Y:S01]  /*ec90*/  @!P2 IMAD.IADD R12, R12, 0x1, -R9 ;  /* 0x000000010c0ca824 */ /* 0x000fe200078e0a09 */
[----:B------:R-:W-:Y:S01]  /*eca0*/  ISETP.GT.U32.AND P0, PT, R9, R2, PT ;  /* 0x000000020900720c */ /* 0x000fe20003f04070 */
[----:B------:R-:W-:Y:S01]  /*ecb0*/  IMAD.HI.U32 R17, R29, R3, RZ ;  /* 0x000000031d117227 */ /* 0x000fe200078e00ff */
[----:B------:R0:W-:Y:S01]  /*ecc0*/  STL [R1+0x3bc], R5 ;  /* 0x0003bc0501007387 */ /* 0x0001e20000100800 */
[----:B------:R-:W-:-:S02]  /*ecd0*/  IABS R4, R8 ;  /* 0x0000000800047213 */ /* 0x000fc40000000000 */
[----:B------:R-:W-:Y:S01]  /*ece0*/  @!P1 IMAD.IADD R19, R19, 0x1, -R9 ;  /* 0x0000000113139824 */ /* 0x000fe200078e0a09 */
[----:B------:R-:W-:Y:S01]  /*ecf0*/  ISETP.GE.AND P1, PT, R14, RZ, PT ;  /* 0x000000ff0e00720c */ /* 0x000fe20003f26270 */
[----:B------:R-:W-:Y:S01]  /*ed00*/  IMAD.MOV R17, RZ, RZ, -R17 ;  /* 0x000000ffff117224 */ /* 0x000fe200078e0a11 */
[----:B------:R-:W-:Y:S01]  /*ed10*/  IADD3 R14, R0, 0xec, RZ ;  /* 0x000000ec000e7810 */ /* 0x000fe20007ffe0ff */
[----:B------:R-:W-:Y:S01]  /*ed20*/  IMAD.MOV.U32 R6, RZ, RZ, R13 ;  /* 0x000000ffff067224 */ /* 0x000fe200078e000d */
[----:B------:R-:W-:Y:S01]  /*ed30*/  ISETP.GE.AND P2, PT, R20, RZ, PT ;  /* 0x000000ff1400720c */ /* 0x000fe20003f46270 */
[----:B------:R-:W-:Y:S01]  /*ed40*/  @!P3 IMAD.IADD R15, R15, 0x1, -R9 ;  /* 0x000000010f0fb824 */ /* 0x000fe200078e0a09 */
[----:B------:R-:W-:Y:S01]  /*ed50*/  ISETP.GE.AND P3, PT, R11, RZ, PT ;  /* 0x000000ff0b00720c */ /* 0x000fe20003f66270 */
[----:B0-----:R-:W-:Y:S01]  /*ed60*/  IMAD.MOV.U32 R5, RZ, RZ, R19 ;  /* 0x000000ffff057224 */ /* 0x001fe200078e0013 */
[----:B------:R-:W-:Y:S01]  /*ed70*/  IABS R11, R14 ;  /* 0x0000000e000b7213 */ /* 0x000fe20000000000 */
[----:B------:R-:W-:Y:S01]  /*ed80*/  @!P0 IMAD.IADD R2, R2, 0x1, -R9 ;  /* 0x0000000102028824 */ /* 0x000fe200078e0a09 */
[C---:B------:R-:W-:Y:S01]  /*ed90*/  ISETP.GT.U32.AND P0, PT, R9.reuse, R15, PT ;  /* 0x0000000f0900720c */ /* 0x040fe20003f04070 */
[----:B------:R-:W-:Y:S01]  /*eda0*/  @!P4 IMAD.MOV R5, RZ, RZ, -R5 ;  /* 0x000000ffff05c224 */ /* 0x000fe200078e0a05 */
[----:B------:R-:W-:Y:S01]  /*edb0*/  IADD3 R13, R0, 0xea, RZ ;  /* 0x000000ea000d7810 */ /* 0x000fe20007ffe0ff */
[C---:B------:R-:W-:Y:S01]  /*edc0*/  IMAD R3, R9.reuse, R17, R3 ;  /* 0x0000001109037224 */ /* 0x040fe200078e0203 */
[----:B------:R-:W-:Y:S01]  /*edd0*/  ISETP.GT.U32.AND P4, PT, R9, R2, PT ;  /* 0x000000020900720c */ /* 0x000fe20003f84070 */
[----:B------:R-:W-:Y:S01]  /*ede0*/  @!P5 IMAD.MOV R6, RZ, RZ, -R6 ;  /* 0x000000ffff06d224 */ /* 0x000fe200078e0a06 */
[----:B------:R0:W-:Y:S01]  /*edf0*/  STL [R1+0x3b8], R5 ;  /* 0x0003b80501007387 */ /* 0x0001e20000100800 */
[----:B------:R-:W-:Y:S01]  /*ee00*/  IMAD.HI.U32 R16, R29, R4, RZ ;  /* 0x000000041d107227 */ /* 0x000fe200078e00ff */
[----:B------:R-:W-:-:S02]  /*ee10*/  ISETP.GT.U32.AND P5, PT, R9, R3, PT ;  /* 0x000000030900720c */ /* 0x000fc40003fa4070 */
[----:B------:R1:W-:Y:S01]  /*ee20*/  STL [R1+0x39c], R6 ;  /* 0x00039c0601007387 */ /* 0x0003e20000100800 */
[----:B------:R-:W-:Y:S01]  /*ee30*/  IMAD.MOV R16, RZ, RZ, -R16 ;  /* 0x000000ffff107224 */ /* 0x000fe200078e0a10 */
[----:B------:R-:W-:Y:S01]  /*ee40*/  IABS R23, R13 ;  /* 0x0000000d00177213 */ /* 0x000fe20000000000 */
[----:B------:R-:W-:Y:S01]  /*ee50*/  @!P0 IMAD.IADD R15, R15, 0x1, -R9 ;  /* 0x000000010f0f8824 */ /* 0x000fe200078e0a09 */
[C---:B------:R-:W-:Y:S01]  /*ee60*/  IADD3 R19, R0.reuse, 0xe6, RZ ;  /* 0x000000e600137810 */ /* 0x040fe20007ffe0ff */
[----:B------:R-:W-:Y:S01]  /*ee70*/  IMAD R4, R9, R16, R4 ;  /* 0x0000001009047224 */ /* 0x000fe200078e0204 */
[----:B------:R-:W-:Y:S01]  /*ee80*/  IADD3 R16, R0, 0xe5, RZ ;  /* 0x000000e500107810 */ /* 0x000fe20007ffe0ff */
[----:B0-----:R-:W-:Y:S02]  /*ee90*/  IMAD.MOV.U32 R5, RZ, RZ, R12 ;  /* 0x000000ffff057224 */ /* 0x001fe400078e000c */
[----:B------:R-:W-:Y:S01]  /*eea0*/  IMAD.HI.U32 R12, R29, R11, RZ ;  /* 0x0000000b1d0c7227 */ /* 0x000fe200078e00ff */
[----:B------:R-:W-:-:S02]  /*eeb0*/  ISETP.GT.U32.AND P0, PT, R9, R4, PT ;  /* 0x000000040900720c */ /* 0x000fc40003f04070 */
[----:B------:R-:W-:Y:S01]  /*eec0*/  IABS R18, R16 ;  /* 0x0000001000127213 */ /* 0x000fe20000000000 */
[----:B------:R-:W-:Y:S01]  /*eed0*/  @!P6 IMAD.MOV R5, RZ, RZ, -R5 ;  /* 0x000000ffff05e224 */ /* 0x000fe200078e0a05 */
[----:B------:R-:W-:Y:S01]  /*eee0*/  ISETP.GE.AND P6, PT, R8, RZ, PT ;  /* 0x000000ff0800720c */ /* 0x000fe20003fc6270 */
[----:B------:R-:W-:Y:S01]  /*eef0*/  IMAD.MOV R8, RZ, RZ, -R12 ;  /* 0x000000ffff087224 */ /* 0x000fe200078e0a0c */
[----:B------:R-:W-:Y:S01]  /*ef00*/  IADD3 R12, R0, 0xe9, RZ ;  /* 0x000000e9000c7810 */ /* 0x000fe20007ffe0ff */
[----:B-1----:R-:W-:Y:S01]  /*ef10*/  IMAD.MOV.U32 R6, RZ, RZ, R15 ;  /* 0x000000ffff067224 */ /* 0x002fe200078e000f */
[----:B------:R0:W-:Y:S01]  /*ef20*/  STL [R1+0x3a0], R5 ;  /* 0x0003a00501007387 */ /* 0x0001e20000100800 */
[----:B------:R-:W-:Y:S01]  /*ef30*/  IMAD R11, R9, R8, R11 ;  /* 0x00000008090b7224 */ /* 0x000fe200078e020b */
[----:B------:R-:W-:Y:S01]  /*ef40*/  IABS R8, R12 ;  /* 0x0000000c00087213 */ /* 0x000fe20000000000 */
[--C-:B------:R-:W-:Y:S02]  /*ef50*/  @!P5 IMAD.IADD R3, R3, 0x1, -R9.reuse ;  /* 0x000000010303d824 */ /* 0x100fe400078e0a09 */
[----:B------:R-:W-:Y:S01]  /*ef60*/  @!P1 IMAD.MOV R6, RZ, RZ, -R6 ;  /* 0x000000ffff069224 */ /* 0x000fe200078e0a06 */
[C---:B------:R-:W-:Y:S01]  /*ef70*/  ISETP.GT.U32.AND P1, PT, R9.reuse, R11, PT ;  /* 0x0000000b0900720c */ /* 0x040fe20003f24070 */
[--C-:B------:R-:W-:Y:S01]  /*ef80*/  @!P4 IMAD.IADD R2, R2, 0x1, -R9.reuse ;  /* 0x000000010202c824 */ /* 0x100fe200078e0a09 */
[----:B------:R-:W-:Y:S01]  /*ef90*/  ISETP.GE.AND P4, PT, R14, RZ, PT ;  /* 0x000000ff0e00720c */ /* 0x000fe20003f86270 */
[----:B------:R-:W-:Y:S01]  /*efa0*/  @!P0 IMAD.IADD R4, R4, 0x1, -R9 ;  /* 0x0000000104048824 */ /* 0x000fe200078e0a09 */
[----:B------:R-:W-:Y:S01]  /*efb0*/  IADD3 R14, R0, 0xeb, RZ ;  /* 0x000000eb000e7810 */ /* 0x000fe20007ffe0ff */
[----:B0-----:R-:W-:Y:S01]  /*efc0*/  IMAD.MOV.U32 R5, RZ, RZ, R2 ;  /* 0x000000ffff057224 */ /* 0x001fe200078e0002 */
[----:B------:R-:W-:Y:S01]  /*efd0*/  ISETP.GT.U32.AND P5, PT, R9, R3, PT ;  /* 0x000000030900720c */ /* 0x000fe20003fa4070 */
[----:B------:R-:W-:Y:S01]  /*efe0*/  IMAD.HI.U32 R15, R29, R23, RZ ;  /* 0x000000171d0f7227 */ /* 0x000fe200078e00ff */
[----:B------:R-:W-:Y:S01]  /*eff0*/  IABS R22, R14 ;  /* 0x0000000e00167213 */ /* 0x000fe20000000000 */
[----:B------:R0:W-:Y:S01]  /*f000*/  STL [R1+0x3a4], R6 ;  /* 0x0003a40601007387 */ /* 0x0001e20000100800 */
[----:B------:R-:W-:Y:S01]  /*f010*/  ISETP.GT.U32.AND P0, PT, R9, R4, PT ;  /* 0x000000040900720c */ /* 0x000fe20003f04070 */
[----:B------:R-:W-:Y:S01]  /*f020*/  @!P2 IMAD.MOV R5, RZ, RZ, -R5 ;  /* 0x000000ffff05a224 */ /* 0x000fe200078e0a05 */
[----:B------:R-:W-:Y:S01]  /*f030*/  ISETP.GE.AND P2, PT, R14, RZ, PT ;  /* 0x000000ff0e00720c */ /* 0x000fe20003f46270 */
[----:B------:R-:W-:-:S03]  /*f040*/  IMAD.HI.U32 R14, R29, R22, RZ ;  /* 0x000000161d0e7227 */ /* 0x000fc600078e00ff */
[----:B------:R1:W-:Y:S01]  /*f050*/  STL [R1+0x3ac], R5 ;  /* 0x0003ac0501007387 */ /* 0x0003e20000100800 */
[--C-:B------:R-:W-:Y:S02]  /*f060*/  @!P1 IMAD.IADD R11, R11, 0x1, -R9.reuse ;  /* 0x000000010b0b9824 */ /* 0x100fe400078e0a09 */
[----:B------:R-:W-:Y:S01]  /*f070*/  @!P5 IMAD.IADD R3, R3, 0x1, -R9 ;  /* 0x000000010303d824 */ /* 0x000fe200078e0a09 */
[----:B------:R-:W-:Y:S01]  /*f080*/  ISETP.GE.AND P5, PT, R13, RZ, PT ;  /* 0x000000ff0d00720c */ /* 0x000fe20003fa6270 */
[----:B------:R-:W-:Y:S01]  /*f090*/  IMAD.MOV R14, RZ, RZ, -R14 ;  /* 0x000000ffff0e7224 */ /* 0x000fe200078e0a0e */
[C---:B------:R-:W-:Y:S01]  /*f0a0*/  ISETP.GT.U32.AND P1, PT, R9.reuse, R11, PT ;  /* 0x0000000b0900720c */ /* 0x040fe20003f24070 */
[----:B0-----:R-:W-:Y:S01]  /*f0b0*/  IMAD.MOV.U32 R6, RZ, RZ, R3 ;  /* 0x000000ffff067224 */ /* 0x001fe200078e0003 */
[----:B------:R-:W-:Y:S01]  /*f0c0*/  IADD3 R3, R0, 0xe7, RZ ;  /* 0x000000e700037810 */ /* 0x000fe20007ffe0ff */
[----:B------:R-:W-:Y:S01]  /*f0d0*/  IMAD R22, R9, R14, R22 ;  /* 0x0000000e09167224 */ /* 0x000fe200078e0216 */
[----:B------:R-:W-:Y:S01]  /*f0e0*/  IABS R14, R19 ;  /* 0x00000013000e7213 */ /* 0x000fe20000000000 */
[----:B------:R-:W-:-:S02]  /*f0f0*/  IMAD.MOV R13, RZ, RZ, -R15 ;  /* 0x000000ffff0d7224 */ /* 0x000fc400078e0a0f */
[----:B------:R-:W-:Y:S01]  /*f100*/  @!P3 IMAD.MOV R6, RZ, RZ, -R6 ;  /* 0x000000ffff06b224 */ /* 0x000fe200078e0a06 */
[C---:B------:R-:W-:Y:S01]  /*f110*/  ISETP.GT.U32.AND P3, PT, R9.reuse, R22, PT ;  /* 0x000000160900720c */ /* 0x040fe20003f64070 */
[----:B------:R-:W-:Y:S01]  /*f120*/  IMAD R23, R9, R13, R23 ;  /* 0x0000000d09177224 */ /* 0x000fe200078e0217 */
[----:B------:R-:W-:Y:S01]  /*f130*/  IADD3 R13, R0, 0xe8, RZ ;  /* 0x000000e8000d7810 */ /* 0x000fe20007ffe0ff */
[--C-:B------:R-:W-:Y:S01]  /*f140*/  @!P0 IMAD.IADD R4, R4, 0x1, -R9.reuse ;  /* 0x0000000104048824 */ /* 0x100fe200078e0a09 */
[----:B------:R-:W-:Y:S01]  /*f150*/  STL [R1+0x3b0], R6 ;  /* 0x0003b00601007387 */ /* 0x000fe20000100800 */
[----:B------:R-:W-:Y:S01]  /*f160*/  @!P1 IMAD.IADD R11, R11, 0x1, -R9 ;  /* 0x000000010b0b9824 */ /* 0x000fe200078e0a09 */
[----:B------:R-:W-:Y:S01]  /*f170*/  ISETP.GT.U32.AND P1, PT, R9, R23, PT ;  /* 0x000000170900720c */ /* 0x000fe20003f24070 */
[----:B-1----:R-:W-:Y:S01]  /*f180*/  IMAD.MOV.U32 R5, RZ, RZ, R4 ;  /* 0x000000ffff057224 */ /* 0x002fe200078e0004 */
[----:B------:R-:W-:Y:S01]  /*f190*/  IABS R4, R3 ;  /* 0x0000000300047213 */ /* 0x000fe20000000000 */
[----:B------:R-:W-:Y:S01]  /*f1a0*/  IMAD.HI.U32 R2, R29, R8, RZ ;  /* 0x000000081d027227 */ /* 0x000fe200078e00ff */
[----:B------:R-:W-:-:S03]  /*f1b0*/  ISETP.GE.AND P0, PT, R12, RZ, PT ;  /* 0x000000ff0c00720c */ /* 0x000fc60003f06270 */
[----:B------:R-:W-:Y:S02]  /*f1c0*/  @!P3 IMAD.IADD R22, R22, 0x1, -R9 ;  /* 0x000000011616b824 */ /* 0x000fe400078e0a09 */
[----:B------:R-:W-:Y:S01]  /*f1d0*/  @!P6 IMAD.MOV R5, RZ, RZ, -R5 ;  /* 0x000000ffff05e224 */ /* 0x000fe200078e0a05 */
[----:B------:R-:W-:Y:S01]  /*f1e0*/  ISETP.GE.AND P6, PT, R13, RZ, PT ;  /* 0x000000ff0d00720c */ /* 0x000fe20003fc6270 */
[----:B------:R-:W-:Y:S01]  /*f1f0*/  IMAD.MOV R2, RZ, RZ, -R2 ;  /* 0x000000ffff027224 */ /* 0x000fe200078e0a02 */
[----:B------:R-:W-:Y:S01]  /*f200*/  ISETP.GT.U32.AND P3, PT, R9, R22, PT ;  /* 0x000000160900720c */ /* 0x000fe20003f64070 */
[----:B------:R-:W-:Y:S01]  /*f210*/  @!P1 IMAD.IADD R23, R23, 0x1, -R9 ;  /* 0x0000000117179824 */ /* 0x000fe200078e0a09 */
[----:B------:R-:W-:Y:S01]  /*f220*/  IABS R13, R13 ;  /* 0x0000000d000d7213 */ /* 0x000fe20000000000 */
[----:B------:R0:W-:Y:S01]  /*f230*/  STL [R1+0x3b4], R5 ;  /* 0x0003b40501007387 */ /* 0x0001e20000100800 */
[C---:B------:R-:W-:Y:S02]  /*f240*/  IMAD R2, R9.reuse, R2, R8 ;  /* 0x0000000209027224 */ /* 0x040fe400078e0208 */
[----:B------:R-:W-:Y:S01]  /*f250*/  ISETP.GT.U32.AND P1, PT, R9, R23, PT ;  /* 0x000000170900720c */ /* 0x000fe20003f24070 */
[----:B------:R-:W-:-:S04]  /*f260*/  IMAD.HI.U32 R15, R29, R13, RZ ;  /* 0x0000000d1d0f7227 */ /* 0x000fc800078e00ff */
[----:B------:R-:W-:-:S04]  /*f270*/  IMAD.HI.U32 R12, R29, R4, RZ ;  /* 0x000000041d0c7227 */ /* 0x000fc800078e00ff */
[----:B0-----:R-:W-:Y:S02]  /*f280*/  IMAD.MOV.U32 R5, RZ, RZ, R11 ;  /* 0x000000ffff057224 */ /* 0x001fe400078e000b */
[----:B------:R-:W-:Y:S02]  /*f290*/  IMAD.MOV R15, RZ, RZ, -R15 ;  /* 0x000000ffff0f7224 */ /* 0x000fe400078e0a0f */
[----:B------:R-:W-:Y:S01]  /*f2a0*/  @!P4 IMAD.MOV R5, RZ, RZ, -R5 ;  /* 0x000000ffff05c224 */ /* 0x000fe200078e0a05 */
[----:B------:R-:W-:Y:S01]  /*f2b0*/  ISETP.GT.U32.AND P4, PT, R9, R2, PT ;  /* 0x000000020900720c */ /* 0x000fe20003f84070 */
[----:B------:R-:W-:Y:S01]  /*f2c0*/  @!P3 IMAD.IADD R22, R22, 0x1, -R9 ;  /* 0x000000011616b824 */ /* 0x000fe200078e0a09 */
[----:B------:R-:W-:Y:S01]  /*f2d0*/  ISETP.GE.AND P3, PT, R3, RZ, PT ;  /* 0x000000ff0300720c */ /* 0x000fe20003f66270 */
[----:B------:R-:W-:Y:S01]  /*f2e0*/  IMAD.MOV R12, RZ, RZ, -R12 ;  /* 0x000000ffff0c7224 */ /* 0x000fe200078e0a0c */
[----:B------:R0:W-:Y:S01]  /*f2f0*/  STL [R1+0x3a8], R5 ;  /* 0x0003a80501007387 */ /* 0x0001e20000100800 */
[C---:B------:R-:W-:Y:S01]  /*f300*/  IMAD R3, R9.reuse, R15, R13 ;  /* 0x0000000f09037224 */ /* 0x040fe200078e020d */
[C---:B------:R-:W-:Y:S01]  /*f310*/  IADD3 R13, R0.reuse, 0xe3, RZ ;  /* 0x000000e3000d7810 */ /* 0x040fe20007ffe0ff */
[----:B------:R-:W-:Y:S01]  /*f320*/  IMAD R4, R9, R12, R4 ;  /* 0x0000000c09047224 */ /* 0x000fe200078e0204 */
[----:B------:R-:W-:Y:S01]  /*f330*/  IADD3 R12, R0, 0xe4, RZ ;  /* 0x000000e4000c7810 */ /* 0x000fe20007ffe0ff */
[----:B------:R-:W-:Y:S01]  /*f340*/  @!P1 IMAD.IADD R23, R23, 0x1, -R9 ;  /* 0x0000000117179824 */ /* 0x000fe200078e0a09 */
[----:B------:R-:W-:Y:S01]  /*f350*/  ISETP.GT.U32.AND P1, PT, R9, R3, PT ;  /* 0x000000030900720c */ /* 0x000fe20003f24070 */
[----:B------:R-:W-:Y:S01]  /*f360*/  IMAD.HI.U32 R17, R29, R14, RZ ;  /* 0x0000000e1d117227 */ /* 0x000fe200078e00ff */
[----:B------:R-:W-:-:S02]  /*f370*/  IABS R15, R12 ;  /* 0x0000000c000f7213 */ /* 0x000fc40000000000 */
[----:B------:R-:W-:Y:S01]  /*f380*/  IABS R20, R13 ;  /* 0x0000000d00147213 */ /* 0x000fe20000000000 */
[----:B------:R-:W-:Y:S01]  /*f390*/  @!P4 IMAD.IADD R2, R2, 0x1, -R9 ;  /* 0x000000010202c824 */ /* 0x000fe200078e0a09 */
[----:B------:R-:W-:Y:S01]  /*f3a0*/  ISETP.GT.U32.AND P4, PT, R9, R4, PT ;  /* 0x000000040900720c */ /* 0x000fe20003f84070 */
[----:B0-----:R-:W-:Y:S02]  /*f3b0*/  IMAD.MOV.U32 R5, RZ, RZ, R22 ;  /* 0x000000ffff057224 */ /* 0x001fe400078e0016 */
[----:B------:R-:W-:-:S04]  /*f3c0*/  IMAD.HI.U32 R8, R29, R18, RZ ;  /* 0x000000121d087227 */ /* 0x000fc800078e00ff */
[----:B------:R-:W-:Y:S01]  /*f3d0*/  @!P1 IMAD.IADD R3, R3, 0x1, -R9 ;  /* 0x0000000103039824 */ /* 0x000fe200078e0a09 */
[C---:B------:R-:W-:Y:S01]  /*f3e0*/  ISETP.GT.U32.AND P1, PT, R9.reuse, R2, PT ;  /* 0x000000020900720c */ /* 0x040fe20003f24070 */
[----:B------:R-:W-:Y:S02]  /*f3f0*/  @!P2 IMAD.MOV R5, RZ, RZ, -R5 ;  /* 0x000000ffff05a224 */ /* 0x000fe400078e0a05 */
[----:B------:R-:W-:Y:S02]  /*f400*/  IMAD.MOV R11, RZ, RZ, -R17 ;  /* 0x000000ffff0b7224 */ /* 0x000fe400078e0a11 */
[----:B------:R-:W-:Y:S01]  /*f410*/  @!P4 IMAD.IADD R4, R4, 0x1, -R9 ;  /* 0x000000010404c824 */ /* 0x000fe200078e0a09 */
[----:B------:R-:W-:Y:S01]  /*f420*/  ISETP.GT.U32.AND P4, PT, R9, R3, PT ;  /* 0x000000030900720c */ /* 0x000fe20003f84070 */
[----:B------:R-:W-:Y:S01]  /*f430*/  IMAD.HI.U32 R24, R29, R15, RZ ;  /* 0x0000000f1d187227 */ /* 0x000fe200078e00ff */
[----:B------:R0:W-:Y:S02]  /*f440*/  STL [R1+0x398], R5 ;  /* 0x0003980501007387 */ /* 0x0001e40000100800 */
[----:B------:R-:W-:Y:S01]  /*f450*/  ISETP.GT.U32.AND P2, PT, R9, R4, PT ;  /* 0x000000040900720c */ /* 0x000fe20003f44070 */
[----:B------:R-:W-:-:S02]  /*f460*/  IMAD.MOV R8, RZ, RZ, -R8 ;  /* 0x000000ffff087224 */ /* 0x000fc400078e0a08 */
[----:B------:R-:W-:Y:S01]  /*f470*/  IMAD R14, R9, R11, R14 ;  /* 0x0000000b090e7224 */ /* 0x000fe200078e020e */
[----:B------:R-:W-:Y:S01]  /*f480*/  IADD3 R11, R0, 0xe1, RZ ;  /* 0x000000e1000b7810 */ /* 0x000fe20007ffe0ff */
[----:B------:R-:W-:-:S03]  /*f490*/  IMAD.HI.U32 R22, R29, R20, RZ ;  /* 0x000000141d167227 */ /* 0x000fc600078e00ff */
[----:B------:R-:W-:Y:S01]  /*f4a0*/  IABS R17, R11 ;  /* 0x0000000b00117213 */ /* 0x000fe20000000000 */
        /* <DEDUP_REMOVED lines=22> */
[--C-:B------:R-:W-:Y:S01]  /*f610*/  @!P1 IMAD.IADD R18, R18, 0x1, -R9.reuse ;  /* 0x0000000112129824 */ /* 0x100fe200078e0a09 */
[----:B------:R-:W-:Y:S01]  /*f620*/  ISETP.GE.AND P1, PT, R16, RZ, PT ;  /* 0x000000ff1000720c */ /* 0x000fe20003f26270 */
[----:B------:R-:W-:Y:S01]  /*f630*/  @!P4 IMAD.IADD R15, R15, 0x1, -R9 ;  /* 0x000000010f0fc824 */ /* 0x000fe200078e0a09 */
[C---:B------:R-:W-:Y:S01]  /*f640*/  ISETP.GT.U32.AND P4, PT, R9.reuse, R14, PT ;  /* 0x0000000e0900720c */ /* 0x040fe20003f84070 */
[----:B------:R-:W-:Y:S01]  /*f650*/  @!P0 IMAD.MOV R6, RZ, RZ, -R6 ;  /* 0x000000ffff068224 */ /* 0x000fe200078e0a06 */
[----:B------:R-:W-:Y:S01]  /*f660*/  ISETP.GT.U32.AND P0, PT, R9, R18, PT ;  /* 0x000000120900720c */ /* 0x000fe20003f04070 */
[----:B0-----:R-:W-:Y:S01]  /*f670*/  IMAD.MOV.U32 R5, RZ, RZ, R3 ;  /* 0x000000ffff057224 */ /* 0x001fe200078e0003 */
[----:B------:R-:W-:Y:S01]  /*f680*/  IADD3 R16, R0, 0xdf, RZ ;  /* 0x000000df00107810 */ /* 0x000fe20007ffe0ff */
[----:B------:R-:W-:Y:S01]  /*f690*/  @!P2 IMAD.IADD R20, R20, 0x1, -R9 ;  /* 0x000000011414a824 */ /* 0x000fe200078e0a09 */
[----:B------:R-:W-:Y:S01]  /*f6a0*/  IABS R2, R19 ;  /* 0x0000001300027213 */ /* 0x000fe20000000000 */
[----:B------:R-:W-:Y:S01]  /*f6b0*/  IMAD.HI.U32 R24, R29, R17, RZ ;  /* 0x000000111d187227 */ /* 0x000fe200078e00ff */
[----:B------:R0:W-:Y:S01]  /*f6c0*/  STL [R1+0x390], R6 ;  /* 0x0003900601007387 */ /* 0x0001e20000100800 */
[----:B------:R-:W-:-:S02]  /*f6d0*/  IABS R3, R16 ;  /* 0x0000001000037213 */ /* 0x000fc40000000000 */
[----:B------:R-:W-:Y:S01]  /*f6e0*/  IMAD.MOV R23, RZ, RZ, -R23 ;  /* 0x000000ffff177224 */ /* 0x000fe200078e0a17 */
[C---:B------:R-:W-:Y:S01]  /*f6f0*/  ISETP.GT.U32.AND P2, PT, R9.reuse, R20, PT ;  /* 0x000000140900720c */ /* 0x040fe20003f44070 */
[----:B------:R-:W-:Y:S01]  /*f700*/  @!P6 IMAD.MOV R5, RZ, RZ, -R5 ;  /* 0x000000ffff05e224 */ /* 0x000fe200078e0a05 */
[C---:B------:R-:W-:Y:S01]  /*f710*/  ISETP.GT.U32.AND P6, PT, R9.reuse, R15, PT ;  /* 0x0000000f0900720c */ /* 0x040fe20003fc4070 */
[----:B------:R-:W-:Y:S02]  /*f720*/  IMAD.MOV R24, RZ, RZ, -R24 ;  /* 0x000000ffff187224 */ /* 0x000fe400078e0a18 */
[C---:B------:R-:W-:Y:S01]  /*f730*/  IMAD R21, R9.reuse, R23, R21 ;  /* 0x0000001709157224 */ /* 0x040fe200078e0215 */
[----:B------:R1:W-:Y:S01]  /*f740*/  STL [R1+0x38c], R5 ;  /* 0x00038c0501007387 */ /* 0x0003e20000100800 */
[C---:B------:R-:W-:Y:S02]  /*f750*/  IMAD R17, R9.reuse, R24, R17 ;  /* 0x0000001809117224 */ /* 0x040fe400078e0211 */
[----:B------:R-:W-:Y:S01]  /*f760*/  @!P3 IMAD.MOV R4, RZ, RZ, -R4 ;  /* 0x000000ffff04b224 */ /* 0x000fe200078e0a04 */
[C---:B------:R-:W-:Y:S01]  /*f770*/  ISETP.GT.U32.AND P3, PT, R9.reuse, R21, PT ;  /* 0x000000150900720c */ /* 0x040fe20003f64070 */
[--C-:B------:R-:W-:Y:S01]  /*f780*/  @!P4 IMAD.IADD R14, R14, 0x1, -R9.reuse ;  /* 0x000000010e0ec824 */ /* 0x100fe200078e0a09 */
[----:B------:R-:W-:Y:S01]  /*f790*/  ISETP.GE.AND P4, PT, R12, RZ, PT ;  /* 0x000000ff0c00720c */ /* 0x000fe20003f86270 */
[----:B------:R-:W-:Y:S01]  /*f7a0*/  @!P0 IMAD.IADD R18, R18, 0x1, -R9 ;  /* 0x0000000112128824 */ /* 0x000fe200078e0a09 */
[----:B------:R-:W-:Y:S01]  /*f7b0*/  ISETP.GT.U32.AND P0, PT, R9, R17, PT ;  /* 0x000000110900720c */ /* 0x000fe20003f04070 */
[----:B0-----:R-:W-:Y:S01]  /*f7c0*/  IMAD.MOV.U32 R6, RZ, RZ, R14 ;  /* 0x000000ffff067224 */ /* 0x001fe200078e000e */
[----:B------:R0:W-:Y:S01]  /*f7d0*/  STL [R1+0x388], R4 ;  /* 0x0003880401007387 */ /* 0x0001e20000100800 */
[----:B------:R-:W-:Y:S01]  /*f7e0*/  IMAD.HI.U32 R12, R29, R2, RZ ;  /* 0x000000021d0c7227 */ /* 0x000fe200078e00ff */
[----:B------:R-:W-:-:S03]  /*f7f0*/  IADD3 R14, R0, 0xda, RZ ;  /* 0x000000da000e7810 */ /* 0x000fc60007ffe0ff */
[--C-:B------:R-:W-:Y:S01]  /*f800*/  @!P6 IMAD.IADD R15, R15, 0x1, -R9.reuse ;  /* 0x000000010f0fe824 */ /* 0x100fe200078e0a09 */
[----:B------:R-:W-:Y:S01]  /*f810*/  ISETP.GE.AND P6, PT, R13, RZ, PT ;  /* 0x000000ff0d00720c */ /* 0x000fe20003fc6270 */
[----:B------:R-:W-:Y:S01]  /*f820*/  @!P2 IMAD.IADD R20, R20, 0x1, -R9 ;  /* 0x000000011414a824 */ /* 0x000fe200078e0a09 */
[----:B------:R-:W-:Y:S01]  /*f830*/  ISETP.GE.AND P2, PT, R8, RZ, PT ;  /* 0x000000ff0800720c */ /* 0x000fe20003f46270 */
[----:B-1----:R-:W-:Y:S01]  /*f840*/  IMAD.MOV.U32 R5, RZ, RZ, R18 ;  /* 0x000000ffff057224 */ /* 0x002fe200078e0012 */
[----:B------:R-:W-:Y:S01]  /*f850*/  IADD3 R18, R0, 0xd7, RZ ;  /* 0x000000d700127810 */ /* 0x000fe20007ffe0ff */
[----:B------:R-:W-:Y:S01]  /*f860*/  @!P5 IMAD.MOV R6, RZ, RZ, -R6 ;  /* 0x000000ffff06d224 */ /* 0x000fe200078e0a06 */
[----:B------:R-:W-:Y:S01]  /*f870*/  ISETP.GE.AND P5, PT, R19, RZ, PT ;  /* 0x000000ff1300720c */ /* 0x000fe20003fa6270 */
[----:B0-----:R-:W-:-:S03]  /*f880*/  IMAD.HI.U32 R4, R29, R3, RZ ;  /* 0x000000031d047227 */ /* 0x001fc600078e00ff */
[----:B------:R0:W-:Y:S01]  /*f890*/  STL [R1+0x384], R6 ;  /* 0x0003840601007387 */ /* 0x0001e20000100800 */
[----:B------:R-:W-:Y:S01]  /*f8a0*/  IMAD.MOV R8, RZ, RZ, -R12 ;  /* 0x000000ffff087224 */ /* 0x000fe200078e0a0c */
[C---:B------:R-:W-:Y:S01]  /*f8b0*/  IADD3 R12, R0.reuse, 0xdb, RZ ;  /* 0x000000db000c7810 */ /* 0x040fe20007ffe0ff */
[----:B------:R-:W-:Y:S02]  /*f8c0*/  @!P1 IMAD.MOV R5, RZ, RZ, -R5 ;  /* 0x000000ffff059224 */ /* 0x000fe400078e0a05 */
[----:B------:R-:W-:Y:S01]  /*f8d0*/  @!P3 IMAD.IADD R21, R21, 0x1, -R9 ;  /* 0x000000011515b824 */ /* 0x000fe200078e0a09 */
[----:B------:R-:W-:Y:S01]  /*f8e0*/  ISETP.GE.AND P3, PT, R11, RZ, PT ;  /* 0x000000ff0b00720c */ /* 0x000fe20003f66270 */
[----:B------:R-:W-:Y:S01]  /*f8f0*/  IMAD.MOV R4, RZ, RZ, -R4 ;  /* 0x000000ffff047224 */ /* 0x000fe200078e0a04 */
[----:B------:R1:W-:Y:S01]  /*f900*/  STL [R1+0x380], R5 ;  /* 0x0003800501007387 */ /* 0x0003e20000100800 */
[----:B------:R-:W-:Y:S01]  /*f910*/  IMAD R8, R9, R8, R2 ;  /* 0x0000000809087224 */ /* 0x000fe200078e0202 */
[C---:B------:R-:W-:Y:S01]  /*f920*/  IADD3 R2, R0.reuse, 0xdd, RZ ;  /* 0x000000dd00027810 */ /* 0x040fe20007ffe0ff */
[----:B0-----:R-:W-:Y:S01]  /*f930*/  IMAD.MOV.U32 R6, RZ, RZ, R15 ;  /* 0x000000ffff067224 */ /* 0x001fe200078e000f */
[C---:B------:R-:W-:Y:S01]  /*f940*/  IADD3 R15, R0.reuse, 0xdc, RZ ;  /* 0x000000dc000f7810 */ /* 0x040fe20007ffe0ff */
[----:B------:R-:W-:Y:S01]  /*f950*/  @!P0 IMAD.IADD R17, R17, 0x1, -R9 ;  /* 0x0000000111118824 */ /* 0x000fe200078e0a09 */
[C---:B------:R-:W-:Y:S01]  /*f960*/  ISETP.GT.U32.AND P0, PT, R9.reuse, R21, PT ;  /* 0x000000150900720c */ /* 0x040fe20003f04070 */
[C---:B------:R-:W-:Y:S01]  /*f970*/  IMAD R3, R9.reuse, R4, R3 ;  /* 0x0000000409037224 */ /* 0x040fe200078e0203 */
[----:B------:R-:W-:Y:S01]  /*f980*/  IADD3 R4, R0, 0xde, RZ ;  /* 0x000000de00047810 */ /* 0x000fe20007ffe0ff */
[----:B------:R-:W-:Y:S01]  /*f990*/  @!P4 IMAD.MOV R6, RZ, RZ, -R6 ;  /* 0x000000ffff06c224 */ /* 0x000fe200078e0a06 */
[C---:B------:R-:W-:Y:S01]  /*f9a0*/  ISETP.GT.U32.AND P4, PT, R9.reuse, R8, PT ;  /* 0x000000080900720c */ /* 0x040fe20003f84070 */
[----:B-1----:R-:W-:Y:S01]  /*f9b0*/  IMAD.MOV.U32 R5, RZ, RZ, R20 ;  /* 0x000000ffff057224 */ /* 0x002fe200078e0014 */
[----:B------:R-:W-:-:S02]  /*f9c0*/  ISETP.GT.U32.AND P1, PT, R9, R17, PT ;  /* 0x000000110900720c */ /* 0x000fc40003f24070 */
[----:B------:R-:W-:Y:S01]  /*f9d0*/  IABS R11, R2 ;  /* 0x00000002000b7213 */ /* 0x000fe20000000000 */
[----:B------:R-:W-:Y:S01]  /*f9e0*/  @!P6 IMAD.MOV R5, RZ, RZ, -R5 ;  /* 0x000000ffff05e224 */ /* 0x000fe200078e0a05 */
[----:B------:R-:W-:Y:S01]  /*f9f0*/  ISETP.GT.U32.AND P6, PT, R9, R3, PT ;  /* 0x000000030900720c */ /* 0x000fe20003fc4070 */
[----:B------:R-:W-:Y:S02]  /*fa00*/  STL [R1+0x37c], R6 ;  /* 0x00037c0601007387 */ /* 0x000fe40000100800 */
[--C-:B------:R-:W-:Y:S01]  /*fa10*/  @!P0 IMAD.IADD R21, R21, 0x1, -R9.reuse ;  /* 0x0000000115158824 */ /* 0x100fe200078e0a09 */
[----:B------:R-:W-:Y:S01]  /*fa20*/  ISETP.GE.AND P0, PT, R16, RZ, PT ;  /* 0x000000ff1000720c */ /* 0x000fe20003f06270 */
[----:B------:R0:W-:Y:S01]  /*fa30*/  STL [R1+0x360], R5 ;  /* 0x0003600501007387 */ /* 0x0001e20000100800 */
[----:B------:R-:W-:Y:S01]  /*fa40*/  IABS R16, R4 ;  /* 0x0000000400107213 */ /* 0x000fe20000000000 */
[--C-:B------:R-:W-:Y:S01]  /*fa50*/  @!P4 IMAD.IADD R8, R8, 0x1, -R9.reuse ;  /* 0x000000010808c824 */ /* 0x100fe200078e0a09 */
[----:B------:R-:W-:Y:S01]  /*fa60*/  ISETP.GE.AND P4, PT, R2, RZ, PT ;  /* 0x000000ff0200720c */ /* 0x000fe20003f86270 */
[----:B------:R-:W-:Y:S01]  /*fa70*/  @!P1 IMAD.IADD R17, R17, 0x1, -R9 ;  /* 0x0000000111119824 */ /* 0x000fe200078e0a09 */
[----:B------:R-:W-:Y:S01]  /*fa80*/  ISETP.GE.AND P1, PT, R4, RZ, PT ;  /* 0x000000ff0400720c */ /* 0x000fe20003f26270 */
[----:B------:R-:W-:-:S02]  /*fa90*/  IMAD.MOV.U32 R4, RZ, RZ, R11 ;  /* 0x000000ffff047224 */ /* 0x000fc400078e000b */
        /* <DEDUP_REMOVED lines=24> */
[----:B------:R-:W-:Y:S02]  /*fc20*/  ISETP.GT.U32.AND P6, PT, R9, R16, PT ;  /* 0x000000100900720c */ /* 0x000fe40003fc4070 */
[----:B------:R-:W-:Y:S01]  /*fc30*/  IABS R12, R12 ;  /* 0x0000000c000c7213 */ /* 0x000fe20000000000 */
        /* <DEDUP_REMOVED lines=135> */
[----:B------:R-:W-:Y:S01]  /*104b0*/  ISETP.GE.AND P4, PT, R2, RZ, PT ;  /* 0x000000ff0200720c */ /* 0x000fe20003f86270 */
[----:B0-----:R-:W-:Y:S01]  /*104c0*/  IMAD.MOV.U32 R5, RZ, RZ, R20 ;  /* 0x000000ffff057224 */ /* 0x001fe200078e0014 */
[----:B------:R0:W-:Y:S01]  /*104d0*/  STL [R1+0x2e4], R6 ;  /* 0x0002e40601007387 */ /* 0x0001e20000100800 */
[----:B------:R-:W-:Y:S01]  /*104e0*/  @!P5 IMAD.IADD R15, R15, 0x1, -R9 ;  /* 0x000000010f0fd824 */ /* 0x000fe200078e0a09 */
[----:B------:R-:W-:Y:S01]  /*104f0*/  ISETP.GE.AND P5, PT, R8, RZ, PT ;  /* 0x000000ff0800720c */ /* 0x000fe20003fa6270 */
[----:B------:R-:W-:Y:S01]  /*10500*/  @!P0 IMAD.MOV R5, RZ, RZ, -R5 ;  /* 0x000000ffff058224 */ /* 0x000fe200078e0a05 */
[----:B------:R-:W-:Y:S01]  /*10510*/  ISETP.GT.U32.AND P0, PT, R9, R4, PT ;  /* 0x000000040900720c */ /* 0x000fe20003f04070 */
[----:B------:R-:W-:Y:S01]  /*10520*/  IMAD.HI.U32 R21, R29, R16, RZ ;  /* 0x000000101d157227 */ /* 0x000fe200078e00ff */
[----:B------:R-:W-:-:S02]  /*10530*/  ISETP.GT.U32.AND P1, PT, R9, R15, PT ;  /* 0x0000000f0900720c */ /* 0x000fc40003f24070 */
[----:B------:R1:W-:Y:S01]  /*10540*/  STL [R1+0x2e8], R5 ;  /* 0x0002e80501007387 */ /* 0x0003e20000100800 */
[----:B------:R-:W-:Y:S01]  /*10550*/  IMAD.MOV R17, RZ, RZ, -R17 ;  /* 0x000000ffff117224 */ /* 0x000fe200078e0a11 */
[C---:B------:R-:W-:Y:S01]  /*10560*/  IADD3 R8, R0.reuse, 0xce, RZ ;  /* 0x000000ce00087810 */ /* 0x040fe20007ffe0ff */
[----:B0-----:R-:W-:Y:S02]  /*10570*/  IMAD.MOV.U32 R6, RZ, RZ, R19 ;  /* 0x000000ffff067224 */ /* 0x001fe400078e0013 */
[----:B------:R-:W-:Y:S02]  /*10580*/  IMAD.MOV R21, RZ, RZ, -R21 ;  /* 0x000000ffff157224 */ /* 0x000fe400078e0a15 */
[----:B------:R-:W-:Y:S01]  /*10590*/  @!P3 IMAD.MOV R6, RZ, RZ, -R6 ;  /* 0x000000ffff06b224 */ /* 0x000fe200078e0a06 */
[----:B------:R-:W-:Y:S01]  /*105a0*/  ISETP.GE.AND P3, PT, R13, RZ, PT ;  /* 0x000000ff0d00720c */ /* 0x000fe20003f66270 */
[----:B------:R-:W-:Y:S02]  /*105b0*/  IMAD R13, R9, R17, R14 ;  /* 0x00000011090d7224 */ /* 0x000fe400078e020e */
[----:B------:R-:W-:Y:S01]  /*105c0*/  IMAD.HI.U32 R2, R29, R12, RZ ;  /* 0x0000000c1d027227 */ /* 0x000fe200078e00ff */
[----:B------:R-:W-:Y:S03]  /*105d0*/  STL [R1+0x2f8], R6 ;  /* 0x0002f80601007387 */ /* 0x000fe60000100800 */
[----:B------:R-:W-:Y:S01]  /*105e0*/  IMAD R16, R9, R21, R16 ;  /* 0x0000001509107224 */ /* 0x000fe200078e0210 */
[----:B------:R-:W-:Y:S01]  /*105f0*/  IADD3 R21, R0, 0xb9, RZ ;  /* 0x000000b900157810 */ /* 0x000fe20007ffe0ff */
[----:B-1----:R-:W-:-:S02]  /*10600*/  IMAD.MOV.U32 R5, RZ, RZ, R18 ;  /* 0x000000ffff057224 */ /* 0x002fc400078e0012 */
        /* <DEDUP_REMOVED lines=38> */
[----:B------:R-:W-:Y:S01]  /*10870*/  @!P5 IMAD.MOV R5, RZ, RZ, -R5 ;  /* 0x000000ffff05d224 */ /* 0x000fe200078e0a05 */
[----:B------:R-:W-:Y:S01]  /*10880*/  ISETP.GE.AND P5, PT, R8, RZ, PT ;  /* 0x000000ff0800720c */ /* 0x000fe20003fa6270 */
[----:B------:R-:W-:Y:S01]  /*10890*/  IMAD R15, R9, R4, R15 ;  /* 0x00000004090f7224 */ /* 0x000fe200078e020f */
[----:B------:R-:W-:Y:S01]  /*108a0*/  IADD3 R4, R0, 0xca, RZ ;  /* 0x000000ca00047810 */ /* 0x000fe20007ffe0ff */
[--C-:B------:R-:W-:Y:S01]  /*108b0*/  @!P2 IMAD.IADD R12, R12, 0x1, -R9.reuse ;  /* 0x000000010c0ca824 */ /* 0x100fe200078e0a09 */
[----:B------:R-:W-:Y:S01]  /*108c0*/  ISETP.GE.AND P2, PT, R3, RZ, PT ;  /* 0x000000ff0300720c */ /* 0x000fe20003f46270 */
[----:B------:R-:W-:Y:S01]  /*108d0*/  IMAD.HI.U32 R18, R29, R14, RZ ;  /* 0x0000000e1d127227 */ /* 0x000fe200078e00ff */
[C---:B------:R-:W-:Y:S01]  /*108e0*/  ISETP.GT.U32.AND P0, PT, R9.reuse, R15, PT ;  /* 0x0000000f0900720c */ /* 0x040fe20003f04070 */
[----:B------:R0:W-:Y:S01]  /*108f0*/  STL [R1+0x348], R5 ;  /* 0x0003480501007387 */ /* 0x0001e20000100800 */
[----:B------:R-:W-:Y:S01]  /*10900*/  IADD3 R3, R0, 0xcb, RZ ;  /* 0x000000cb00037810 */ /* 0x000fe20007ffe0ff */
[----:B------:R-:W-:Y:S01]  /*10910*/  IMAD.MOV R18, RZ, RZ, -R18 ;  /* 0x000000ffff127224 */ /* 0x000fe200078e0a12 */
[----:B------:R-:W-:Y:S01]  /*10920*/  IABS R17, R4 ;  /* 0x0000000400117213 */ /* 0x000fe20000000000 */
[----:B------:R-:W-:Y:S01]  /*10930*/  @!P4 IMAD.IADD R2, R2, 0x1, -R9 ;  /* 0x000000010202c824 */ /* 0x000fe200078e0a09 */
[----:B------:R-:W-:Y:S01]  /*10940*/  IABS R8, R3 ;  /* 0x0000000300087213 */ /* 0x000fe20000000000 */
[----:B------:R-:W-:-:S02]  /*10950*/  IMAD R14, R9, R18, R14 ;  /* 0x00000012090e7224 */ /* 0x000fc400078e020e */
[----:B------:R-:W-:Y:S01]  /*10960*/  IMAD.MOV.U32 R6, RZ, RZ, R12 ;  /* 0x000000ffff067224 */ /* 0x000fe200078e000c */
[----:B------:R-:W-:Y:S01]  /*10970*/  ISETP.GT.U32.AND P4, PT, R9, R2, PT ;  /* 0x000000020900720c */ /* 0x000fe20003f84070 */
[----:B0-----:R-:W-:Y:S02]  /*10980*/  IMAD.MOV.U32 R5, RZ, RZ, R16 ;  /* 0x000000ffff057224 */ /* 0x001fe400078e0010 */
[----:B------:R-:W-:Y:S02]  /*10990*/  @!P0 IMAD.IADD R15, R15, 0x1, -R9 ;  /* 0x000000010f0f8824 */ /* 0x000fe400078e0a09 */
[----:B------:R-:W-:Y:S01]  /*109a0*/  @!P3 IMAD.MOV R5, RZ, RZ, -R5 ;  /* 0x000000ffff05b224 */ /* 0x000fe200078e0a05 */
[----:B------:R-:W-:Y:S01]  /*109b0*/  ISETP.GE.AND P3, PT, R11, RZ, PT ;  /* 0x000000ff0b00720c */ /* 0x000fe20003f66270 */
[----:B------:R-:W-:Y:S01]  /*109c0*/  IMAD.HI.U32 R11, R29, R8, RZ ;  /* 0x000000081d0b7227 */ /* 0x000fe200078e00ff */
[C---:B------:R-:W-:Y:S02]  /*109d0*/  ISETP.GT.U32.AND P0, PT, R9.reuse, R15, PT ;  /* 0x0000000f0900720c */ /* 0x040fe40003f04070 */
[----:B------:R0:W-:Y:S01]  /*109e0*/  STL [R1+0x344], R5 ;  /* 0x0003440501007387 */ /* 0x0001e20000100800 */
[----:B------:R-:W-:Y:S01]  /*109f0*/  @!P1 IMAD.MOV R6, RZ, RZ, -R6 ;  /* 0x000000ffff069224 */ /* 0x000fe200078e0a06 */
[----:B------:R-:W-:Y:S01]  /*10a00*/  ISETP.GT.U32.AND P1, PT, R9, R14, PT ;  /* 0x0000000e0900720c */ /* 0x000fe20003f24070 */
[----:B------:R-:W-:-:S02]  /*10a10*/  IMAD.MOV R11, RZ, RZ, -R11 ;  /* 0x000000ffff0b7224 */ /* 0x000fc400078e0a0b */
[----:B------:R-:W-:Y:S01]  /*10a20*/  IMAD.HI.U32 R12, R29, R17, RZ ;  /* 0x000000111d0c7227 */ /* 0x000fe200078e00ff */
[----:B------:R1:W-:Y:S03]  /*10a30*/  STL [R1+0x320], R6 ;  /* 0x0003200601007387 */ /* 0x0003e60000100800 */
[----:B------:R-:W-:Y:S02]  /*10a40*/  IMAD R8, R9, R11, R8 ;  /* 0x0000000b09087224 */ /* 0x000fe400078e0208 */
[--C-:B------:R-:W-:Y:S02]  /*10a50*/  @!P0 IMAD.IADD R15, R15, 0x1, -R9.reuse ;  /* 0x000000010f0f8824 */ /* 0x100fe400078e0a09 */
[----:B------:R-:W-:Y:S01]  /*10a60*/  IMAD.MOV R12, RZ, RZ, -R12 ;  /* 0x000000ffff0c7224 */ /* 0x000fe200078e0a0c */
[----:B------:R-:W-:Y:S01]  /*10a70*/  ISETP.GT.U32.AND P0, PT, R9, R8, PT ;  /* 0x000000080900720c */ /* 0x000fe20003f04070 */
[--C-:B------:R-:W-:Y:S01]  /*10a80*/  @!P4 IMAD.IADD R2, R2, 0x1, -R9.reuse ;  /* 0x000000010202c824 */ /* 0x100fe200078e0a09 */
[----:B------:R-:W-:Y:S01]  /*10a90*/  ISETP.GE.AND P4, PT, R4, RZ, PT ;  /* 0x000000ff0400720c */ /* 0x000fe20003f86270 */
[----:B------:R-:W-:-:S02]  /*10aa0*/  @!P1 IMAD.IADD R14, R14, 0x1, -R9 ;  /* 0x000000010e0e9824 */ /* 0x000fc400078e0a09 */
        /* <DEDUP_REMOVED lines=60> */
[----:B------:R-:W-:Y:S02]  /*10e70*/  IMAD.MOV.U32 R6, RZ, RZ, R4 ;  /* 0x000000ffff067224 */ /* 0x000fe400078e0004 */
        /* <DEDUP_REMOVED lines=8> */
[----:B------:R-:W-:Y:S02]  /*10f00*/  @!P2 IMAD.MOV R6, RZ, RZ, -R6 ;  /* 0x000000ffff06a224 */ /* 0x000fe400078e0a06 */
[----:B------:R-:W-:Y:S02]  /*10f10*/  IMAD R13, R9, R17, R13 ;  /* 0x00000011090d7224 */ /* 0x000fe400078e020d */
[----:B------:R-:W-:Y:S01]  /*10f20*/  IMAD.MOV R4, RZ, RZ, -R8 ;  /* 0x000000ffff047224 */ /* 0x000fe200078e0a08 */
[----:B------:R-:W-:Y:S01]  /*10f30*/  STL [R1+0x31c], R6 ;  /* 0x00031c0601007387 */ /* 0x000fe20000100800 */
[--C-:B------:R-:W-:Y:S01]  /*10f40*/  @!P4 IMAD.IADD R2, R2, 0x1, -R9.reuse ;  /* 0x000000010202c824 */ /* 0x100fe200078e0a09 */
[C---:B------:R-:W-:Y:S01]  /*10f50*/  IADD3 R8, R0.reuse, 0xc0, RZ ;  /* 0x000000c000087810 */ /* 0x040fe20007ffe0ff */
[----:B------:R-:W-:Y:S01]  /*10f60*/  @!P6 IMAD.IADD R3, R3, 0x1, -R9 ;  /* 0x000000010303e824 */ /* 0x000fe200078e0a09 */
[C---:B------:R-:W-:Y:S01]  /*10f70*/  ISETP.GT.U32.AND P6, PT, R9.reuse, R13, PT ;  /* 0x0000000d0900720c */ /* 0x040fe20003fc4070 */
[C---:B------:R-:W-:Y:S01]  /*10f80*/  IMAD R16, R9.reuse, R4, R16 ;  /* 0x0000000409107224 */ /* 0x040fe200078e0210 */
[----:B------:R-:W-:Y:S01]  /*10f90*/  ISETP.GT.U32.AND P4, PT, R9, R2, PT ;  /* 0x000000020900720c */ /* 0x000fe20003f84070 */
[----:B0-----:R-:W-:Y:S01]  /*10fa0*/  IMAD.MOV.U32 R5, RZ, RZ, R3 ;  /* 0x000000ffff057224 */ /* 0x001fe200078e0003 */
[C---:B------:R-:W-:Y:S01]  /*10fb0*/  IADD3 R3, R0.reuse, 0xc2, RZ ;  /* 0x000000c200037810 */ /* 0x040fe20007ffe0ff */
[----:B------:R-:W-:Y:S01]  /*10fc0*/  IMAD.HI.U32 R18, R29, R14, RZ ;  /* 0x0000000e1d127227 */ /* 0x000fe200078e00ff */
[----:B------:R-:W-:-:S03]  /*10fd0*/  IADD3 R4, R0, 0xc1, RZ ;  /* 0x000000c100047810 */ /* 0x000fc60007ffe0ff */
[----:B------:R-:W-:Y:S01]  /*10fe0*/  @!P1 IMAD.MOV R5, RZ, RZ, -R5 ;  /* 0x000000ffff059224 */ /* 0x000fe200078e0a05 */
[----:B------:R-:W-:Y:S01]  /*10ff0*/  ISETP.GE.AND P1, PT, R11, RZ, PT ;  /* 0x000000ff0b00720c */ /* 0x000fe20003f26270 */
[----:B------:R-:W-:Y:S02]  /*11000*/  IMAD.MOV R18, RZ, RZ, -R18 ;  /* 0x000000ffff127224 */ /* 0x000fe400078e0a12 */
[----:B------:R-:W-:Y:S01]  /*11010*/  IMAD.HI.U32 R19, R29, R15, RZ ;  /* 0x0000000f1d137227 */ /* 0x000fe200078e00ff */
[----:B------:R0:W-:Y:S03]  /*11020*/  STL [R1+0x318], R5 ;  /* 0x0003180501007387 */ /* 0x0001e60000100800 */
[----:B------:R-:W-:Y:S02]  /*11030*/  @!P4 IMAD.IADD R2, R2, 0x1, -R9 ;  /* 0x000000010202c824 */ /* 0x000fe400078e0a09 */
[----:B------:R-:W-:Y:S01]  /*11040*/  IMAD R18, R9, R18, R14 ;  /* 0x0000001209127224 */ /* 0x000fe200078e020e */
[----:B------:R-:W-:Y:S01]  /*11050*/  IABS R14, R3 ;  /* 0x00000003000e7213 */ /* 0x000fe20000000000 */
[----:B------:R-:W-:-:S02]  /*11060*/  IMAD.MOV R19, RZ, RZ, -R19 ;  /* 0x000000ffff137224 */ /* 0x000fc400078e0a13 */
        /* <DEDUP_REMOVED lines=9> */
[----:B------:R-:W-:Y:S02]  /*11100*/  ISETP.GT.U32.AND P4, PT, R9, R15, PT ;  /* 0x0000000f0900720c */ /* 0x000fe40003f84070 */
[----:B------:R-:W-:Y:S01]  /*11110*/  IABS R19, R8 ;  /* 0x0000000800137213 */ /* 0x000fe20000000000 */
[----:B------:R-:W-:Y:S01]  /*11120*/  IMAD.MOV R11, RZ, RZ, -R11 ;  /* 0x000000ffff0b7224 */ /* 0x000fe200078e0a0b */
[----:B------:R0:W-:Y:S01]  /*11130*/  STL [R1+0x314], R5 ;  /* 0x0003140501007387 */ /* 0x0001e20000100800 */
[----:B------:R-:W-:-:S02]  /*11140*/  @!P2 IMAD.IADD R18, R18, 0x1, -R9 ;  /* 0x000000011212a824 */ /* 0x000fc400078e0a09 */
[----:B------:R-:W-:Y:S02]  /*11150*/  IMAD R14, R9, R11, R14 ;  /* 0x0000000b090e7224 */ /* 0x000fe400078e020e */
[----:B------:R-:W-:Y:S01]  /*11160*/  IMAD.HI.U32 R11, R29, R2, RZ ;  /* 0x000000021d0b7227 */ /* 0x000fe200078e00ff */
[----:B------:R-:W-:-:S03]  /*11170*/  ISETP.GT.U32.AND P2, PT, R9, R18, PT ;  /* 0x000000120900720c */ /* 0x000fc60003f44070 */
[--C-:B------:R-:W-:Y:S02]  /*11180*/  @!P3 IMAD.IADD R16, R16, 0x1, -R9.reuse ;  /* 0x000000011010b824 */ /* 0x100fe400078e0a09 */
[----:B------:R-:W-:Y:S01]  /*11190*/  @!P6 IMAD.IADD R13, R13, 0x1, -R9 ;  /* 0x000000010d0de824 */ /* 0x000fe200078e0a09 */
[----:B------:R-:W-:Y:S01]  /*111a0*/  ISETP.GE.AND P6, PT, R12, RZ, PT ;  /* 0x000000ff0c00720c */ /* 0x000fe20003fc6270 */
[----:B------:R-:W-:Y:S01]  /*111b0*/  IMAD.MOV R11, RZ, RZ, -R11 ;  /* 0x000000ffff0b7224 */ /* 0x000fe200078e0a0b */
[----:B------:R-:W-:Y:S01]  /*111c0*/  ISETP.GT.U32.AND P3, PT, R9, R16, PT ;  /* 0x000000100900720c */ /* 0x000fe20003f64070 */
[----:B------:R-:W-:Y:S02]  /*111d0*/  @!P4 IMAD.IADD R15, R15, 0x1, -R9 ;  /* 0x000000010f0fc824 */ /* 0x000fe400078e0a09 */
[----:B------:R-:W-:Y:S02]  /*111e0*/  IMAD.MOV.U32 R6, RZ, RZ, R13 ;  /* 0x000000ffff067224 */ /* 0x000fe400078e000d */
[C---:B------:R-:W-:Y:S01]  /*111f0*/  IMAD R13, R9.reuse, R11, R2 ;  /* 0x0000000b090d7224 */ /* 0x040fe200078e0202 */
[C---:B------:R-:W-:Y:S01]  /*11200*/  ISETP.GT.U32.AND P4, PT, R9.reuse, R15, PT ;  /* 0x0000000f0900720c */ /* 0x040fe20003f84070 */
[----:B------:R-:W-:Y:S01]  /*11210*/  @!P2 IMAD.IADD R18, R18, 0x1, -R9 ;  /* 0x000000011212a824 */ /* 0x000fe200078e0a09 */
[----:B------:R-:W-:Y:S01]  /*11220*/  ISETP.GT.U32.AND P2, PT, R9, R14, PT ;  /* 0x0000000e0900720c */ /* 0x000fe20003f44070 */
[----:B------:R-:W-:Y:S01]  /*11230*/  IMAD.HI.U32 R12, R29, R19, RZ ;  /* 0x000000131d0c7227 */ /* 0x000fe200078e00ff */
[----:B------:R-:W-:-:S02]  /*11240*/  IADD3 R2, R0, 0xbf, RZ ;  /* 0x000000bf00027810 */ /* 0x000fc40007ffe0ff */
[----:B------:R-:W-:Y:S01]  /*11250*/  IADD3 R11, R0, 0xbc, RZ ;  /* 0x000000bc000b7810 */ /* 0x000fe20007ffe0ff */
[--C-:B------:R-:W-:Y:S01]  /*11260*/  @!P3 IMAD.IADD R16, R16, 0x1, -R9.reuse ;  /* 0x000000011010b824 */ /* 0x100fe200078e0a09 */
[----:B------:R-:W-:Y:S01]  /*11270*/  ISETP.GT.U32.AND P3, PT, R9, R13, PT ;  /* 0x0000000d0900720c */ /* 0x000fe20003f64070 */
[----:B------:R-:W-:Y:S02]  /*11280*/  IMAD.MOV R12, RZ, RZ, -R12 ;  /* 0x000000ffff0c7224 */ /* 0x000fe400078e0a0c */
[----:B0-----:R-:W-:Y:S01]  /*11290*/  IMAD.MOV.U32 R5, RZ, RZ, R18 ;  /* 0x000000ffff057224 */ /* 0x001fe200078e0012 */
[----:B------:R-:W-:Y:S01]  /*112a0*/  IADD3 R18, R0, 0xbb, RZ ;  /* 0x000000bb00127810 */ /* 0x000fe20007ffe0ff */
[----:B------:R-:W-:Y:S01]  /*112b0*/  @!P4 IMAD.IADD R15, R15, 0x1, -R9 ;  /* 0x000000010f0fc824 */ /* 0x000fe200078e0a09 */
[----:B------:R-:W-:Y:S01]  /*112c0*/  ISETP.GE.AND P4, PT, R8, RZ, PT ;  /* 0x000000ff0800720c */ /* 0x000fe20003f86270 */
[----:B------:R-:W-:Y:S01]  /*112d0*/  IMAD R19, R9, R12, R19 ;  /* 0x0000000c09137224 */ /* 0x000fe200078e0213 */
[----:B------:R-:W-:Y:S01]  /*112e0*/  IABS R8, R2 ;  /* 0x0000000200087213 */ /* 0x000fe20000000000 */
[----:B------:R-:W-:-:S02]  /*112f0*/  @!P2 IMAD.IADD R14, R14, 0x1, -R9 ;  /* 0x000000010e0ea824 */ /* 0x000fc400078e0a09 */
[----:B------:R-:W-:Y:S01]  /*11300*/  @!P5 IMAD.MOV R6, RZ, RZ, -R6 ;  /* 0x000000ffff06d224 */ /* 0x000fe200078e0a06 */
[----:B------:R-:W-:Y:S01]  /*11310*/  ISETP.GE.AND P5, PT, R3, RZ, PT ;  /* 0x000000ff0300720c */ /* 0x000fe20003fa6270 */
[----:B------:R-:W-:Y:S01]  /*11320*/  @!P3 IMAD.IADD R13, R13, 0x1, -R9 ;  /* 0x000000010d0db824 */ /* 0x000fe200078e0a09 */
[----:B------:R-:W-:Y:S01]  /*11330*/  ISETP.GT.U32.AND P2, PT, R9, R14, PT ;  /* 0x0000000e0900720c */ /* 0x000fe20003f44070 */
[----:B------:R-:W-:Y:S01]  /*11340*/  IMAD.HI.U32 R12, R29, R8, RZ ;  /* 0x000000081d0c7227 */ /* 0x000fe200078e00ff */
[----:B------:R-:W-:Y:S01]  /*11350*/  IADD3 R3, R0, 0xbe, RZ ;  /* 0x000000be00037810 */ /* 0x000fe20007ffe0ff */
[----:B------:R0:W-:Y:S01]  /*11360*/  STL [R1+0x310], R6 ;  /* 0x0003100601007387 */ /* 0x0001e20000100800 */
[C---:B------:R-:W-:Y:S01]  /*11370*/  ISETP.GT.U32.AND P3, PT, R9.reuse, R13, PT ;  /* 0x0000000d0900720c */ /* 0x040fe20003f64070 */
[----:B------:R-:W-:Y:S01]  /*11380*/  IMAD.MOV R12, RZ, RZ, -R12 ;  /* 0x000000ffff0c7224 */ /* 0x000fe200078e0a0c */
[----:B------:R-:W-:Y:S01]  /*11390*/  IABS R17, R3 ;  /* 0x0000000300117213 */ /* 0x000fe20000000000 */
[----:B------:R-:W-:Y:S01]  /*113a0*/  @!P0 IMAD.MOV R5, RZ, RZ, -R5 ;  /* 0x000000ffff058224 */ /* 0x000fe200078e0a05 */
[----:B------:R-:W-:Y:S01]  /*113b0*/  ISETP.GE.AND P0, PT, R4, RZ, PT ;  /* 0x000000ff0400720c */ /* 0x000fe20003f06270 */
[----:B------:R-:W-:-:S03]  /*113c0*/  IMAD R8, R9, R12, R8 ;  /* 0x0000000c09087224 */ /* 0x000fc600078e0208 */
[----:B------:R1:W-:Y:S01]  /*113d0*/  STL [R1+0x2fc], R5 ;  /* 0x0002fc0501007387 */ /* 0x0003e20000100800 */
[----:B0-----:R-:W-:Y:S01]  /*113e0*/  IMAD.MOV.U32 R6, RZ, RZ, R15 ;  /* 0x000000ffff067224 */ /* 0x001fe200078e000f */
[----:B------:R-:W-:Y:S01]  /*113f0*/  IABS R15, R11 ;  /* 0x0000000b000f7213 */ /* 0x000fe20000000000 */
[--C-:B------:R-:W-:Y:S01]  /*11400*/  @!P2 IMAD.IADD R14, R14, 0x1, -R9.reuse ;  /* 0x000000010e0ea824 */ /* 0x100fe200078e0a09 */
[----:B------:R-:W-:Y:S01]  /*11410*/  ISETP.GT.U32.AND P2, PT, R9, R19, PT ;  /* 0x000000130900720c */ /* 0x000fe20003f44070 */
[----:B------:R-:W-:Y:S01]  /*11420*/  @!P3 IMAD.IADD R13, R13, 0x1, -R9 ;  /* 0x000000010d0db824 */ /* 0x000fe200078e0a09 */
[----:B------:R-:W-:Y:S01]  /*11430*/  ISETP.GT.U32.AND P3, PT, R9, R8, PT ;  /* 0x000000080900720c */ /* 0x000fe20003f64070 */
[----:B------:R-:W-:Y:S01]  /*11440*/  @!P1 IMAD.MOV R6, RZ, RZ, -R6 ;  /* 0x000000ffff069224 */ /* 0x000fe200078e0a06 */
[----:B------:R-:W-:Y:S01]  /*11450*/  ISETP.GE.AND P1, PT, R2, RZ, PT ;  /* 0x000000ff0200720c */ /* 0x000fe20003f26270 */
[----:B-1----:R-:W-:Y:S01]  /*11460*/  IMAD.MOV.U32 R5, RZ, RZ, R16 ;  /* 0x000000ffff057224 */ /* 0x002fe200078e0010 */
[----:B------:R-:W-:-:S02]  /*11470*/  IADD3 R2, R0, 0xbd, RZ ;  /* 0x000000bd00027810 */ /* 0x000fc40007ffe0ff */
[----:B------:R0:W-:Y:S01]  /*11480*/  STL [R1+0x308], R6 ;  /* 0x0003080601007387 */ /* 0x0001e20000100800 */
[----:B------:R-:W-:Y:S01]  /*11490*/  @!P6 IMAD.MOV R5, RZ, RZ, -R5 ;  /* 0x000000ffff05e224 */ /* 0x000fe200078e0a05 */
[----:B------:R-:W-:Y:S01]  /*114a0*/  ISETP.GE.AND P6, PT, R3, RZ, PT ;  /* 0x000000ff0300720c */ /* 0x000fe20003fc6270 */
[----:B------:R-:W-:Y:S01]  /*114b0*/  IMAD.HI.U32 R3, R29, R17, RZ ;  /* 0x000000111d037227 */ /* 0x000fe200078e00ff */
[----:B------:R-:W-:Y:S02]  /*114c0*/  IABS R4, R2 ;  /* 0x0000000200047213 */ /* 0x000fe40000000000 */
[----:B------:R1:W-:Y:S01]  /*114d0*/  STL [R1+0x30c], R5 ;  /* 0x00030c0501007387 */ /* 0x0003e20000100800 */
[----:B------:R-:W-:Y:S02]  /*114e0*/  IMAD.MOV R3, RZ, RZ, -R3 ;  /* 0x000000ffff037224 */ /* 0x000fe400078e0a03 */
[----:B0-----:R-:W-:Y:S01]  /*114f0*/  IMAD.MOV.U32 R6, RZ, RZ, R14 ;  /* 0x000000ffff067224 */ /* 0x001fe200078e000e */
[----:B------:R-:W-:Y:S01]  /*11500*/  IADD3 R14, R0, 0xb7, RZ ;  /* 0x000000b7000e7810 */ /* 0x000fe20007ffe0ff */
[----:B------:R-:W-:-:S02]  /*11510*/  IMAD R17, R9, R3, R17 ;  /* 0x0000000309117224 */ /* 0x000fc400078e0211 */
[----:B------:R-:W-:Y:S02]  /*11520*/  @!P3 IMAD.IADD R8, R8, 0x1, -R9 ;  /* 0x000000010808b824 */ /* 0x000fe400078e0a09 */
[----:B------:R-:W-:Y:S01]  /*11530*/  @!P5 IMAD.MOV R6, RZ, RZ, -R6 ;  /* 0x000000ffff06d224 */ /* 0x000fe200078e0a06 */
[----:B------:R-:W-:Y:S01]  /*11540*/  ISETP.GT.U32.AND P5, PT, R9, R17, PT ;  /* 0x000000110900720c */ /* 0x000fe20003fa4070 */
[----:B------:R-:W-:Y:S01]  /*11550*/  IMAD.HI.U32 R12, R29, R4, RZ ;  /* 0x000000041d0c7227 */ /* 0x000fe200078e00ff */
[----:B------:R-:W-:Y:S02]  /*11560*/  ISETP.GT.U32.AND P3, PT, R9, R8, PT ;  /* 0x000000080900720c */ /* 0x000fe40003f64070 */
[----:B------:R-:W-:Y:S01]  /*11570*/  STL [R1+0x300], R6 ;  /* 0x0003000601007387 */ /* 0x000fe20000100800 */
[----:B-1----:R-:W-:Y:S01]  /*11580*/  IMAD.MOV.U32 R5, RZ, RZ, R13 ;  /* 0x000000ffff057224 */ /* 0x002fe200078e000d */
[----:B------:R-:W-:Y:S01]  /*11590*/  IABS R13, R14 ;  /* 0x0000000e000d7213 */ /* 0x000fe20000000000 */
[----:B------:R-:W-:-:S02]  /*115a0*/  IMAD.MOV R12, RZ, RZ, -R12 ;  /* 0x000000ffff0c7224 */ /* 0x000fc400078e0a0c */
[----:B------:R-:W-:Y:S01]  /*115b0*/  @!P0 IMAD.MOV R5, RZ, RZ, -R5 ;  /* 0x000000ffff058224 */ /* 0x000fe200078e0a05 */
[----:B------:R-:W-:Y:S01]  /*115c0*/  ISETP.GE.AND P0, PT, R2, RZ, PT ;  /* 0x000000ff0200720c */ /* 0x000fe20003f06270 */
[--C-:B------:R-:W-:Y:S02]  /*115d0*/  @!P2 IMAD.IADD R19, R19, 0x1, -R9.reuse ;  /* 0x000000011313a824 */ /* 0x100fe400078e0a09 */
[----:B------:R-:W-:Y:S01]  /*115e0*/  IMAD R2, R9, R12, R4 ;  /* 0x0000000c09027224 */ /* 0x000fe200078e0204 */
[----:B------:R-:W-:Y:S01]  /*115f0*/  IABS R12, R18 ;  /* 0x00000012000c7213 */ /* 0x000fe20000000000 */
[--C-:B------:R-:W-:Y:S01]  /*11600*/  @!P5 IMAD.IADD R17, R17, 0x1, -R9.reuse ;  /* 0x000000011111d824 */ /* 0x100fe200078e0a09 */
[C---:B------:R-:W-:Y:S01]  /*11610*/  ISETP.GT.U32.AND P2, PT, R9.reuse, R19, PT ;  /* 0x000000130900720c */ /* 0x040fe20003f44070 */
[----:B------:R-:W-:Y:S01]  /*11620*/  @!P3 IMAD.IADD R8, R8, 0x1, -R9 ;  /* 0x000000010808b824 */ /* 0x000fe200078e0a09 */
[----:B------:R-:W-:Y:S01]  /*11630*/  ISETP.GT.U32.AND P3, PT, R9, R2, PT ;  /* 0x000000020900720c */ /* 0x000fe20003f64070 */
[----:B------:R-:W-:Y:S01]  /*11640*/  IMAD.HI.U32 R3, R29, R15, RZ ;  /* 0x0000000f1d037227 */ /* 0x000fe200078e00ff */
[----:B------:R-:W-:Y:S01]  /*11650*/  ISETP.GT.U32.AND P5, PT, R9, R17, PT ;  /* 0x000000110900720c */ /* 0x000fe20003fa4070 */
[----:B------:R0:W-:Y:S01]  /*11660*/  STL [R1+0x304], R5 ;  /* 0x0003040501007387 */ /* 0x0001e20000100800 */
[----:B------:R-:W-:Y:S01]  /*11670*/  IADD3 R4, R0, 0xb8, RZ ;  /* 0x000000b800047810 */ /* 0x000fe20007ffe0ff */
[----:B------:R-:W-:-:S04]  /*11680*/  IMAD.HI.U32 R16, R29, R12, RZ ;  /* 0x0000000c1d107227 */ /* 0x000fc800078e00ff */
[----:B------:R-:W-:Y:S02]  /*11690*/  IMAD.MOV R3, RZ, RZ, -R3 ;  /* 0x000000ffff037224 */ /* 0x000fe400078e0a03 */
[----:B------:R-:W-:Y:S02]  /*116a0*/  IMAD.MOV R16, RZ, RZ, -R16 ;  /* 0x000000ffff107224 */ /* 0x000fe400078e0a10 */
[C---:B------:R-:W-:Y:S01]  /*116b0*/  IMAD R15, R9.reuse, R3, R15 ;  /* 0x00000003090f7224 */ /* 0x040fe200078e020f */
[----:B------:R-:W-:Y:S01]  /*116c0*/  IADD3 R3, R0, 0xba, RZ ;  /* 0x000000ba00037810 */ /* 0x000fe20007ffe0ff */
[----:B------:R-:W-:Y:S02]  /*116d0*/  IMAD R12, R9, R16, R12 ;  /* 0x00000010090c7224 */ /* 0x000fe400078e020c */
[--C-:B------:R-:W-:Y:S01]  /*116e0*/  @!P2 IMAD.IADD R19, R19, 0x1, -R9.reuse ;  /* 0x000000011313a824 */ /* 0x100fe200078e0a09 */
[----:B------:R-:W-:Y:S01]  /*116f0*/  IABS R24, R3 ;  /* 0x0000000300187213 */ /* 0x000fe20000000000 */
[----:B------:R-:W-:Y:S01]  /*11700*/  @!P3 IMAD.IADD R2, R2, 0x1, -R9 ;  /* 0x000000010202b824 */ /* 0x000fe200078e0a09 */
[----:B------:R-:W-:Y:S01]  /*11710*/  ISETP.GT.U32.AND P3, PT, R9, R12, PT ;  /* 0x0000000c0900720c */ /* 0x000fe20003f64070 */
[----:B0-----:R-:W-:Y:S01]  /*11720*/  IMAD.MOV.U32 R5, RZ, RZ, R19 ;  /* 0x000000ffff057224 */ /* 0x001fe200078e0013 */
[----:B------:R-:W-:Y:S01]  /*11730*/  ISETP.GE.AND P2, PT, R11, RZ, PT ;  /* 0x000000ff0b00720c */ /* 0x000fe20003f46270 */
[----:B------:R-:W-:Y:S01]  /*11740*/  @!P5 IMAD.IADD R17, R17, 0x1, -R9 ;  /* 0x000000011111d824 */ /* 0x000fe200078e0a09 */
[----:B------:R-:W-:Y:S01]  /*11750*/  ISETP.GT.U32.AND P5, PT, R9, R15, PT ;  /* 0x0000000f0900720c */ /* 0x000fe20003fa4070 */
[----:B------:R-:W-:Y:S01]  /*11760*/  IMAD.HI.U32 R23, R29, R24, RZ ;  /* 0x000000181d177227 */ /* 0x000fe200078e00ff */
[----:B------:R-:W-:-:S02]  /*11770*/  IABS R11, R4 ;  /* 0x00000004000b7213 */ /* 0x000fc40000000000 */
[----:B------:R-:W-:Y:S01]  /*11780*/  IADD3 R19, R0, 0xb5, RZ ;  /* 0x000000b500137810 */ /* 0x000fe20007ffe0ff */
[----:B------:R-:W-:Y:S02]  /*11790*/  @!P4 IMAD.MOV R5, RZ, RZ, -R5 ;  /* 0x000000ffff05c224 */ /* 0x000fe400078e0a05 */
[----:B------:R-:W-:Y:S02]  /*117a0*/  IMAD.MOV R23, RZ, RZ, -R23 ;  /* 0x000000ffff177224 */ /* 0x000fe400078e0a17 */
[----:B------:R-:W-:Y:S01]  /*117b0*/  @!P3 IMAD.IADD R12, R12, 0x1, -R9 ;  /* 0x000000010c0cb824 */ /* 0x000fe200078e0a09 */
[----:B------:R0:W-:Y:S01]  /*117c0*/  STL [R1+0x2f4], R5 ;  /* 0x0002f40501007387 */ /* 0x0001e20000100800 */
[C---:B------:R-:W-:Y:S01]  /*117d0*/  IMAD R23, R9.reuse, R23, R24 ;  /* 0x0000001709177224 */ /* 0x040fe200078e0218 */
[----:B------:R-:W-:Y:S01]  /*117e0*/  ISETP.GT.U32.AND P3, PT, R9, R2, PT ;  /* 0x000000020900720c */ /* 0x000fe20003f64070 */
[----:B------:R-:W-:-:S04]  /*117f0*/  IMAD.HI.U32 R20, R29, R11, RZ ;  /* 0x0000000b1d147227 */ /* 0x000fc800078e00ff */
[----:B------:R-:W-:Y:S01]  /*11800*/  @!P5 IMAD.IADD R15, R15, 0x1, -R9 ;  /* 0x000000010f0fd824 */ /* 0x000fe200078e0a09 */
[C---:B------:R-:W-:Y:S01]  /*11810*/  ISETP.GT.U32.AND P5, PT, R9.reuse, R23, PT ;  /* 0x000000170900720c */ /* 0x040fe20003fa4070 */
[----:B------:R-:W-:Y:S02]  /*11820*/  IMAD.MOV R20, RZ, RZ, -R20 ;  /* 0x000000ffff147224 */ /* 0x000fe400078e0a14 */
[----:B0-----:R-:W-:Y:S01]  /*11830*/  IMAD.MOV.U32 R5, RZ, RZ, R8 ;  /* 0x000000ffff057224 */ /* 0x001fe200078e0008 */
[C---:B------:R-:W-:Y:S01]  /*11840*/  ISETP.GT.U32.AND P4, PT, R9.reuse, R15, PT ;  /* 0x0000000f0900720c */ /* 0x040fe20003f84070 */
[C---:B------:R-:W-:Y:S01]  /*11850*/  IMAD R11, R9.reuse, R20, R11 ;  /* 0x00000014090b7224 */ /* 0x040fe200078e020b */
[----:B------:R-:W-:Y:S01]  /*11860*/  IADD3 R20, R0, 0xb6, RZ ;  /* 0x000000b600147810 */ /* 0x000fe20007ffe0ff */
[----:B------:R-:W-:Y:S01]  /*11870*/  @!P1 IMAD.MOV R5, RZ, RZ, -R5 ;  /* 0x000000ffff059224 */ /* 0x000fe200078e0a05 */
[----:B------:R-:W-:Y:S01]  /*11880*/  ISETP.GT.U32.AND P1, PT, R9, R12, PT ;  /* 0x0000000c0900720c */ /* 0x000fe20003f24070 */
[----:B------:R-:W-:Y:S01]  /*11890*/  IMAD.HI.U32 R16, R29, R13, RZ ;  /* 0x0000000d1d107227 */ /* 0x000fe200078e00ff */
[----:B------:R-:W-:-:S02]  /*118a0*/  IABS R8, R19 ;  /* 0x0000001300087213 */ /* 0x000fc40000000000 */
[----:B------:R0:W-:Y:S01]  /*118b0*/  STL [R1+0x2f0], R5 ;  /* 0x0002f00501007387 */ /* 0x0001e20000100800 */
[--C-:B------:R-:W-:Y:S01]  /*118c0*/  @!P3 IMAD.IADD R2, R2, 0x1, -R9.reuse ;  /* 0x000000010202b824 */ /* 0x100fe200078e0a09 */
[----:B------:R-:W-:Y:S01]  /*118d0*/  ISETP.GT.U32.AND P3, PT, R9, R11, PT ;  /* 0x0000000b0900720c */ /* 0x000fe20003f64070 */
[----:B------:R-:W-:Y:S02]  /*118e0*/  IMAD.MOV R16, RZ, RZ, -R16 ;  /* 0x000000ffff107224 */ /* 0x000fe400078e0a10 */
[----:B------:R-:W-:Y:S02]  /*118f0*/  @!P5 IMAD.IADD R23, R23, 0x1, -R9 ;  /* 0x000000011717d824 */ /* 0x000fe400078e0a09 */
[----:B------:R-:W-:Y:S01]  /*11900*/  IMAD R13, R9, R16, R13 ;  /* 0x00000010090d7224 */ /* 0x000fe200078e020d */
[----:B------:R-:W-:Y:S01]  /*11910*/  IABS R16, R20 ;  /* 0x0000001400107213 */ /* 0x000fe20000000000 */
[----:B------:R-:W-:Y:S01]  /*11920*/  @!P4 IMAD.IADD R15, R15, 0x1, -R9 ;  /* 0x000000010f0fc824 */ /* 0x000fe200078e0a09 */
[C---:B------:R-:W-:Y:S01]  /*11930*/  ISETP.GT.U32.AND P5, PT, R9.reuse, R23, PT ;  /* 0x000000170900720c */ /* 0x040fe20003fa4070 */
[----:B0-----:R-:W-:Y:S01]  /*11940*/  IMAD.MOV.U32 R5, RZ, RZ, R17 ;  /* 0x000000ffff057224 */ /* 0x001fe200078e0011 */
[----:B------:R-:W-:Y:S01]  /*11950*/  ISETP.GE.AND P4, PT, R18, RZ, PT ;  /* 0x000000ff1200720c */ /* 0x000fe20003f86270 */
[----:B------:R-:W-:Y:S01]  /*11960*/  @!P1 IMAD.IADD R12, R12, 0x1, -R9 ;  /* 0x000000010c0c9824 */ /* 0x000fe200078e0a09 */
[C---:B------:R-:W-:Y:S01]  /*11970*/  ISETP.GT.U32.AND P1, PT, R9.reuse, R13, PT ;  /* 0x0000000d0900720c */ /* 0x040fe20003f24070 */
[----:B------:R-:W-:Y:S01]  /*11980*/  @!P6 IMAD.MOV R5, RZ, RZ, -R5 ;  /* 0x000000ffff05e224 */ /* 0x000fe200078e0a05 */
[----:B------:R-:W-:Y:S01]  /*11990*/  ISETP.GT.U32.AND P6, PT, R9, R22, PT ;  /* 0x000000160900720c */ /* 0x000fe20003fc4070 */
[----:B------:R-:W-:Y:S01]  /*119a0*/  IMAD.MOV.U32 R6, RZ, RZ, R2 ;  /* 0x000000ffff067224 */ /* 0x000fe200078e0002 */
[----:B------:R-:W-:Y:S01]  /*119b0*/  IADD3 R2, R0, 0xb4, RZ ;  /* 0x000000b400027810 */ /* 0x000fe20007ffe0ff */
[----:B------:R-:W-:Y:S01]  /*119c0*/  @!P3 IMAD.IADD R11, R11, 0x1, -R9 ;  /* 0x000000010b0bb824 */ /* 0x000fe200078e0a09 */
[----:B------:R0:W-:Y:S01]  /*119d0*/  STL [R1+0x2ec], R5 ;  /* 0x0002ec0501007387 */ /* 0x0001e20000100800 */
[----:B------:R-:W-:Y:S01]  /*119e0*/  IMAD.HI.U32 R17, R29, R16, RZ ;  /* 0x000000101d117227 */ /* 0x000fe200078e00ff */
[----:B------:R-:W-:-:S03]  /*119f0*/  ISETP.GE.AND P3, PT, R4, RZ, PT ;  /* 0x000000ff0400720c */ /* 0x000fc60003f66270 */
[----:B------:R-:W-:Y:S02]  /*11a00*/  @!P0 IMAD.MOV R6, RZ, RZ, -R6 ;  /* 0x000000ffff068224 */ /* 0x000fe400078e0a06 */
[----:B------:R-:W-:-:S03]  /*11a10*/  IMAD.HI.U32 R18, R29, R8, RZ ;  /* 0x000000081d127227 */ /* 0x000fc600078e00ff */
[----:B------:R-:W-:Y:S01]  /*11a20*/  STL [R1+0x2e0], R6 ;  /* 0x0002e00601007387 */ /* 0x000fe20000100800 */
[----:B------:R-:W-:Y:S01]  /*11a30*/  @!P6 IMAD.IADD R22, R22, 0x1, -R9 ;  /* 0x000000011616e824 */ /* 0x000fe200078e0a09 */
[----:B------:R-:W-:Y:S01]  /*11a40*/  ISETP.GE.AND P6, PT, R21, RZ, PT ;  /* 0x000000ff1500720c */ /* 0x000fe20003fc6270 */
[----:B0-----:R-:W-:Y:S02]  /*11a50*/  IMAD.MOV.U32 R5, RZ, RZ, R15 ;  /* 0x000000ffff057224 */ /* 0x001fe400078e000f */
[----:B------:R-:W-:Y:S01]  /*11a60*/  IMAD.MOV R17, RZ, RZ, -R17 ;  /* 0x000000ffff117224 */ /* 0x000fe200078e0a11 */
[C---:B------:R-:W-:Y:S01]  /*11a70*/  ISETP.GT.U32.AND P0, PT, R9.reuse, R22, PT ;  /* 0x000000160900720c */ /* 0x040fe20003f04070 */
[----:B------:R-:W-:Y:S01]  /*11a80*/  @!P2 IMAD.MOV R5, RZ, RZ, -R5 ;  /* 0x000000ffff05a224 */ /* 0x000fe200078e0a05 */
[----:B------:R-:W-:Y:S01]  /*11a90*/  ISETP.GT.U32.AND P2, PT, R9, R11, PT ;  /* 0x0000000b0900720c */ /* 0x000fe20003f44070 */
[--C-:B------:R-:W-:Y:S01]  /*11aa0*/  @!P5 IMAD.IADD R23, R23, 0x1, -R9.reuse ;  /* 0x000000011717d824 */ /* 0x100fe200078e0a09 */
[----:B------:R-:W-:Y:S01]  /*11ab0*/  ISETP.GE.AND P5, PT, R3, RZ, PT ;  /* 0x000000ff0300720c */ /* 0x000fe20003fa6270 */
[----:B------:R-:W-:Y:S01]  /*11ac0*/  IMAD.MOV R18, RZ, RZ, -R18 ;  /* 0x000000ffff127224 */ /* 0x000fe200078e0a12 */
[----:B------:R0:W-:Y:S01]  /*11ad0*/  STL [R1+0x2dc], R5 ;  /* 0x0002dc0501007387 */ /* 0x0001e20000100800 */
[----:B------:R-:W-:Y:S01]  /*11ae0*/  IMAD R17, R9, R17, R16 ;  /* 0x0000001109117224 */ /* 0x000fe200078e0210 */
[----:B------:R-:W-:Y:S01]  /*11af0*/  IABS R16, R2 ;  /* 0x0000000200107213 */ /* 0x000fe20000000000 */
[----:B------:R-:W-:Y:S01]  /*11b00*/  @!P1 IMAD.IADD R13, R13, 0x1, -R9 ;  /* 0x000000010d0d9824 */ /* 0x000fe200078e0a09 */
[----:B------:R-:W-:Y:S01]  /*11b10*/  IADD3 R3, R0, 0xb3, RZ ;  /* 0x000000b300037810 */ /* 0x000fe20007ffe0ff */
[----:B------:R-:W-:-:S02]  /*11b20*/  IMAD R8, R9, R18, R8 ;  /* 0x0000001209087224 */ /* 0x000fc400078e0208 */
[----:B------:R-:W-:Y:S01]  /*11b30*/  @!P0 IMAD.IADD R22, R22, 0x1, -R9 ;  /* 0x0000000116168824 */ /* 0x000fe200078e0a09 */
[C---:B------:R-:W-:Y:S01]  /*11b40*/  ISETP.GT.U32.AND P1, PT, R9.reuse, R13, PT ;  /* 0x0000000d0900720c */ /* 0x040fe20003f24070 */
[----:B------:R-:W-:Y:S01]  /*11b50*/  IMAD.MOV.U32 R4, RZ, RZ, R23 ;  /* 0x000000ffff047224 */ /* 0x000fe200078e0017 */
[----:B------:R-:W-:Y:S01]  /*11b60*/  ISETP.GT.U32.AND P0, PT, R9, R8, PT ;  /* 0x000000080900720c */ /* 0x000fe20003f04070 */
[----:B0-----:R-:W-:Y:S02]  /*11b70*/  IMAD.MOV.U32 R5, RZ, RZ, R12 ;  /* 0x000000ffff057224 */ /* 0x001fe400078e000c */
[----:B------:R-:W-:Y:S01]  /*11b80*/  @!P2 IMAD.IADD R11, R11, 0x1, -R9 ;  /* 0x000000010b0ba824 */ /* 0x000fe200078e0a09 */
[----:B------:R-:W-:Y:S01]  /*11b90*/  ISETP.GE.AND P2, PT, R20, RZ, PT ;  /* 0x000000ff1400720c */ /* 0x000fe20003f46270 */
[----:B------:R-:W-:Y:S01]  /*11ba0*/  @!P4 IMAD.MOV R5, RZ, RZ, -R5 ;  /* 0x000000ffff05c224 */ /* 0x000fe200078e0a05 */
[----:B------:R-:W-:Y:S01]  /*11bb0*/  ISETP.GT.U32.AND P4, PT, R9, R17, PT ;  /* 0x000000110900720c */ /* 0x000fe20003f84070 */
[----:B------:R-:W-:-:S02]  /*11bc0*/  IMAD.MOV.U32 R6, RZ, RZ, R22 ;  /* 0x000000ffff067224 */ /* 0x000fc400078e0016 */
[----:B------:R-:W-:Y:S01]  /*11bd0*/  @!P5 IMAD.MOV R4, RZ, RZ, -R4 ;  /* 0x000000ffff04d224 */ /* 0x000fe200078e0a04 */
[----:B------:R0:W-:Y:S01]  /*11be0*/  STL [R1+0x2d8], R5 ;  /* 0x0002d80501007387 */ /* 0x0001e20000100800 */
[----:B------:R-:W-:Y:S01]  /*11bf0*/  ISETP.GE.AND P5, PT, R14, RZ, PT ;  /* 0x000000ff0e00720c */ /* 0x000fe20003fa6270 */
[----:B------:R-:W-:Y:S02]  /*11c00*/  IMAD.HI.U32 R12, R29, R16, RZ ;  /* 0x000000101d0c7227 */ /* 0x000fe400078e00ff */
[----:B------:R1:W-:Y:S02]  /*11c10*/  STL [R1+0x2d4], R4 ;  /* 0x0002d40401007387 */ /* 0x0003e40000100800 */
[----:B------:R-:W-:Y:S01]  /*11c20*/  @!P6 IMAD.MOV R6, RZ, RZ, -R6 ;  /* 0x000000ffff06e224 */ /* 0x000fe200078e0a06 */
[----:B------:R-:W-:Y:S01]  /*11c30*/  ISETP.GE.AND P6, PT, R3, RZ, PT ;  /* 0x000000ff0300720c */ /* 0x000fe20003fc6270 */
[----:B------:R-:W-:Y:S01]  /*11c40*/  @!P1 IMAD.IADD R13, R13, 0x1, -R9 ;  /* 0x000000010d0d9824 */ /* 0x000fe200078e0a09 */
[----:B------:R-:W-:Y:S01]  /*11c50*/  ISETP.GE.AND P1, PT, R19, RZ, PT ;  /* 0x000000ff1300720c */ /* 0x000fe20003f26270 */
[----:B0-----:R-:W-:Y:S01]  /*11c60*/  IMAD.MOV.U32 R5, RZ, RZ, R11 ;  /* 0x000000ffff057224 */ /* 0x001fe200078e000b */
[----:B------:R-:W-:Y:S01]  /*11c70*/  STL [R1+0x2d0], R6 ;  /* 0x0002d00601007387 */ /* 0x000fe20000100800 */
[----:B------:R-:W-:Y:S01]  /*11c80*/  @!P4 IMAD.IADD R17, R17, 0x1, -R9 ;  /* 0x000000011111c824 */ /* 0x000fe200078e0a09 */
[----:B------:R-:W-:Y:S01]  /*11c90*/  ISETP.GE.AND P4, PT, R2, RZ, PT ;  /* 0x000000ff0200720c */ /* 0x000fe20003f86270 */
[----:B------:R-:W-:Y:S01]  /*11ca0*/  @!P3 IMAD.MOV R5, RZ, RZ, -R5 ;  /* 0x000000ffff05b224 */ /* 0x000fe200078e0a05 */
[----:B-1----:R-:W-:Y:S01]  /*11cb0*/  IABS R4, R3 ;  /* 0x0000000300047213 */ /* 0x002fe20000000000 */
[----:B------:R-:W-:Y:S01]  /*11cc0*/  IMAD.MOV R12, RZ, RZ, -R12 ;  /* 0x000000ffff0c7224 */ /* 0x000fe200078e0a0c */
[----:B------:R-:W-:Y:S01]  /*11cd0*/  IADD3 R3, R0, 0xb2, RZ ;  /* 0x000000b200037810 */ /* 0x000fe20007ffe0ff */
[----:B------:R-:W-:Y:S01]  /*11ce0*/  @!P0 IMAD.IADD R8, R8, 0x1, -R9 ;  /* 0x0000000108088824 */ /* 0x000fe200078e0a09 */
[----:B------:R0:W-:Y:S01]  /*11cf0*/  STL [R1+0x2cc], R5 ;  /* 0x0002cc0501007387 */ /* 0x0001e20000100800 */
[C---:B------:R-:W-:Y:S01]  /*11d00*/  IMAD R16, R9.reuse, R12, R16 ;  /* 0x0000000c09107224 */ /* 0x040fe200078e0210 */
[----:B------:R-:W-:Y:S01]  /*11d10*/  ISETP.GT.U32.AND P0, PT, R9, R17, PT ;  /* 0x000000110900720c */ /* 0x000fe20003f04070 */
[----:B------:R-:W-:Y:S01]  /*11d20*/  IMAD.HI.U32 R2, R29, R4, RZ ;  /* 0x000000041d027227 */ /* 0x000fe200078e00ff */
[----:B------:R-:W-:-:S03]  /*11d30*/  ISETP.GT.U32.AND P3, PT, R9, R8, PT ;  /* 0x000000080900720c */ /* 0x000fc60003f64070 */
[----:B------:R-:W-:Y:S02]  /*11d40*/  IMAD.MOV R2, RZ, RZ, -R2 ;  /* 0x000000ffff027224 */ /* 0x000fe400078e0a02 */
[----:B0-----:R-:W-:Y:S02]  /*11d50*/  IMAD.MOV.U32 R5, RZ, RZ, R13 ;  /* 0x000000ffff057224 */ /* 0x001fe400078e000d */
[C---:B------:R-:W-:Y:S01]  /*11d60*/  IMAD R19, R9.reuse, R2, R4 ;  /* 0x0000000209137224 */ /* 0x040fe200078e0204 */
[----:B------:R-:W-:Y:S01]  /*11d70*/  IADD3 R2, R0, 0xb0, RZ ;  /* 0x000000b000027810 */ /* 0x000fe20007ffe0ff */
[----:B------:R-:W-:Y:S01]  /*11d80*/  @!P5 IMAD.MOV R5, RZ, RZ, -R5 ;  /* 0x000000ffff05d224 */ /* 0x000fe200078e0a05 */
[----:B------:R-:W-:Y:S01]  /*11d90*/  ISETP.GT.U32.AND P5, PT, R9, R16, PT ;  /* 0x000000100900720c */ /* 0x000fe20003fa4070 */
[--C-:B------:R-:W-:Y:S01]  /*11da0*/  @!P0 IMAD.IADD R17, R17, 0x1, -R9.reuse ;  /* 0x0000000111118824 */ /* 0x100fe200078e0a09 */
[----:B------:R-:W-:Y:S01]  /*11db0*/  ISETP.GE.AND P0, PT, R3, RZ, PT ;  /* 0x000000ff0300720c */ /* 0x000fe20003f06270 */
[----:B------:R-:W-:Y:S01]  /*11dc0*/  @!P3 IMAD.IADD R8, R8, 0x1, -R9 ;  /* 0x000000010808b824 */ /* 0x000fe200078e0a09 */
[----:B------:R0:W-:Y:S01]  /*11dd0*/  STL [R1+0x2c8], R5 ;  /* 0x0002c80501007387 */ /* 0x0001e20000100800 */
[----:B------:R-:W-:-:S02]  /*11de0*/  IABS R3, R3 ;  /* 0x0000000300037213 */ /* 0x000fc40000000000 */
[----:B------:R-:W-:Y:S02]  /*11df0*/  ISETP.GT.U32.AND P3, PT, R9, R19, PT ;  /* 0x000000130900720c */ /* 0x000fe40003f64070 */
[----:B------:R-:W-:Y:S01]  /*11e00*/  IADD3 R4, R0, 0xb1, RZ ;  /* 0x000000b100047810 */ /* 0x000fe20007ffe0ff */
[----:B------:R-:W-:Y:S01]  /*11e10*/  IMAD.HI.U32 R14, R29, R3, RZ ;  /* 0x000000031d0e7227 */ /* 0x000fe200078e00ff */
[----:B------:R-:W-:Y:S02]  /*11e20*/  IABS R12, R2 ;  /* 0x00000002000c7213 */ /* 0x000fe40000000000 */
[----:B------:R-:W-:Y:S01]  /*11e30*/  IABS R13, R4 ;  /* 0x00000004000d7213 */ /* 0x000fe20000000000 */
[----:B0-----:R-:W-:Y:S02]  /*11e40*/  IMAD.MOV.U32 R5, RZ, RZ, R17 ;  /* 0x000000ffff057224 */ /* 0x001fe400078e0011 */
[----:B------:R-:W-:Y:S01]  /*11e50*/  @!P5 IMAD.IADD R16, R16, 0x1, -R9 ;  /* 0x000000011010d824 */ /* 0x000fe200078e0a09 */
[----:B------:R-:W-:Y:S01]  /*11e60*/  ISETP.GE.AND P5, PT, R4, RZ, PT ;  /* 0x000000ff0400720c */ /* 0x000fe20003fa6270 */
[----:B------:R-:W-:-:S02]  /*11e70*/  @!P2 IMAD.MOV R5, RZ, RZ, -R5 ;  /* 0x000000ffff05a224 */ /* 0x000fc400078e0a05 */
[----:B------:R-:W-:Y:S01]  /*11e80*/  IMAD.MOV R14, RZ, RZ, -R14 ;  /* 0x000000ffff0e7224 */ /* 0x000fe200078e0a0e */
[----:B------:R-:W-:Y:S01]  /*11e90*/  ISETP.GT.U32.AND P2, PT, R9, R16, PT ;  /* 0x000000100900720c */ /* 0x000fe20003f44070 */
[----:B------:R-:W-:Y:S01]  /*11ea0*/  @!P3 IMAD.IADD R19, R19, 0x1, -R9 ;  /* 0x000000011313b824 */ /* 0x000fe200078e0a09 */
[----:B------:R0:W-:Y:S01]  /*11eb0*/  STL [R1+0x274], R5 ;  /* 0x0002740501007387 */ /* 0x0001e20000100800 */
[----:B------:R-:W-:Y:S01]  /*11ec0*/  IMAD R17, R9, R14, R3 ;  /* 0x0000000e09117224 */ /* 0x000fe200078e0203 */
[C---:B------:R-:W-:Y:S01]  /*11ed0*/  IADD3 R14, R0.reuse, 0xae, RZ ;  /* 0x000000ae000e7810 */ /* 0x040fe20007ffe0ff */
[----:B------:R-:W-:Y:S01]  /*11ee0*/  IMAD.HI.U32 R4, R29, R12, RZ ;  /* 0x0000000c1d047227 */ /* 0x000fe200078e00ff */
[----:B------:R-:W-:Y:S02]  /*11ef0*/  ISETP.GT.U32.AND P3, PT, R9, R19, PT ;  /* 0x000000130900720c */ /* 0x000fe40003f64070 */
[----:B------:R-:W-:Y:S01]  /*11f00*/  IADD3 R3, R0, 0xac, RZ ;  /* 0x000000ac00037810 */ /* 0x000fe20007ffe0ff */
[----:B------:R-:W-:Y:S01]  /*11f10*/  IMAD.HI.U32 R11, R29, R13, RZ ;  /* 0x0000000d1d0b7227 */ /* 0x000fe200078e00ff */
[----:B------:R-:W-:-:S03]  /*11f20*/  IABS R18, R14 ;  /* 0x0000000e00127213 */ /* 0x000fc60000000000 */
[----:B------:R-:W-:Y:S01]  /*11f30*/  @!P2 IMAD.IADD R16, R16, 0x1, -R9 ;  /* 0x000000011010a824 */ /* 0x000fe200078e0a09 */
[C---:B------:R-:W-:Y:S01]  /*11f40*/  ISETP.GT.U32.AND P2, PT, R9.reuse, R17, PT ;  /* 0x000000110900720c */ /* 0x040fe20003f44070 */
[----:B0-----:R-:W-:Y:S01]  /*11f50*/  IMAD.MOV.U32 R5, RZ, RZ, R8 ;  /* 0x000000ffff057224 */ /* 0x001fe200078e0008 */
[----:B------:R-:W-:Y:S01]  /*11f60*/  IABS R8, R3 ;  /* 0x0000000300087213 */ /* 0x000fe20000000000 */
[----:B------:R-:W-:Y:S02]  /*11f70*/  IMAD.MOV R4, RZ, RZ, -R4 ;  /* 0x000000ffff047224 */ /* 0x000fe400078e0a04 */
[----:B------:R-:W-:Y:S02]  /*11f80*/  IMAD.MOV R11, RZ, RZ, -R11 ;  /* 0x000000ffff0b7224 */ /* 0x000fe400078e0a0b */
[----:B------:R-:W-:Y:S01]  /*11f90*/  @!P1 IMAD.MOV R5, RZ, RZ, -R5 ;  /* 0x000000ffff059224 */ /* 0x000fe200078e0a05 */
[----:B------:R-:W-:Y:S01]  /*11fa0*/  ISETP.GE.AND P1, PT, R2, RZ, PT ;  /* 0x000000ff0200720c */ /* 0x000fe20003f26270 */
[C---:B------:R-:W-:Y:S01]  /*11fb0*/  IMAD R12, R9.reuse, R4, R12 ;  /* 0x00000004090c7224 */ /* 0x040fe200078e020c */
[----:B------:R-:W-:Y:S01]  /*11fc0*/  IADD3 R2, R0, 0xaf, RZ ;  /* 0x000000af00027810 */ /* 0x000fe20007ffe0ff */
[----:B------:R-:W-:Y:S01]  /*11fd0*/  IMAD R13, R9, R11, R13 ;  /* 0x0000000b090d7224 */ /* 0x000fe200078e020d */
[----:B------:R0:W-:Y:S01]  /*11fe0*/  STL [R1+0x2c4], R5 ;  /* 0x0002c40501007387 */ /* 0x0001e20000100800 */
[--C-:B------:R-:W-:Y:S01]  /*11ff0*/  @!P2 IMAD.IADD R17, R17, 0x1, -R9.reuse ;  /* 0x000000011111a824 */ /* 0x100fe200078e0a09 */
[----:B------:R-:W-:Y:S01]  /*12000*/  ISETP.GT.U32.AND P2, PT, R9, R12, PT ;  /* 0x0000000c0900720c */ /* 0x000fe20003f44070 */
[----:B------:R-:W-:Y:S01]  /*12010*/  @!P3 IMAD.IADD R19, R19, 0x1, -R9 ;  /* 0x000000011313b824 */ /* 0x000fe200078e0a09 */
[----:B------:R-:W-:-:S02]  /*12020*/  ISETP.GT.U32.AND P3, PT, R9, R13, PT ;  /* 0x0000000d0900720c */ /* 0x000fc40003f64070 */
[----:B------:R-:W-:Y:S02]  /*12030*/  IABS R4, R2 ;  /* 0x0000000200047213 */ /* 0x000fe40000000000 */
[----:B------:R-:W-:Y:S01]  /*12040*/  IADD3 R11, R0, 0xad, RZ ;  /* 0x000000ad000b7810 */ /* 0x000fe20007ffe0ff */
[----:B0-----:R-:W-:Y:S02]  /*12050*/  IMAD.MOV.U32 R5, RZ, RZ, R16 ;  /* 0x000000ffff057224 */ /* 0x001fe400078e0010 */
[----:B------:R-:W-:Y:S01]  /*12060*/  IMAD.HI.U32 R16, R29, R4, RZ ;  /* 0x000000041d107227 */ /* 0x000fe200078e00ff */
[----:B------:R-:W-:-:S03]  /*12070*/  IABS R15, R11 ;  /* 0x0000000b000f7213 */ /* 0x000fc60000000000 */
[----:B------:R-:W-:Y:S01]  /*12080*/  @!P4 IMAD.MOV R5, RZ, RZ, -R5 ;  /* 0x000000ffff05c224 */ /* 0x000fe200078e0a05 */
[----:B------:R-:W-:Y:S01]  /*12090*/  ISETP.GT.U32.AND P4, PT, R9, R17, PT ;  /* 0x000000110900720c */ /* 0x000fe20003f84070 */
[----:B------:R-:W-:Y:S02]  /*120a0*/  IMAD.MOV R16, RZ, RZ, -R16 ;  /* 0x000000ffff107224 */ /* 0x000fe400078e0a10 */
[--C-:B------:R-:W-:Y:S01]  /*120b0*/  @!P2 IMAD.IADD R12, R12, 0x1, -R9.reuse ;  /* 0x000000010c0ca824 */ /* 0x100fe200078e0a09 */
[----:B------:R0:W-:Y:S01]  /*120c0*/  STL [R1+0x28c], R5 ;  /* 0x00028c0501007387 */ /* 0x0001e20000100800 */
[----:B------:R-:W-:-:S03]  /*120d0*/  @!P3 IMAD.IADD R13, R13, 0x1, -R9 ;  /* 0x000000010d0db824 */ /* 0x000fc600078e0a09 */
[C---:B------:R-:W-:Y:S02]  /*120e0*/  ISETP.GT.U32.AND P2, PT, R9.reuse, R12, PT ;  /* 0x0000000c0900720c */ /* 0x040fe40003f44070 */
[----:B------:R-:W-:-:S03]  /*120f0*/  ISETP.GT.U32.AND P3, PT, R9, R13, PT ;  /* 0x0000000d0900720c */ /* 0x000fc60003f64070 */
[----:B------:R-:W-:Y:S02]  /*12100*/  @!P4 IMAD.IADD R17, R17, 0x1, -R9 ;  /* 0x000000011111c824 */ /* 0x000fe400078e0a09 */
[----:B0-----:R-:W-:Y:S02]  /*12110*/  IMAD.MOV.U32 R5, RZ, RZ, R19 ;  /* 0x000000ffff057224 */ /* 0x001fe400078e0013 */
[----:B------:R-:W-:-:S04]  /*12120*/  IMAD.HI.U32 R19, R29, R18, RZ ;  /* 0x000000121d137227 */ /* 0x000fc800078e00ff */
        /* <DEDUP_REMOVED lines=10> */
[----:B------:R-:W-:Y:S02]  /*121d0*/  @!P2 IMAD.IADD R12, R12, 0x1, -R9 ;  /* 0x000000010c0ca824 */ /* 0x000fe400078e0a09 */
[----:B------:R-:W-:Y:S02]  /*121e0*/  @!P0 IMAD.MOV R5, RZ, RZ, -R5 ;  /* 0x000000ffff058224 */ /* 0x000fe400078e0a05 */
[----:B------:R-:W-:Y:S01]  /*121f0*/  @!P3 IMAD.IADD R13, R13, 0x1, -R9 ;  /* 0x000000010d0db824 */ /* 0x000fe200078e0a09 */
[----:B------:R-:W-:Y:S01]  /*12200*/  ISETP.GE.AND P3, PT, R14, RZ, PT ;  /* 0x000000ff0e00720c */ /* 0x000fe20003f66270 */
[----:B------:R-:W-:Y:S01]  /*12210*/  IMAD.MOV R4, RZ, RZ, -R4 ;  /* 0x000000ffff047224 */ /* 0x000fe200078e0a04 */
[----:B------:R0:W-:Y:S01]  /*12220*/  STL [R1+0x2ac], R5 ;  /* 0x0002ac0501007387 */ /* 0x0001e20000100800 */
[----:B------:R-:W-:-:S02]  /*12230*/  IMAD R14, R9, R19, R18 ;  /* 0x00000013090e7224 */ /* 0x000fc400078e0212 */
[----:B------:R-:W-:Y:S02]  /*12240*/  @!P4 IMAD.IADD R2, R2, 0x1, -R9 ;  /* 0x000000010202c824 */ /* 0x000fe400078e0a09 */
[C---:B------:R-:W-:Y:S01]  /*12250*/  IMAD R8, R9.reuse, R16, R8 ;  /* 0x0000001009087224 */ /* 0x040fe200078e0208 */
[C---:B------:R-:W-:Y:S01]  /*12260*/  ISETP.GT.U32.AND P4, PT, R9.reuse, R14, PT ;  /* 0x0000000e0900720c */ /* 0x040fe20003f84070 */
[C---:B------:R-:W-:Y:S01]  /*12270*/  IMAD R15, R9.reuse, R4, R15 ;  /* 0x00000004090f7224 */ /* 0x040fe200078e020f */
[C---:B------:R-:W-:Y:S01]  /*12280*/  ISETP.GT.U32.AND P0, PT, R9.reuse, R2, PT ;  /* 0x000000020900720c */ /* 0x040fe20003f04070 */
[----:B------:R-:W-:Y:S01]  /*12290*/  IMAD.MOV.U32 R6, RZ, RZ, R13 ;  /* 0x000000ffff067224 */ /* 0x000fe200078e000d */
[----:B------:R-:W-:Y:S01]  /*122a0*/  IADD3 R4, R0, 0xab, RZ ;  /* 0x000000ab00047810 */ /* 0x000fe20007ffe0ff */
[----:B0-----:R-:W-:Y:S01]  /*122b0*/  IMAD.MOV.U32 R5, RZ, RZ, R12 ;  /* 0x000000ffff057224 */ /* 0x001fe200078e000c */
[C---:B------:R-:W-:Y:S01]  /*122c0*/  ISETP.GT.U32.AND P2, PT, R9.reuse, R15, PT ;  /* 0x0000000f0900720c */ /* 0x040fe20003f44070 */
[----:B------:R-:W-:Y:S01]  /*122d0*/  @!P5 IMAD.MOV R6, RZ, RZ, -R6 ;  /* 0x000000ffff06d224 */ /* 0x000fe200078e0a06 */
[----:B------:R-:W-:Y:S01]  /*122e0*/  IABS R16, R4 ;  /* 0x0000000400107213 */ /* 0x000fe20000000000 */
[----:B------:R-:W-:Y:S01]  /*122f0*/  @!P1 IMAD.MOV R5, RZ, RZ, -R5 ;  /* 0x000000ffff059224 */ /* 0x000fe200078e0a05 */
[----:B------:R-:W-:-:S02]  /*12300*/  ISETP.GT.U32.AND P1, PT, R9, R8, PT ;  /* 0x000000080900720c */ /* 0x000fc40003f24070 */
[----:B------:R-:W-:Y:S01]  /*12310*/  ISETP.GE.AND P5, PT, R11, RZ, PT ;  /* 0x000000ff0b00720c */ /* 0x000fe20003fa6270 */
[----:B------:R-:W-:Y:S01]  /*12320*/  IMAD.MOV.U32 R13, RZ, RZ, R16 ;  /* 0x000000ffff0d7224 */ /* 0x000fe200078e0010 */
[----:B------:R-:W-:Y:S01]  /*12330*/  IADD3 R11, R0, 0xaa, RZ ;  /* 0x000000aa000b7810 */ /* 0x000fe20007ffe0ff */
[--C-:B------:R-:W-:Y:S01]  /*12340*/  @!P0 IMAD.IADD R2, R2, 0x1, -R9.reuse ;  /* 0x0000000102028824 */ /* 0x100fe200078e0a09 */
[----:B------:R-:W-:Y:S01]  /*12350*/  STL [R1+0x2b4], R6 ;  /* 0x0002b40601007387 */ /* 0x000fe20000100800 */
[--C-:B------:R-:W-:Y:S01]  /*12360*/  @!P4 IMAD.IADD R14, R14, 0x1, -R9.reuse ;  /* 0x000000010e0ec824 */ /* 0x100fe200078e0a09 */
[----:B------:R-:W-:Y:S01]  /*12370*/  IABS R16, R11 ;  /* 0x0000000b00107213 */ /* 0x000fe20000000000 */
[----:B------:R-:W-:Y:S01]  /*12380*/  IMAD.HI.U32 R12, R29, R13, RZ ;  /* 0x0000000d1d0c7227 */ /* 0x000fe200078e00ff */
[----:B------:R0:W-:Y:S01]  /*12390*/  STL [R1+0x2b8], R5 ;  /* 0x0002b80501007387 */ /* 0x0001e20000100800 */
[----:B------:R-:W-:Y:S02]  /*123a0*/  ISETP.GE.AND P0, PT, R3, RZ, PT ;  /* 0x000000ff0300720c */ /* 0x000fe40003f06270 */
[--C-:B------:R-:W-:Y:S01]  /*123b0*/  @!P1 IMAD.IADD R8, R8, 0x1, -R9.reuse ;  /* 0x0000000108089824 */ /* 0x100fe200078e0a09 */
[----:B------:R-:W-:Y:S01]  /*123c0*/  ISETP.GE.AND P4, PT, R4, RZ, PT ;  /* 0x000000ff0400720c */ /* 0x000fe20003f86270 */
[----:B------:R-:W-:Y:S01]  /*123d0*/  @!P2 IMAD.IADD R15, R15, 0x1, -R9 ;  /* 0x000000010f0fa824 */ /* 0x000fe200078e0a09 */
[C---:B------:R-:W-:Y:S01]  /*123e0*/  ISETP.GT.U32.AND P2, PT, R9.reuse, R14, PT ;  /* 0x0000000e0900720c */ /* 0x040fe20003f44070 */
[----:B------:R-:W-:Y:S01]  /*123f0*/  IMAD.MOV R12, RZ, RZ, -R12 ;  /* 0x000000ffff0c7224 */ /* 0x000fe200078e0a0c */
[----:B------:R-:W-:Y:S01]  /*12400*/  ISETP.GT.U32.AND P1, PT, R9, R8, PT ;  /* 0x000000080900720c */ /* 0x000fe20003f24070 */
[----:B------:R-:W-:Y:S01]  /*12410*/  IMAD.HI.U32 R3, R29, R16, RZ ;  /* 0x000000101d037227 */ /* 0x000fe200078e00ff */
[----:B------:R-:W-:-:S03]  /*12420*/  IADD3 R4, R0, 0xa9, RZ ;  /* 0x000000a900047810 */ /* 0x000fc60007ffe0ff */
[----:B0-----:R-:W-:Y:S01]  /*12430*/  IMAD.MOV.U32 R5, RZ, RZ, R2 ;  /* 0x000000ffff057224 */ /* 0x001fe200078e0002 */
[C---:B------:R-:W-:Y:S01]  /*12440*/  IADD3 R2, R0.reuse, 0xa8, RZ ;  /* 0x000000a800027810 */ /* 0x040fe20007ffe0ff */
[C---:B------:R-:W-:Y:S01]  /*12450*/  IMAD R13, R9.reuse, R12, R13 ;  /* 0x0000000c090d7224 */ /* 0x040fe200078e020d */
[----:B------:R-:W-:Y:S01]  /*12460*/  IADD3 R12, R0, 0xa7, RZ ;  /* 0x000000a7000c7810 */ /* 0x000fe20007ffe0ff */
[----:B------:R-:W-:Y:S01]  /*12470*/  @!P6 IMAD.MOV R5, RZ, RZ, -R5 ;  /* 0x000000ffff05e224 */ /* 0x000fe200078e0a05 */
[C---:B------:R-:W-:Y:S01]  /*12480*/  ISETP.GT.U32.AND P6, PT, R9.reuse, R15, PT ;  /* 0x0000000f0900720c */ /* 0x040fe20003fc4070 */
[----:B------:R-:W-:Y:S01]  /*12490*/  IMAD.MOV R3, RZ, RZ, -R3 ;  /* 0x000000ffff037224 */ /* 0x000fe200078e0a03 */
[----:B------:R-:W-:Y:S01]  /*124a0*/  IABS R18, R12 ;  /* 0x0000000c00127213 */ /* 0x000fe20000000000 */
[--C-:B------:R-:W-:Y:S01]  /*124b0*/  @!P2 IMAD.IADD R14, R14, 0x1, -R9.reuse ;  /* 0x000000010e0ea824 */ /* 0x100fe200078e0a09 */
[----:B------:R-:W-:Y:S01]  /*124c0*/  IABS R17, R4 ;  /* 0x0000000400117213 */ /* 0x000fe20000000000 */
[C---:B------:R-:W-:Y:S01]  /*124d0*/  IMAD R16, R9.reuse, R3, R16 ;  /* 0x0000000309107224 */ /* 0x040fe200078e0210 */
[----:B------:R-:W-:Y:S01]  /*124e0*/  ISETP.GT.U32.AND P2, PT, R9, R13, PT ;  /* 0x0000000d0900720c */ /* 0x000fe20003f44070 */
[--C-:B------:R-:W-:Y:S01]  /*124f0*/  @!P1 IMAD.IADD R8, R8, 0x1, -R9.reuse ;  /* 0x0000000108089824 */ /* 0x100fe200078e0a09 */
[----:B------:R-:W-:Y:S01]  /*12500*/  ISETP.GE.AND P1, PT, R11, RZ, PT ;  /* 0x000000ff0b00720c */ /* 0x000fe20003f26270 */
[----:B------:R-:W-:Y:S01]  /*12510*/  IMAD.MOV.U32 R11, RZ, RZ, R18 ;  /* 0x000000ffff0b7224 */ /* 0x000fe200078e0012 */
[----:B------:R-:W-:Y:S01]  /*12520*/  IABS R3, R2 ;  /* 0x0000000200037213 */ /* 0x000fe20000000000 */
[----:B------:R-:W-:Y:S01]  /*12530*/  IMAD.HI.U32 R18, R29, R17, RZ ;  /* 0x000000111d127227 */ /* 0x000fe200078e00ff */
[----:B------:R0:W-:Y:S03]  /*12540*/  STL [R1+0x2bc], R5 ;  /* 0x0002bc0501007387 */ /* 0x0001e60000100800 */
[----:B------:R-:W-:Y:S01]  /*12550*/  @!P6 IMAD.IADD R15, R15, 0x1, -R9 ;  /* 0x000000010f0fe824 */ /* 0x000fe200078e0a09 */
[----:B------:R-:W-:Y:S01]  /*12560*/  ISETP.GT.U32.AND P6, PT, R9, R16, PT ;  /* 0x000000100900720c */ /* 0x000fe20003fc4070 */
[----:B------:R-:W-:-:S04]  /*12570*/  IMAD.HI.U32 R19, R29, R3, RZ ;  /* 0x000000031d137227 */ /* 0x000fc800078e00ff */
[----:B------:R-:W-:Y:S02]  /*12580*/  IMAD.MOV R18, RZ, RZ, -R18 ;  /* 0x000000ffff127224 */ /* 0x000fe400078e0a12 */
[----:B0-----:R-:W-:Y:S02]  /*12590*/  IMAD.MOV.U32 R5, RZ, RZ, R14 ;  /* 0x000000ffff057224 */ /* 0x001fe400078e000e */
[----:B------:R-:W-:Y:S02]  /*125a0*/  IMAD.MOV R14, RZ, RZ, -R19 ;  /* 0x000000ffff0e7224 */ /* 0x000fe400078e0a13 */
[----:B------:R-:W-:Y:S02]  /*125b0*/  @!P3 IMAD.MOV R5, RZ, RZ, -R5 ;  /* 0x000000ffff05b224 */ /* 0x000fe400078e0a05 */
[----:B------:R-:W-:Y:S01]  /*125c0*/  IMAD R17, R9, R18, R17 ;  /* 0x0000001209117224 */ /* 0x000fe200078e0211 */
[----:B------:R-:W-:Y:S01]  /*125d0*/  IADD3 R18, R0, 0xa6, RZ ;  /* 0x000000a600127810 */ /* 0x000fe20007ffe0ff */
[----:B------:R-:W-:Y:S01]  /*125e0*/  IMAD.MOV.U32 R6, RZ, RZ, R15 ;  /* 0x000000ffff067224 */ /* 0x000fe200078e000f */
[----:B------:R0:W-:Y:S01]  /*125f0*/  STL [R1+0x2b0], R5 ;  /* 0x0002b00501007387 */ /* 0x0001e20000100800 */
[----:B------:R-:W-:Y:S01]  /*12600*/  @!P2 IMAD.IADD R13, R13, 0x1, -R9 ;  /* 0x000000010d0da824 */ /* 0x000fe200078e0a09 */
[----:B------:R-:W-:Y:S01]  /*12610*/  ISETP.GE.AND P2, PT, R4, RZ, PT ;  /* 0x000000ff0400720c */ /* 0x000fe20003f46270 */
[C---:B------:R-:W-:Y:S01]  /*12620*/  IMAD R3, R9.reuse, R14, R3 ;  /* 0x0000000e09037224 */ /* 0x040fe200078e0203 */
[----:B------:R-:W-:Y:S01]  /*12630*/  IADD3 R15, R0, 0xa2, RZ ;  /* 0x000000a2000f7810 */ /* 0x000fe20007ffe0ff */
[----:B------:R-:W-:Y:S01]  /*12640*/  @!P5 IMAD.MOV R6, RZ, RZ, -R6 ;  /* 0x000000ffff06d224 */ /* 0x000fe200078e0a06 */
[C---:B------:R-:W-:Y:S01]  /*12650*/  ISETP.GT.U32.AND P5, PT, R9.reuse, R17, PT ;  /* 0x000000110900720c */ /* 0x040fe20003fa4070 */
[----:B------:R-:W-:Y:S01]  /*12660*/  @!P6 IMAD.IADD R16, R16, 0x1, -R9 ;  /* 0x000000011010e824 */ /* 0x000fe200078e0a09 */
[----:B------:R-:W-:Y:S01]  /*12670*/  ISETP.GT.U32.AND P6, PT, R9, R13, PT ;  /* 0x0000000d0900720c */ /* 0x000fe20003fc4070 */
[----:B------:R-:W-:Y:S01]  /*12680*/  IMAD.HI.U32 R4, R29, R11, RZ ;  /* 0x0000000b1d047227 */ /* 0x000fe200078e00ff */
[----:B------:R-:W-:Y:S02]  /*12690*/  STL [R1+0x2a0], R6 ;  /* 0x0002a00601007387 */ /* 0x000fe40000100800 */
[----:B------:R-:W-:Y:S01]  /*126a0*/  ISETP.GT.U32.AND P3, PT, R9, R16, PT ;  /* 0x000000100900720c */ /* 0x000fe20003f64070 */
[----:B0-----:R-:W-:-:S02]  /*126b0*/  IMAD.MOV.U32 R5, RZ, RZ, R8 ;  /* 0x000000ffff057224 */ /* 0x001fc400078e0008 */
[----:B------:R-:W-:Y:S02]  /*126c0*/  IMAD.MOV R4, RZ, RZ, -R4 ;  /* 0x000000ffff047224 */ /* 0x000fe400078e0a04 */
[----:B------:R-:W-:Y:S01]  /*126d0*/  @!P0 IMAD.MOV R5, RZ, RZ, -R5 ;  /* 0x000000ffff058224 */ /* 0x000fe200078e0a05 */
[C---:B------:R-:W-:Y:S01]  /*126e0*/  ISETP.GT.U32.AND P0, PT, R9.reuse, R3, PT ;  /* 0x000000030900720c */ /* 0x040fe20003f04070 */
[----:B------:R-:W-:Y:S01]  /*126f0*/  IMAD R11, R9, R4, R11 ;  /* 0x00000004090b7224 */ /* 0x000fe200078e020b */
[----:B------:R-:W-:Y:S01]  /*12700*/  IABS R4, R18 ;  /* 0x0000001200047213 */ /* 0x000fe20000000000 */
[--C-:B------:R-:W-:Y:S01]  /*12710*/  @!P5 IMAD.IADD R17, R17, 0x1, -R9.reuse ;  /* 0x000000011111d824 */ /* 0x100fe200078e0a09 */
[----:B------:R0:W-:Y:S01]  /*12720*/  STL [R1+0x2a4], R5 ;  /* 0x0002a40501007387 */ /* 0x0001e20000100800 */
[----:B------:R-:W-:Y:S01]  /*12730*/  @!P6 IMAD.IADD R13, R13, 0x1, -R9 ;  /* 0x000000010d0de824 */ /* 0x000fe200078e0a09 */
[----:B------:R-:W-:Y:S01]  /*12740*/  ISETP.GE.AND P6, PT, R2, RZ, PT ;  /* 0x000000ff0200720c */ /* 0x000fe20003fc6270 */
[----:B------:R-:W-:Y:S01]  /*12750*/  IMAD.HI.U32 R14, R29, R4, RZ ;  /* 0x000000041d0e7227 */ /* 0x000fe200078e00ff */
[----:B------:R-:W-:-:S02]  /*12760*/  IADD3 R2, R0, 0xa5, RZ ;  /* 0x000000a500027810 */ /* 0x000fc40007ffe0ff */
[----:B------:R-:W-:Y:S01]  /*12770*/  ISETP.GE.AND P5, PT, R12, RZ, PT ;  /* 0x000000ff0c00720c */ /* 0x000fe20003fa6270 */
[--C-:B------:R-:W-:Y:S01]  /*12780*/  @!P3 IMAD.IADD R16, R16, 0x1, -R9.reuse ;  /* 0x000000011010b824 */ /* 0x100fe200078e0a09 */
[----:B------:R-:W-:Y:S01]  /*12790*/  ISETP.GT.U32.AND P3, PT, R9, R11, PT ;  /* 0x0000000b0900720c */ /* 0x000fe20003f64070 */
[----:B------:R-:W-:Y:S01]  /*127a0*/  @!P0 IMAD.IADD R3, R3, 0x1, -R9 ;  /* 0x0000000103038824 */ /* 0x000fe200078e0a09 */
[C---:B------:R-:W-:Y:S01]  /*127b0*/  ISETP.GT.U32.AND P0, PT, R9.reuse, R17, PT ;  /* 0x000000110900720c */ /* 0x040fe20003f04070 */
[----:B0-----:R-:W-:Y:S01]  /*127c0*/  IMAD.MOV.U32 R5, RZ, RZ, R13 ;  /* 0x000000ffff057224 */ /* 0x001fe200078e000d */
[----:B------:R-:W-:Y:S01]  /*127d0*/  IABS R8, R2 ;  /* 0x0000000200087213 */ /* 0x000fe20000000000 */
[----:B------:R-:W-:Y:S01]  /*127e0*/  IMAD.MOV R14, RZ, RZ, -R14 ;  /* 0x000000ffff0e7224 */ /* 0x000fe200078e0a0e */
[----:B------:R-:W-:Y:S01]  /*127f0*/  IADD3 R12, R0, 0xa4, RZ ;  /* 0x000000a4000c7810 */ /* 0x000fe20007ffe0ff */
[----:B------:R-:W-:Y:S01]  /*12800*/  @!P4 IMAD.MOV R5, RZ, RZ, -R5 ;  /* 0x000000ffff05c224 */ /* 0x000fe200078e0a05 */
[----:B------:R-:W-:Y:S01]  /*12810*/  ISETP.GT.U32.AND P4, PT, R9, R3, PT ;  /* 0x000000030900720c */ /* 0x000fe20003f84070 */
[----:B------:R-:W-:Y:S01]  /*12820*/  IMAD.HI.U32 R13, R29, R8, RZ ;  /* 0x000000081d0d7227 */ /* 0x000fe200078e00ff */
[----:B------:R-:W-:-:S02]  /*12830*/  IABS R20, R12 ;  /* 0x0000000c00147213 */ /* 0x000fc40000000000 */
[----:B------:R0:W-:Y:S01]  /*12840*/  STL [R1+0x2a8], R5 ;  /* 0x0002a80501007387 */ /* 0x0001e20000100800 */
[----:B------:R-:W-:Y:S01]  /*12850*/  IMAD R4, R9, R14, R4 ;  /* 0x0000000e09047224 */ /* 0x000fe200078e0204 */
[----:B------:R-:W-:Y:S01]  /*12860*/  IADD3 R14, R0, 0xa3, RZ ;  /* 0x000000a3000e7810 */ /* 0x000fe20007ffe0ff */
[----:B------:R-:W-:Y:S02]  /*12870*/  IMAD.MOV R13, RZ, RZ, -R13 ;  /* 0x000000ffff0d7224 */ /* 0x000fe400078e0a0d */
[--C-:B------:R-:W-:Y:S01]  /*12880*/  @!P0 IMAD.IADD R17, R17, 0x1, -R9.reuse ;  /* 0x0000000111118824 */ /* 0x100fe200078e0a09 */
[----:B------:R-:W-:Y:S01]  /*12890*/  ISETP.GT.U32.AND P0, PT, R9, R4, PT ;  /* 0x000000040900720c */ /* 0x000fe20003f04070 */
[--C-:B------:R-:W-:Y:S02]  /*128a0*/  @!P3 IMAD.IADD R11, R11, 0x1, -R9.reuse ;  /* 0x000000010b0bb824 */ /* 0x100fe400078e0a09 */
[----:B------:R-:W-:Y:S01]  /*128b0*/  IMAD R8, R9, R13, R8 ;  /* 0x0000000d09087224 */ /* 0x000fe200078e0208 */
[----:B------:R-:W-:Y:S01]  /*128c0*/  IABS R13, R14 ;  /* 0x0000000e000d7213 */ /* 0x000fe20000000000 */
[----:B------:R-:W-:Y:S01]  /*128d0*/  @!P4 IMAD.IADD R3, R3, 0x1, -R9 ;  /* 0x000000010303c824 */ /* 0x000fe200078e0a09 */
[----:B------:R-:W-:Y:S01]  /*128e0*/  ISETP.GT.U32.AND P3, PT, R9, R11, PT ;  /* 0x0000000b0900720c */ /* 0x000fe20003f64070 */
[----:B------:R-:W-:Y:S01]  /*128f0*/  IMAD.HI.U32 R21, R29, R20, RZ ;  /* 0x000000141d157227 */ /* 0x000fe200078e00ff */
[----:B------:R-:W-:-:S03]  /*12900*/  ISETP.GT.U32.AND P4, PT, R9, R8, PT ;  /* 0x000000080900720c */ /* 0x000fc60003f84070 */
[----:B------:R-:W-:Y:S02]  /*12910*/  IMAD.MOV R21, RZ, RZ, -R21 ;  /* 0x000000ffff157224 */ /* 0x000fe400078e0a15 */
[----:B------:R-:W-:Y:S01]  /*12920*/  @!P0 IMAD.IADD R4, R4, 0x1, -R9 ;  /* 0x0000000104048824 */ /* 0x000fe200078e0a09 */
[----:B------:R-:W-:Y:S01]  /*12930*/  ISETP.GE.AND P0, PT, R2, RZ, PT ;  /* 0x000000ff0200720c */ /* 0x000fe20003f06270 */
[----:B------:R-:W-:Y:S02]  /*12940*/  IMAD.MOV.U32 R6, RZ, RZ, R16 ;  /* 0x000000ffff067224 */ /* 0x000fe400078e0010 */
[----:B0-----:R-:W-:Y:S02]  /*12950*/  IMAD.MOV.U32 R5, RZ, RZ, R17 ;  /* 0x000000ffff057224 */ /* 0x001fe400078e0011 */
[C---:B------:R-:W-:Y:S02]  /*12960*/  IMAD R2, R9.reuse, R21, R20 ;  /* 0x0000001509027224 */ /* 0x040fe400078e0214 */
[----:B------:R-:W-:Y:S01]  /*12970*/  @!P1 IMAD.MOV R6, RZ, RZ, -R6 ;  /* 0x000000ffff069224 */ /* 0x000fe200078e0a06 */
[----:B------:R-:W-:Y:S01]  /*12980*/  ISETP.GT.U32.AND P1, PT, R9, R4, PT ;  /* 0x000000040900720c */ /* 0x000fe20003f24070 */
[----:B------:R-:W-:-:S02]  /*12990*/  @!P2 IMAD.MOV R5, RZ, RZ, -R5 ;  /* 0x000000ffff05a224 */ /* 0x000fc400078e0a05 */
[--C-:B------:R-:W-:Y:S01]  /*129a0*/  @!P3 IMAD.IADD R11, R11, 0x1, -R9.reuse ;  /* 0x000000010b0bb824 */ /* 0x100fe200078e0a09 */
[----:B------:R-:W-:Y:S01]  /*129b0*/  STL [R1+0x29c], R6 ;  /* 0x00029c0601007387 */ /* 0x000fe20000100800 */
[----:B------:R-:W-:Y:S01]  /*129c0*/  @!P4 IMAD.IADD R8, R8, 0x1, -R9 ;  /* 0x000000010808c824 */ /* 0x000fe200078e0a09 */
[----:B------:R-:W-:Y:S01]  /*129d0*/  ISETP.GT.U32.AND P4, PT, R9, R2, PT ;  /* 0x000000020900720c */ /* 0x000fe20003f84070 */
[----:B------:R-:W-:Y:S01]  /*129e0*/  IMAD.HI.U32 R19, R29, R13, RZ ;  /* 0x0000000d1d137227 */ /* 0x000fe200078e00ff */
[----:B------:R0:W-:Y:S01]  /*129f0*/  STL [R1+0x298], R5 ;  /* 0x0002980501007387 */ /* 0x0001e20000100800 */
[----:B------:R-:W-:Y:S02]  /*12a00*/  ISETP.GE.AND P3, PT, R18, RZ, PT ;  /* 0x000000ff1200720c */ /* 0x000fe40003f66270 */
[----:B------:R-:W-:Y:S01]  /*12a10*/  IMAD.MOV R19, RZ, RZ, -R19 ;  /* 0x000000ffff137224 */ /* 0x000fe200078e0a13 */
[C---:B------:R-:W-:Y:S01]  /*12a20*/  ISETP.GT.U32.AND P2, PT, R9.reuse, R8, PT ;  /* 0x000000080900720c */ /* 0x040fe20003f44070 */
[----:B------:R-:W-:Y:S01]  /*12a30*/  @!P6 IMAD.MOV R3, RZ, RZ, -R3 ;  /* 0x000000ffff03e224 */ /* 0x000fe200078e0a03 */
[----:B------:R-:W-:Y:S01]  /*12a40*/  IABS R18, R15 ;  /* 0x0000000f00127213 */ /* 0x000fe20000000000 */
[C---:B------:R-:W-:Y:S01]  /*12a50*/  IMAD R13, R9.reuse, R19, R13 ;  /* 0x00000013090d7224 */ /* 0x040fe200078e020d */
[----:B------:R-:W-:Y:S01]  /*12a60*/  ISETP.GE.AND P6, PT, R12, RZ, PT ;  /* 0x000000ff0c00720c */ /* 0x000fe20003fc6270 */
[----:B------:R-:W-:Y:S01]  /*12a70*/  @!P1 IMAD.IADD R4, R4, 0x1, -R9 ;  /* 0x0000000104049824 */ /* 0x000fe200078e0a09 */
[----:B------:R1:W-:Y:S01]  /*12a80*/  STL [R1+0x294], R3 ;  /* 0x0002940301007387 */ /* 0x0003e20000100800 */
[----:B0-----:R-:W-:Y:S01]  /*12a90*/  IMAD.MOV.U32 R5, RZ, RZ, R11 ;  /* 0x000000ffff057224 */ /* 0x001fe200078e000b */
[----:B------:R-:W-:Y:S01]  /*12aa0*/  IADD3 R11, R0, 0xa1, RZ ;  /* 0x000000a1000b7810 */ /* 0x000fe20007ffe0ff */
[----:B------:R-:W-:Y:S01]  /*12ab0*/  @!P4 IMAD.IADD R2, R2, 0x1, -R9 ;  /* 0x000000010202c824 */ /* 0x000fe200078e0a09 */
[----:B------:R-:W-:Y:S01]  /*12ac0*/  ISETP.GT.U32.AND P1, PT, R9, R13, PT ;  /* 0x0000000d0900720c */ /* 0x000fe20003f24070 */
[----:B------:R-:W-:Y:S01]  /*12ad0*/  @!P5 IMAD.MOV R5, RZ, RZ, -R5 ;  /* 0x000000ffff05d224 */ /* 0x000fe200078e0a05 */
[----:B------:R-:W-:Y:S01]  /*12ae0*/  IABS R20, R11 ;  /* 0x0000000b00147213 */ /* 0x000fe20000000000 */
[----:B------:R-:W-:Y:S01]  /*12af0*/  @!P2 IMAD.IADD R8, R8, 0x1, -R9 ;  /* 0x000000010808a824 */ /* 0x000fe200078e0a09 */
[----:B------:R-:W-:-:S02]  /*12b00*/  IADD3 R12, R0, 0xa0, RZ ;  /* 0x000000a0000c7810 */ /* 0x000fc40007ffe0ff */
[----:B------:R0:W-:Y:S01]  /*12b10*/  STL [R1+0x290], R5 ;  /* 0x0002900501007387 */ /* 0x0001e20000100800 */
[----:B-1----:R-:W-:Y:S01]  /*12b20*/  IMAD.HI.U32 R3, R29, R18, RZ ;  /* 0x000000121d037227 */ /* 0x002fe200078e00ff */
[----:B------:R-:W-:Y:S02]  /*12b30*/  ISETP.GE.AND P4, PT, R11, RZ, PT ;  /* 0x000000ff0b00720c */ /* 0x000fe40003f86270 */
[----:B------:R-:W-:Y:S01]  /*12b40*/  IADD3 R11, R0, 0x9f, RZ ;  /* 0x0000009f000b7810 */ /* 0x000fe20007ffe0ff */
[----:B------:R-:W-:Y:S01]  /*12b50*/  IMAD.MOV R3, RZ, RZ, -R3 ;  /* 0x000000ffff037224 */ /* 0x000fe200078e0a03 */
[----:B------:R-:W-:Y:S01]  /*12b60*/  IABS R16, R12 ;  /* 0x0000000c00107213 */ /* 0x000fe20000000000 */
[----:B------:R-:W-:Y:S01]  /*12b70*/  @!P1 IMAD.IADD R13, R13, 0x1, -R9 ;  /* 0x000000010d0d9824 */ /* 0x000fe200078e0a09 */
[----:B------:R-:W-:Y:S01]  /*12b80*/  ISETP.GE.AND P5, PT, R14, RZ, PT ;  /* 0x000000ff0e00720c */ /* 0x000fe20003fa6270 */
[C---:B------:R-:W-:Y:S01]  /*12b90*/  IMAD R21, R9.reuse, R3, R18 ;  /* 0x0000000309157224 */ /* 0x040fe200078e0212 */
[----:B------:R-:W-:Y:S01]  /*12ba0*/  IADD3 R3, R0, 0x9e, RZ ;  /* 0x0000009e00037810 */ /* 0x000fe20007ffe0ff */
[----:B0-----:R-:W-:Y:S01]  /*12bb0*/  IMAD.MOV.U32 R5, RZ, RZ, R4 ;  /* 0x000000ffff057224 */ /* 0x001fe200078e0004 */
[----:B------:R-:W-:Y:S01]  /*12bc0*/  ISETP.GT.U32.AND P1, PT, R9, R13, PT ;  /* 0x0000000d0900720c */ /* 0x000fe20003f24070 */
[----:B------:R-:W-:Y:S01]  /*12bd0*/  IMAD.HI.U32 R4, R29, R20, RZ ;  /* 0x000000141d047227 */ /* 0x000fe200078e00ff */
[----:B------:R-:W-:-:S02]  /*12be0*/  IABS R19, R11 ;  /* 0x0000000b00137213 */ /* 0x000fc40000000000 */
[----:B------:R-:W-:Y:S01]  /*12bf0*/  IABS R18, R3 ;  /* 0x0000000300127213 */ /* 0x000fe20000000000 */
[----:B------:R-:W-:Y:S01]  /*12c00*/  @!P3 IMAD.MOV R5, RZ, RZ, -R5 ;  /* 0x000000ffff05b224 */ /* 0x000fe200078e0a05 */
[----:B------:R-:W-:Y:S01]  /*12c10*/  ISETP.GT.U32.AND P3, PT, R9, R2, PT ;  /* 0x000000020900720c */ /* 0x000fe20003f64070 */
[----:B------:R-:W-:Y:S01]  /*12c20*/  IMAD.MOV R4, RZ, RZ, -R4 ;  /* 0x000000ffff047224 */ /* 0x000fe200078e0a04 */
[----:B------:R-:W-:Y:S02]  /*12c30*/  ISETP.GE.AND P2, PT, R15, RZ, PT ;  /* 0x000000ff0f00720c */ /* 0x000fe40003f46270 */
[----:B------:R0:W-:Y:S01]  /*12c40*/  STL [R1+0x288], R5 ;  /* 0x0002880501007387 */ /* 0x0001e20000100800 */
[----:B------:R-:W-:Y:S01]  /*12c50*/  IMAD R20, R9, R4, R20 ;  /* 0x0000000409147224 */ /* 0x000fe200078e0214 */
[----:B------:R-:W-:Y:S01]  /*12c60*/  IADD3 R15, R0, 0x9a, RZ ;  /* 0x0000009a000f7810 */ /* 0x000fe20007ffe0ff */
[----:B------:R-:W-:-:S04]  /*12c70*/  IMAD.HI.U32 R4, R29, R16, RZ ;  /* 0x000000101d047227 */ /* 0x000fc800078e00ff */
[--C-:B------:R-:W-:Y:S01]  /*12c80*/  @!P1 IMAD.IADD R13, R13, 0x1, -R9.reuse ;  /* 0x000000010d0d9824 */ /* 0x100fe200078e0a09 */
[----:B------:R-:W-:Y:S01]  /*12c90*/  ISETP.GE.AND P1, PT, R12, RZ, PT ;  /* 0x000000ff0c00720c */ /* 0x000fe20003f26270 */
[----:B------:R-:W-:Y:S01]  /*12ca0*/  @!P3 IMAD.IADD R2, R2, 0x1, -R9 ;  /* 0x000000010202b824 */ /* 0x000fe200078e0a09 */
[----:B------:R-:W-:Y:S01]  /*12cb0*/  ISETP.GT.U32.AND P3, PT, R9, R20, PT ;  /* 0x000000140900720c */ /* 0x000fe20003f64070 */
[----:B0-----:R-:W-:Y:S02]  /*12cc0*/  IMAD.MOV.U32 R5, RZ, RZ, R8 ;  /* 0x000000ffff057224 */ /* 0x001fe400078e0008 */
[----:B------:R-:W-:-:S04]  /*12cd0*/  IMAD.HI.U32 R8, R29, R19, RZ ;  /* 0x000000131d087227 */ /* 0x000fc800078e00ff */
[----:B------:R-:W-:Y:S01]  /*12ce0*/  @!P0 IMAD.MOV R5, RZ, RZ, -R5 ;  /* 0x000000ffff058224 */ /* 0x000fe200078e0a05 */
[----:B------:R-:W-:Y:S01]  /*12cf0*/  ISETP.GT.U32.AND P0, PT, R9, R21, PT ;  /* 0x000000150900720c */ /* 0x000fe20003f04070 */
[----:B------:R-:W-:Y:S02]  /*12d00*/  IMAD.MOV R12, RZ, RZ, -R4 ;  /* 0x000000ffff0c7224 */ /* 0x000fe400078e0a04 */
[----:B------:R-:W-:Y:S01]  /*12d10*/  IMAD.HI.U32 R4, R29, R18, RZ ;  /* 0x000000121d047227 */ /* 0x000fe200078e00ff */
[----:B------:R0:W-:Y:S03]  /*12d20*/  STL [R1+0x284], R5 ;  /* 0x0002840501007387 */ /* 0x0001e60000100800 */
[----:B------:R-:W-:Y:S02]  /*12d30*/  @!P3 IMAD.IADD R20, R20, 0x1, -R9 ;  /* 0x000000011414b824 */ /* 0x000fe400078e0a09 */
[----:B------:R-:W-:-:S02]  /*12d40*/  IMAD.MOV R8, RZ, RZ, -R8 ;  /* 0x000000ffff087224 */ /* 0x000fc400078e0a08 */
[C---:B------:R-:W-:Y:S01]  /*12d50*/  IMAD R16, R9.reuse, R12, R16 ;  /* 0x0000000c09107224 */ /* 0x040fe200078e0210 */
[----:B------:R-:W-:Y:S01]  /*12d60*/  ISETP.GT.U32.AND P3, PT, R9, R20, PT ;  /* 0x000000140900720c */ /* 0x000fe20003f64070 */
[----:B------:R-:W-:Y:S01]  /*12d70*/  @!P0 IMAD.IADD R21, R21, 0x1, -R9 ;  /* 0x0000000115158824 */ /* 0x000fe200078e0a09 */
[C---:B------:R-:W-:Y:S01]  /*12d80*/  IADD3 R12, R0.reuse, 0x9d, RZ ;  /* 0x0000009d000c7810 */ /* 0x040fe20007ffe0ff */
[----:B0-----:R-:W-:Y:S01]  /*12d90*/  IMAD.MOV.U32 R5, RZ, RZ, R2 ;  /* 0x000000ffff057224 */ /* 0x001fe200078e0002 */
[----:B------:R-:W-:Y:S01]  /*12da0*/  IADD3 R2, R0, 0x9c, RZ ;  /* 0x0000009c00027810 */ /* 0x000fe20007ffe0ff */
[----:B------:R-:W-:Y:S01]  /*12db0*/  IMAD.MOV R4, RZ, RZ, -R4 ;  /* 0x000000ffff047224 */ /* 0x000fe200078e0a04 */
[----:B------:R-:W-:Y:S01]  /*12dc0*/  IABS R14, R12 ;  /* 0x0000000c000e7213 */ /* 0x000fe20000000000 */
[----:B------:R-:W-:Y:S01]  /*12dd0*/  @!P6 IMAD.MOV R5, RZ, RZ, -R5 ;  /* 0x000000ffff05e224 */ /* 0x000fe200078e0a05 */
[C---:B------:R-:W-:Y:S01]  /*12de0*/  ISETP.GT.U32.AND P6, PT, R9.reuse, R21, PT ;  /* 0x000000150900720c */ /* 0x040fe20003fc4070 */
[----:B------:R-:W-:Y:S01]  /*12df0*/  IMAD R19, R9, R8, R19 ;  /* 0x0000000809137224 */ /* 0x000fe200078e0213 */
[----:B------:R-:W-:Y:S01]  /*12e00*/  ISETP.GE.AND P0, PT, R11, RZ, PT ;  /* 0x000000ff0b00720c */ /* 0x000fe20003f06270 */
[----:B------:R-:W-:Y:S01]  /*12e10*/  IMAD R18, R9, R4, R18 ;  /* 0x0000000409127224 */ /* 0x000fe200078e0212 */
[----:B------:R0:W-:Y:S01]  /*12e20*/  STL [R1+0x27c], R5 ;  /* 0x00027c0501007387 */ /* 0x0001e20000100800 */
[----:B------:R-:W-:Y:S01]  /*12e30*/  @!P3 IMAD.IADD R20, R20, 0x1, -R9 ;  /* 0x000000011414b824 */ /* 0x000fe200078e0a09 */
[----:B------:R-:W-:Y:S01]  /*12e40*/  IABS R11, R2 ;  /* 0x00000002000b7213 */ /* 0x000fe20000000000 */
[----:B------:R-:W-:Y:S01]  /*12e50*/  IMAD.HI.U32 R17, R29, R14, RZ ;  /* 0x0000000e1d117227 */ /* 0x000fe200078e00ff */
[----:B------:R-:W-:-:S02]  /*12e60*/  ISETP.GT.U32.AND P3, PT, R9, R18, PT ;  /* 0x000000120900720c */ /* 0x000fc40003f64070 */
[----:B------:R-:W-:Y:S01]  /*12e70*/  IABS R4, R15 ;  /* 0x0000000f00047213 */ /* 0x000fe20000000000 */
[----:B------:R-:W-:Y:S02]  /*12e80*/  IMAD.MOV R17, RZ, RZ, -R17 ;  /* 0x000000ffff117224 */ /* 0x000fe400078e0a11 */
[----:B------:R-:W-:Y:S01]  /*12e90*/  @!P6 IMAD.IADD R21, R21, 0x1, -R9 ;  /* 0x000000011515e824 */ /* 0x000fe200078e0a09 */
[C---:B------:R-:W-:Y:S01]  /*12ea0*/  ISETP.GT.U32.AND P6, PT, R9.reuse, R19, PT ;  /* 0x000000130900720c */ /* 0x040fe20003fc4070 */
[----:B0-----:R-:W-:Y:S01]  /*12eb0*/  IMAD.MOV.U32 R5, RZ, RZ, R13 ;  /* 0x000000ffff057224 */ /* 0x001fe200078e000d */
[----:B------:R-:W-:Y:S01]  /*12ec0*/  IADD3 R13, R0, 0x9b, RZ ;  /* 0x0000009b000d7810 */ /* 0x000fe20007ffe0ff */
[C---:B------:R-:W-:Y:S02]  /*12ed0*/  IMAD R14, R9.reuse, R17, R14 ;  /* 0x00000011090e7224 */ /* 0x040fe400078e020e */
[----:B------:R-:W-:Y:S01]  /*12ee0*/  @!P5 IMAD.MOV R5, RZ, RZ, -R5 ;  /* 0x000000ffff05d224 */ /* 0x000fe200078e0a05 */
[----:B------:R-:W-:Y:S01]  /*12ef0*/  ISETP.GT.U32.AND P5, PT, R9, R16, PT ;  /* 0x000000100900720c */ /* 0x000fe20003fa4070 */
[----:B------:R-:W-:Y:S01]  /*12f00*/  @!P3 IMAD.IADD R18, R18, 0x1, -R9 ;  /* 0x000000011212b824 */ /* 0x000fe200078e0a09 */
[----:B------:R-:W-:Y:S01]  /*12f10*/  IABS R8, R13 ;  /* 0x0000000d00087213 */ /* 0x000fe20000000000 */
[----:B------:R-:W-:Y:S01]  /*12f20*/  IMAD.MOV.U32 R6, RZ, RZ, R21 ;  /* 0x000000ffff067224 */ /* 0x000fe200078e0015 */
[----:B------:R0:W-:Y:S01]  /*12f30*/  STL [R1+0x280], R5 ;  /* 0x0002800501007387 */ /* 0x0001e20000100800 */
[----:B------:R-:W-:-:S02]  /*12f40*/  IADD3 R21, R0, 0x93, RZ ;  /* 0x0000009300157810 */ /* 0x000fc40007ffe0ff */
[----:B------:R-:W-:Y:S02]  /*12f50*/  @!P6 IMAD.IADD R19, R19, 0x1, -R9 ;  /* 0x000000011313e824 */ /* 0x000fe400078e0a09 */
[----:B------:R-:W-:-:S03]  /*12f60*/  IMAD.HI.U32 R17, R29, R8, RZ ;  /* 0x000000081d117227 */ /* 0x000fc600078e00ff */
[----:B------:R-:W-:Y:S01]  /*12f70*/  ISETP.GT.U32.AND P3, PT, R9, R19, PT ;  /* 0x000000130900720c */ /* 0x000fe20003f64070 */
        /* <DEDUP_REMOVED lines=10> */
[----:B------:R-:W-:-:S04]  /*13020*/  IMAD.HI.U32 R12, R29, R4, RZ ;  /* 0x000000041d0c7227 */ /* 0x000fc800078e00ff */
[--C-:B------:R-:W-:Y:S01]  /*13030*/  @!P6 IMAD.IADD R16, R16, 0x1, -R9.reuse ;  /* 0x000000011010e824 */ /* 0x100fe200078e0a09 */
[C---:B------:R-:W-:Y:S01]  /*13040*/  ISETP.GT.U32.AND P6, PT, R9.reuse, R14, PT ;  /* 0x0000000e0900720c */ /* 0x040fe20003fc4070 */
[----:B------:R-:W-:Y:S01]  /*13050*/  @!P2 IMAD.MOV R6, RZ, RZ, -R6 ;  /* 0x000000ffff06a224 */ /* 0x000fe200078e0a06 */
[----:B------:R-:W-:Y:S01]  /*13060*/  ISETP.GT.U32.AND P2, PT, R9, R18, PT ;  /* 0x000000120900720c */ /* 0x000fe20003f44070 */
[----:B------:R-:W-:Y:S01]  /*13070*/  @!P3 IMAD.IADD R19, R19, 0x1, -R9 ;  /* 0x000000011313b824 */ /* 0x000fe200078e0a09 */
[C---:B------:R-:W-:Y:S01]  /*13080*/  ISETP.GT.U32.AND P3, PT, R9.reuse, R11, PT ;  /* 0x0000000b0900720c */ /* 0x040fe20003f64070 */
[----:B------:R-:W-:Y:S01]  /*13090*/  IMAD.MOV R17, RZ, RZ, -R17 ;  /* 0x000000ffff117224 */ /* 0x000fe200078e0a11 */
[----:B------:R0:W-:Y:S01]  /*130a0*/  STL [R1+0x238], R6 ;  /* 0x0002380601007387 */ /* 0x0001e20000100800 */
[----:B------:R-:W-:Y:S02]  /*130b0*/  IMAD.MOV R12, RZ, RZ, -R12 ;  /* 0x000000ffff0c7224 */ /* 0x000fe400078e0a0c */
[C---:B------:R-:W-:Y:S01]  /*130c0*/  IMAD R8, R9.reuse, R17, R8 ;  /* 0x0000001109087224 */ /* 0x040fe200078e0208 */
[----:B------:R1:W-:Y:S01]  /*130d0*/  STL [R1+0x24c], R5 ;  /* 0x00024c0501007387 */ /* 0x0003e20000100800 */
[C---:B------:R-:W-:Y:S01]  /*130e0*/  IMAD R4, R9.reuse, R12, R4 ;  /* 0x0000000c09047224 */ /* 0x040fe200078e0204 */
[----:B------:R-:W-:Y:S01]  /*130f0*/  IADD3 R12, R0, 0x98, RZ ;  /* 0x00000098000c7810 */ /* 0x000fe20007ffe0ff */
[--C-:B------:R-:W-:Y:S01]  /*13100*/  @!P6 IMAD.IADD R14, R14, 0x1, -R9.reuse ;  /* 0x000000010e0ee824 */ /* 0x100fe200078e0a09 */
[----:B------:R-:W-:Y:S01]  /*13110*/  ISETP.GT.U32.AND P6, PT, R9, R8, PT ;  /* 0x000000080900720c */ /* 0x000fe20003fc4070 */
[----:B------:R-:W-:Y:S01]  /*13120*/  @!P2 IMAD.IADD R18, R18, 0x1, -R9 ;  /* 0x000000011212a824 */ /* 0x000fe200078e0a09 */
[----:B------:R-:W-:Y:S01]  /*13130*/  ISETP.GE.AND P2, PT, R2, RZ, PT ;  /* 0x000000ff0200720c */ /* 0x000fe20003f46270 */
[----:B0-----:R-:W-:Y:S01]  /*13140*/  IMAD.MOV.U32 R6, RZ, RZ, R19 ;  /* 0x000000ffff067224 */ /* 0x001fe200078e0013 */
[----:B------:R-:W-:Y:S01]  /*13150*/  IABS R2, R3 ;  /* 0x0000000300027213 */ /* 0x000fe20000000000 */
[----:B------:R-:W-:Y:S01]  /*13160*/  @!P3 IMAD.IADD R11, R11, 0x1, -R9 ;  /* 0x000000010b0bb824 */ /* 0x000fe200078e0a09 */
[----:B------:R-:W-:Y:S01]  /*13170*/  IABS R17, R12 ;  /* 0x0000000c00117213 */ /* 0x000fe20000000000 */
[----:B-1----:R-:W-:-:S02]  /*13180*/  IMAD.MOV.U32 R5, RZ, RZ, R16 ;  /* 0x000000ffff057224 */ /* 0x002fc400078e0010 */
[----:B------:R-:W-:Y:S01]  /*13190*/  @!P0 IMAD.MOV R6, RZ, RZ, -R6 ;  /* 0x000000ffff068224 */ /* 0x000fe200078e0a06 */
[C---:B------:R-:W-:Y:S01]  /*131a0*/  ISETP.GT.U32.AND P0, PT, R9.reuse, R4, PT ;  /* 0x000000040900720c */ /* 0x040fe20003f04070 */
[----:B------:R-:W-:Y:S01]  /*131b0*/  @!P1 IMAD.MOV R5, RZ, RZ, -R5 ;  /* 0x000000ffff059224 */ /* 0x000fe200078e0a05 */
[----:B------:R-:W-:Y:S01]  /*131c0*/  ISETP.GT.U32.AND P1, PT, R9, R14, PT ;  /* 0x0000000e0900720c */ /* 0x000fe20003f24070 */
[----:B------:R-:W-:Y:S01]  /*131d0*/  IMAD.HI.U32 R16, R29, R2, RZ ;  /* 0x000000021d107227 */ /* 0x000fe200078e00ff */
[----:B------:R-:W-:Y:S02]  /*131e0*/  ISETP.GT.U32.AND P3, PT, R9, R11, PT ;  /* 0x0000000b0900720c */ /* 0x000fe40003f64070 */
[----:B------:R0:W-:Y:S01]  /*131f0*/  STL [R1+0x270], R5 ;  /* 0x0002700501007387 */ /* 0x0001e20000100800 */
[----:B------:R-:W-:Y:S02]  /*13200*/  IMAD.MOV R16, RZ, RZ, -R16 ;  /* 0x000000ffff107224 */ /* 0x000fe400078e0a10 */
[----:B------:R-:W-:Y:S01]  /*13210*/  @!P6 IMAD.IADD R8, R8, 0x1, -R9 ;  /* 0x000000010808e824 */ /* 0x000fe200078e0a09 */
[----:B------:R-:W-:Y:S01]  /*13220*/  ISETP.GE.AND P6, PT, R13, RZ, PT ;  /* 0x000000ff0d00720c */ /* 0x000fe20003fc6270 */
[----:B------:R-:W-:Y:S01]  /*13230*/  IMAD.MOV.U32 R13, RZ, RZ, R17 ;  /* 0x000000ffff0d7224 */ /* 0x000fe200078e0011 */
[----:B------:R-:W-:Y:S01]  /*13240*/  STL [R1+0x254], R6 ;  /* 0x0002540601007387 */ /* 0x000fe20000100800 */
[--C-:B------:R-:W-:Y:S01]  /*13250*/  @!P0 IMAD.IADD R4, R4, 0x1, -R9.reuse ;  /* 0x0000000104048824 */ /* 0x100fe200078e0a09 */
[C---:B------:R-:W-:Y:S01]  /*13260*/  IADD3 R17, R0.reuse, 0x97, RZ ;  /* 0x0000009700117810 */ /* 0x040fe20007ffe0ff */
[C---:B------:R-:W-:Y:S01]  /*13270*/  IMAD R2, R9.reuse, R16, R2 ;  /* 0x0000001009027224 */ /* 0x040fe200078e0202 */
[----:B------:R-:W-:Y:S01]  /*13280*/  IADD3 R16, R0, 0x92, RZ ;  /* 0x0000009200107810 */ /* 0x000fe20007ffe0ff */
        /* <DEDUP_REMOVED lines=9> */
[----:B------:R-:W-:Y:S01]  /*13320*/  @!P3 IMAD.IADD R11, R11, 0x1, -R9 ;  /* 0x000000010b0bb824 */ /* 0x000fe200078e0a09 */
[----:B------:R-:W-:Y:S01]  /*13330*/  ISETP.GT.U32.AND P3, PT, R9, R2, PT ;  /* 0x000000020900720c */ /* 0x000fe20003f64070 */
[----:B------:R-:W-:Y:S02]  /*13340*/  IMAD.MOV R15, RZ, RZ, -R15 ;  /* 0x000000ffff0f7224 */ /* 0x000fe400078e0a0f */
[----:B------:R-:W-:-:S04]  /*13350*/  @!P0 IMAD.IADD R4, R4, 0x1, -R9 ;  /* 0x0000000104048824 */ /* 0x000fc800078e0a09 */
[----:B------:R-:W-:Y:S01]  /*13360*/  @!P5 IMAD.IADD R8, R8, 0x1, -R9 ;  /* 0x000000010808d824 */ /* 0x000fe200078e0a09 */
[----:B------:R-:W-:Y:S01]  /*13370*/  ISETP.GE.AND P5, PT, R12, RZ, PT ;  /* 0x000000ff0c00720c */ /* 0x000fe20003fa6270 */
[----:B0-----:R-:W-:Y:S01]  /*13380*/  IMAD.MOV.U32 R5, RZ, RZ, R14 ;  /* 0x000000ffff057224 */ /* 0x001fe200078e000e */
[C---:B------:R-:W-:Y:S01]  /*13390*/  IADD3 R12, R0.reuse, 0x95, RZ ;  /* 0x00000095000c7810 */ /* 0x040fe20007ffe0ff */
[----:B------:R-:W-:Y:S01]  /*133a0*/  IMAD.MOV.U32 R6, RZ, RZ, R8 ;  /* 0x000000ffff067224 */ /* 0x000fe200078e0008 */
[C---:B------:R-:W-:Y:S01]  /*133b0*/  IADD3 R14, R0.reuse, 0x96, RZ ;  /* 0x00000096000e7810 */ /* 0x040fe20007ffe0ff */
[----:B------:R-:W-:Y:S01]  /*133c0*/  @!P4 IMAD.MOV R5, RZ, RZ, -R5 ;  /* 0x000000ffff05c224 */ /* 0x000fe200078e0a05 */
[----:B------:R-:W-:Y:S01]  /*133d0*/  ISETP.GE.AND P4, PT, R3, RZ, PT ;  /* 0x000000ff0300720c */ /* 0x000fe20003f86270 */
[----:B------:R-:W-:Y:S01]  /*133e0*/  IMAD R3, R9, R15, R13 ;  /* 0x0000000f09037224 */ /* 0x000fe200078e020d */
[----:B------:R-:W-:Y:S01]  /*133f0*/  IADD3 R13, R0, 0x94, RZ ;  /* 0x00000094000d7810 */ /* 0x000fe20007ffe0ff */
[----:B------:R-:W-:Y:S01]  /*13400*/  @!P3 IMAD.IADD R2, R2, 0x1, -R9 ;  /* 0x000000010202b824 */ /* 0x000fe200078e0a09 */
[----:B------:R0:W-:Y:S01]  /*13410*/  STL [R1+0x25c], R5 ;  /* 0x00025c0501007387 */ /* 0x0001e20000100800 */
[----:B------:R-:W-:Y:S01]  /*13420*/  ISETP.GE.AND P3, PT, R17, RZ, PT ;  /* 0x000000ff1100720c */ /* 0x000fe20003f66270 */
[----:B------:R-:W-:Y:S01]  /*13430*/  @!P6 IMAD.MOV R6, RZ, RZ, -R6 ;  /* 0x000000ffff06e224 */ /* 0x000fe200078e0a06 */
[----:B------:R-:W-:-:S02]  /*13440*/  ISETP.GT.U32.AND P0, PT, R9, R3, PT ;  /* 0x000000030900720c */ /* 0x000fc40003f04070 */
[----:B------:R-:W-:Y:S02]  /*13450*/  IABS R17, R17 ;  /* 0x0000001100117213 */ /* 0x000fe40000000000 */
[----:B------:R-:W-:Y:S02]  /*13460*/  ISETP.GE.AND P6, PT, R14, RZ, PT ;  /* 0x000000ff0e00720c */ /* 0x000fe40003fc6270 */
[----:B------:R-:W-:Y:S01]  /*13470*/  IABS R14, R14 ;  /* 0x0000000e000e7213 */ /* 0x000fe20000000000 */
[----:B0-----:R-:W-:Y:S02]  /*13480*/  IMAD.MOV.U32 R5, RZ, RZ, R11 ;  /* 0x000000ffff057224 */ /* 0x001fe400078e000b */
[----:B------:R-:W-:-:S04]  /*13490*/  IMAD.HI.U32 R11, R29, R17, RZ ;  /* 0x000000111d0b7227 */ /* 0x000fc800078e00ff */
[----:B------:R-:W-:Y:S01]  /*134a0*/  @!P2 IMAD.MOV R5, RZ, RZ, -R5 ;  /* 0x000000ffff05a224 */ /* 0x000fe200078e0a05 */
[----:B------:R-:W-:Y:S01]  /*134b0*/  ISETP.GT.U32.AND P2, PT, R9, R2, PT ;  /* 0x000000020900720c */ /* 0x000fe20003f44070 */
[----:B------:R-:W-:Y:S02]  /*134c0*/  @!P0 IMAD.IADD R3, R3, 0x1, -R9 ;  /* 0x0000000103038824 */ /* 0x000fe400078e0a09 */
[----:B------:R-:W-:Y:S01]  /*134d0*/  IMAD.MOV R11, RZ, RZ, -R11 ;  /* 0x000000ffff0b7224 */ /* 0x000fe200078e0a0b */
[----:B------:R0:W-:Y:S01]  /*134e0*/  STL [R1+0x260], R5 ;  /* 0x0002600501007387 */ /* 0x0001e20000100800 */
[----:B------:R-:W-:Y:S01]  /*134f0*/  IMAD.HI.U32 R8, R29, R14, RZ ;  /* 0x0000000e1d087227 */ /* 0x000fe200078e00ff */
[C---:B------:R-:W-:Y:S02]  /*13500*/  ISETP.GT.U32.AND P0, PT, R9.reuse, R3, PT ;  /* 0x000000030900720c */ /* 0x040fe40003f04070 */
[----:B------:R-:W-:Y:S01]  /*13510*/  STL [R1+0x268], R6 ;  /* 0x0002680601007387 */ /* 0x000fe20000100800 */
[----:B------:R-:W-:-:S02]  /*13520*/  IMAD R17, R9, R11, R17 ;  /* 0x0000000b09117224 */ /* 0x000fc400078e0211 */
[----:B------:R-:W-:Y:S02]  /*13530*/  IMAD.MOV R8, RZ, RZ, -R8 ;  /* 0x000000ffff087224 */ /* 0x000fe400078e0a08 */
[----:B------:R-:W-:Y:S01]  /*13540*/  @!P2 IMAD.IADD R2, R2, 0x1, -R9 ;  /* 0x000000010202a824 */ /* 0x000fe200078e0a09 */
[----:B------:R-:W-:Y:S01]  /*13550*/  ISETP.GE.AND P2, PT, R13, RZ, PT ;  /* 0x000000ff0d00720c */ /* 0x000fe20003f46270 */
[----:B0-----:R-:W-:Y:S01]  /*13560*/  IMAD.MOV.U32 R5, RZ, RZ, R4 ;  /* 0x000000ffff057224 */ /* 0x001fe200078e0004 */
[----:B------:R-:W-:Y:S01]  /*13570*/  IABS R13, R13 ;  /* 0x0000000d000d7213 */ /* 0x000fe20000000000 */
[----:B------:R-:W-:Y:S01]  /*13580*/  IMAD R14, R9, R8, R14 ;  /* 0x00000008090e7224 */ /* 0x000fe200078e020e */
[----:B------:R-:W-:Y:S01]  /*13590*/  IADD3 R8, R0, 0x90, RZ ;  /* 0x0000009000087810 */ /* 0x000fe20007ffe0ff */
[----:B------:R-:W-:Y:S01]  /*135a0*/  @!P1 IMAD.MOV R5, RZ, RZ, -R5 ;  /* 0x000000ffff059224 */ /* 0x000fe200078e0a05 */
[----:B------:R-:W-:Y:S01]  /*135b0*/  ISETP.GE.AND P1, PT, R12, RZ, PT ;  /* 0x000000ff0c00720c */ /* 0x000fe20003f26270 */
[----:B------:R-:W-:Y:S01]  /*135c0*/  @!P0 IMAD.IADD R3, R3, 0x1, -R9 ;  /* 0x0000000103038824 */ /* 0x000fe200078e0a09 */
[----:B------:R-:W-:Y:S01]  /*135d0*/  IABS R12, R12 ;  /* 0x0000000c000c7213 */ /* 0x000fe20000000000 */
[----:B------:R-:W-:Y:S01]  /*135e0*/  IMAD.HI.U32 R11, R29, R19, RZ ;  /* 0x000000131d0b7227 */ /* 0x000fe200078e00ff */
[----:B------:R0:W-:Y:S01]  /*135f0*/  STL [R1+0x26c], R5 ;  /* 0x00026c0501007387 */ /* 0x0001e20000100800 */
[----:B------:R-:W-:-:S02]  /*13600*/  ISETP.GT.U32.AND P0, PT, R9, R14, PT ;  /* 0x0000000e0900720c */ /* 0x000fc40003f04070 */
[----:B------:R-:W-:Y:S01]  /*13610*/  IMAD.HI.U32 R4, R29, R12, RZ ;  /* 0x0000000c1d047227 */ /* 0x000fe200078e00ff */
[----:B------:R-:W-:-:S03]  /*13620*/  IABS R18, R8 ;  /* 0x0000000800127213 */ /* 0x000fc60000000000 */
[----:B------:R-:W-:Y:S02]  /*13630*/  IMAD.MOV R4, RZ, RZ, -R4 ;  /* 0x000000ffff047224 */ /* 0x000fe400078e0a04 */
[----:B------:R-:W-:Y:S02]  /*13640*/  IMAD.MOV R11, RZ, RZ, -R11 ;  /* 0x000000ffff0b7224 */ /* 0x000fe400078e0a0b */
[----:B0-----:R-:W-:Y:S02]  /*13650*/  IMAD.MOV.U32 R5, RZ, RZ, R2 ;  /* 0x000000ffff057224 */ /* 0x001fe400078e0002 */
[C---:B------:R-:W-:Y:S01]  /*13660*/  IMAD R12, R9.reuse, R4, R12 ;  /* 0x00000004090c7224 */ /* 0x040fe200078e020c */
[----:B------:R-:W-:Y:S01]  /*13670*/  IABS R4, R21 ;  /* 0x0000001500047213 */ /* 0x000fe20000000000 */
[----:B------:R-:W-:Y:S01]  /*13680*/  @!P4 IMAD.MOV R5, RZ, RZ, -R5 ;  /* 0x000000ffff05c224 */ /* 0x000fe200078e0a05 */
[----:B------:R-:W-:Y:S01]  /*13690*/  ISETP.GT.U32.AND P4, PT, R9, R17, PT ;  /* 0x000000110900720c */ /* 0x000fe20003f84070 */
[----:B------:R-:W-:-:S03]  /*136a0*/  IMAD.HI.U32 R2, R29, R13, RZ ;  /* 0x0000000d1d027227 */ /* 0x000fc600078e00ff */
[----:B------:R0:W-:Y:S01]  /*136b0*/  STL [R1+0x264], R5 ;  /* 0x0002640501007387 */ /* 0x0001e20000100800 */
[----:B------:R-:W-:Y:S02]  /*136c0*/  IMAD.MOV R2, RZ, RZ, -R2 ;  /* 0x000000ffff027224 */ /* 0x000fe400078e0a02 */
[----:B------:R-:W-:Y:S02]  /*136d0*/  @!P0 IMAD.IADD R14, R14, 0x1, -R9 ;  /* 0x000000010e0e8824 */ /* 0x000fe400078e0a09 */
[C---:B------:R-:W-:Y:S01]  /*136e0*/  IMAD R13, R9.reuse, R2, R13 ;  /* 0x00000002090d7224 */ /* 0x040fe200078e020d */
[C---:B------:R-:W-:Y:S01]  /*136f0*/  IADD3 R2, R0.reuse, 0x91, RZ ;  /* 0x0000009100027810 */ /* 0x040fe20007ffe0ff */
[C---:B------:R-:W-:Y:S01]  /*13700*/  IMAD R19, R9.reuse, R11, R19 ;  /* 0x0000000b09137224 */ /* 0x040fe200078e0213 */
[----:B------:R-:W-:Y:S01]  /*13710*/  ISETP.GT.U32.AND P0, PT, R9, R14, PT ;  /* 0x0000000e0900720c */ /* 0x000fe20003f04070 */
[----:B------:R-:W-:Y:S01]  /*13720*/  @!P4 IMAD.IADD R17, R17, 0x1, -R9 ;  /* 0x000000011111c824 */ /* 0x000fe200078e0a09 */
[----:B------:R-:W-:Y:S01]  /*13730*/  IADD3 R11, R0, 0x8f, RZ ;  /* 0x0000008f000b7810 */ /* 0x000fe20007ffe0ff */
[----:B0-----:R-:W-:Y:S01]  /*13740*/  IMAD.MOV.U32 R5, RZ, RZ, R3 ;  /* 0x000000ffff057224 */ /* 0x001fe200078e0003 */
[----:B------:R-:W-:Y:S01]  /*13750*/  IABS R3, R2 ;  /* 0x0000000200037213 */ /* 0x000fe20000000000 */
[----:B------:R-:W-:Y:S01]  /*13760*/  IMAD.HI.U32 R15, R29, R4, RZ ;  /* 0x000000041d0f7227 */ /* 0x000fe200078e00ff */
[----:B------:R-:W-:-:S03]  /*13770*/  ISETP.GT.U32.AND P4, PT, R9, R17, PT ;  /* 0x000000110900720c */ /* 0x000fc60003f84070 */
[----:B------:R-:W-:Y:S01]  /*13780*/  @!P5 IMAD.MOV R5, RZ, RZ, -R5 ;  /* 0x000000ffff05d224 */ /* 0x000fe200078e0a05 */
[C---:B------:R-:W-:Y:S01]  /*13790*/  ISETP.GT.U32.AND P5, PT, R9.reuse, R12, PT ;  /* 0x0000000c0900720c */ /* 0x040fe20003fa4070 */
[----:B------:R-:W-:Y:S02]  /*137a0*/  IMAD.MOV R15, RZ, RZ, -R15 ;  /* 0x000000ffff0f7224 */ /* 0x000fe400078e0a0f */
[----:B------:R-:W-:Y:S01]  /*137b0*/  @!P0 IMAD.IADD R14, R14, 0x1, -R9 ;  /* 0x000000010e0e8824 */ /* 0x000fe200078e0a09 */
[----:B------:R0:W-:Y:S01]  /*137c0*/  STL [R1+0x808], R5 ;  /* 0x0008080501007387 */ /* 0x0001e20000100800 */
[----:B------:R-:W-:Y:S02]  /*137d0*/  IMAD R4, R9, R15, R4 ;  /* 0x0000000f09047224 */ /* 0x000fe400078e0204 */
[----:B------:R-:W-:-:S03]  /*137e0*/  IMAD.HI.U32 R20, R29, R3, RZ ;  /* 0x000000031d147227 */ /* 0x000fc600078e00ff */
[----:B------:R-:W-:Y:S01]  /*137f0*/  ISETP.GT.U32.AND P0, PT, R9, R4, PT ;  /* 0x000000040900720c */ /* 0x000fe20003f04070 */
[--C-:B------:R-:W-:Y:S01]  /*13800*/  @!P4 IMAD.IADD R17, R17, 0x1, -R9.reuse ;  /* 0x000000011111c824 */ /* 0x100fe200078e0a09 */
[----:B------:R-:W-:Y:S01]  /*13810*/  ISETP.GT.U32.AND P4, PT, R9, R13, PT ;  /* 0x0000000d0900720c */ /* 0x000fe20003f84070 */
[----:B------:R-:W-:Y:S02]  /*13820*/  @!P5 IMAD.IADD R12, R12, 0x1, -R9 ;  /* 0x000000010c0cd824 */ /* 0x000fe400078e0a09 */
[----:B0-----:R-:W-:Y:S01]  /*13830*/  IMAD.MOV.U32 R5, RZ, RZ, R17 ;  /* 0x000000ffff057224 */ /* 0x001fe200078e0011 */
[----:B------:R-:W-:Y:S01]  /*13840*/  IABS R17, R11 ;  /* 0x0000000b00117213 */ /* 0x000fe20000000000 */
[----:B------:R-:W-:Y:S01]  /*13850*/  IMAD.HI.U32 R15, R29, R18, RZ ;  /* 0x000000121d0f7227 */ /* 0x000fe200078e00ff */
[----:B------:R-:W-:-:S03]  /*13860*/  ISETP.GT.U32.AND P5, PT, R9, R12, PT ;  /* 0x0000000c0900720c */ /* 0x000fc60003fa4070 */
[----:B------:R-:W-:Y:S02]  /*13870*/  @!P3 IMAD.MOV R5, RZ, RZ, -R5 ;  /* 0x000000ffff05b224 */ /* 0x000fe400078e0a05 */
[----:B------:R-:W-:Y:S02]  /*13880*/  IMAD.MOV R20, RZ, RZ, -R20 ;  /* 0x000000ffff147224 */ /* 0x000fe400078e0a14 */
[--C-:B------:R-:W-:Y:S01]  /*13890*/  @!P4 IMAD.IADD R13, R13, 0x1, -R9.reuse ;  /* 0x000000010d0dc824 */ /* 0x100fe200078e0a09 */
[----:B------:R0:W-:Y:S01]  /*138a0*/  STL [R1+0x250], R5 ;  /* 0x0002500501007387 */ /* 0x0001e20000100800 */
[----:B------:R-:W-:Y:S01]  /*138b0*/  @!P0 IMAD.IADD R4, R4, 0x1, -R9 ;  /* 0x0000000104048824 */ /* 0x000fe200078e0a09 */
[----:B------:R-:W-:Y:S01]  /*138c0*/  ISETP.GE.AND P4, PT, R21, RZ, PT ;  /* 0x000000ff1500720c */ /* 0x000fe20003f86270 */
[----:B------:R-:W-:Y:S01]  /*138d0*/  IMAD.MOV R15, RZ, RZ, -R15 ;  /* 0x000000ffff0f7224 */ /* 0x000fe200078e0a0f */
[C---:B------:R-:W-:Y:S01]  /*138e0*/  ISETP.GT.U32.AND P3, PT, R9.reuse, R13, PT ;  /* 0x0000000d0900720c */ /* 0x040fe20003f64070 */
[----:B------:R-:W-:Y:S01]  /*138f0*/  @!P5 IMAD.IADD R12, R12, 0x1, -R9 ;  /* 0x000000010c0cd824 */ /* 0x000fe200078e0a09 */
[C---:B------:R-:W-:Y:S01]  /*13900*/  ISETP.GT.U32.AND P5, PT, R9.reuse, R19, PT ;  /* 0x000000130900720c */ /* 0x040fe20003fa4070 */
[C---:B------:R-:W-:Y:S01]  /*13910*/  IMAD R3, R9.reuse, R20, R3 ;  /* 0x0000001409037224 */ /* 0x040fe200078e0203 */
[----:B------:R-:W-:Y:S01]  /*13920*/  ISETP.GE.AND P0, PT, R16, RZ, PT ;  /* 0x000000ff1000720c */ /* 0x000fe20003f06270 */
[----:B------:R-:W-:Y:S01]  /*13930*/  IMAD R18, R9, R15, R18 ;  /* 0x0000000f09127224 */ /* 0x000fe200078e0212 */
[----:B------:R-:W-:Y:S01]  /*13940*/  IADD3 R16, R0, 0x8c, RZ ;  /* 0x0000008c00107810 */ /* 0x000fe20007ffe0ff */
[----:B0-----:R-:W-:-:S02]  /*13950*/  IMAD.MOV.U32 R5, RZ, RZ, R14 ;  /* 0x000000ffff057224 */ /* 0x001fc400078e000e */
[----:B------:R-:W-:Y:S01]  /*13960*/  IMAD.HI.U32 R14, R29, R17, RZ ;  /* 0x000000111d0e7227 */ /* 0x000fe200078e00ff */
[----:B------:R-:W-:-:S03]  /*13970*/  IABS R15, R16 ;  /* 0x00000010000f7213 */ /* 0x000fc60000000000 */
[----:B------:R-:W-:Y:S01]  /*13980*/  @!P6 IMAD.MOV R5, RZ, RZ, -R5 ;  /* 0x000000ffff05e224 */ /* 0x000fe200078e0a05 */
[----:B------:R-:W-:Y:S01]  /*13990*/  ISETP.GT.U32.AND P6, PT, R9, R4, PT ;  /* 0x000000040900720c */ /* 0x000fe20003fc4070 */
[--C-:B------:R-:W-:Y:S02]  /*139a0*/  @!P5 IMAD.IADD R19, R19, 0x1, -R9.reuse ;  /* 0x000000011313d824 */ /* 0x100fe400078e0a09 */
[----:B------:R-:W-:Y:S01]  /*139b0*/  @!P3 IMAD.IADD R13, R13, 0x1, -R9 ;  /* 0x000000010d0db824 */ /* 0x000fe200078e0a09 */
[----:B------:R0:W-:Y:S01]  /*139c0*/  STL [R1+0x248], R5 ;  /* 0x0002480501007387 */ /* 0x0001e20000100800 */
[----:B------:R-:W-:Y:S01]  /*139d0*/  IMAD.MOV R14, RZ, RZ, -R14 ;  /* 0x000000ffff0e7224 */ /* 0x000fe200078e0a0e */
[C---:B------:R-:W-:Y:S01]  /*139e0*/  ISETP.GT.U32.AND P5, PT, R9.reuse, R19, PT ;  /* 0x000000130900720c */ /* 0x040fe20003fa4070 */
[----:B------:R-:W-:Y:S01]  /*139f0*/  IMAD.MOV.U32 R6, RZ, RZ, R12 ;  /* 0x000000ffff067224 */ /* 0x000fe200078e000c */
[C---:B------:R-:W-:Y:S01]  /*13a00*/  ISETP.GT.U32.AND P3, PT, R9.reuse, R3, PT ;  /* 0x000000030900720c */ /* 0x040fe20003f64070 */
[C---:B------:R-:W-:Y:S01]  /*13a10*/  IMAD R17, R9.reuse, R14, R17 ;  /* 0x0000000e09117224 */ /* 0x040fe200078e0211 */
[----:B------:R-:W-:Y:S01]  /*13a20*/  IADD3 R14, R0, 0x8b, RZ ;  /* 0x0000008b000e7810 */ /* 0x000fe20007ffe0ff */
[----:B------:R-:W-:Y:S01]  /*13a30*/  @!P1 IMAD.MOV R6, RZ, RZ, -R6 ;  /* 0x000000ffff069224 */ /* 0x000fe200078e0a06 */
[----:B------:R-:W-:Y:S01]  /*13a40*/  ISETP.GE.AND P1, PT, R2, RZ, PT ;  /* 0x000000ff0200720c */ /* 0x000fe20003f26270 */
[----:B------:R-:W-:Y:S01]  /*13a50*/  @!P6 IMAD.IADD R4, R4, 0x1, -R9 ;  /* 0x000000010404e824 */ /* 0x000fe200078e0a09 */
[----:B------:R-:W-:Y:S01]  /*13a60*/  IADD3 R2, R0, 0x8e, RZ ;  /* 0x0000008e00027810 */ /* 0x000fe20007ffe0ff */
[----:B0-----:R-:W-:Y:S01]  /*13a70*/  IMAD.MOV.U32 R5, RZ, RZ, R13 ;  /* 0x000000ffff057224 */ /* 0x001fe200078e000d */
[----:B------:R-:W-:Y:S01]  /*13a80*/  ISETP.GE.AND P6, PT, R8, RZ, PT ;  /* 0x000000ff0800720c */ /* 0x000fe20003fc6270 */
[----:B------:R-:W-:Y:S01]  /*13a90*/  STL [R1+0x244], R6 ;  /* 0x0002440601007387 */ /* 0x000fe20000100800 */
[----:B------:R-:W-:Y:S01]  /*13aa0*/  IABS R13, R2 ;  /* 0x00000002000d7213 */ /* 0x000fe20000000000 */
[----:B------:R-:W-:Y:S01]  /*13ab0*/  @!P2 IMAD.MOV R5, RZ, RZ, -R5 ;  /* 0x000000ffff05a224 */ /* 0x000fe200078e0a05 */
[----:B------:R-:W-:Y:S01]  /*13ac0*/  ISETP.GT.U32.AND P2, PT, R9, R18, PT ;  /* 0x000000120900720c */ /* 0x000fe20003f44070 */
[--C-:B------:R-:W-:Y:S01]  /*13ad0*/  @!P5 IMAD.IADD R19, R19, 0x1, -R9.reuse ;  /* 0x000000011313d824 */ /* 0x100fe200078e0a09 */
[----:B------:R-:W-:Y:S01]  /*13ae0*/  ISETP.GT.U32.AND P5, PT, R9, R17, PT ;  /* 0x000000110900720c */ /* 0x000fe20003fa4070 */
[----:B------:R-:W-:Y:S01]  /*13af0*/  @!P3 IMAD.IADD R3, R3, 0x1, -R9 ;  /* 0x000000010303b824 */ /* 0x000fe200078e0a09 */
[----:B------:R-:W-:Y:S01]  /*13b00*/  IADD3 R8, R0, 0x8d, RZ ;  /* 0x0000008d00087810 */ /* 0x000fe20007ffe0ff */
[----:B------:R0:W-:Y:S01]  /*13b10*/  STL [R1+0x23c], R5 ;  /* 0x00023c0501007387 */ /* 0x0001e20000100800 */
[----:B------:R-:W-:Y:S01]  /*13b20*/  ISETP.GE.AND P3, PT, R11, RZ, PT ;  /* 0x000000ff0b00720c */ /* 0x000fe20003f66270 */
[----:B------:R-:W-:Y:S01]  /*13b30*/  IMAD.HI.U32 R12, R29, R13, RZ ;  /* 0x0000000d1d0c7227 */ /* 0x000fe200078e00ff */
[----:B------:R-:W-:-:S02]  /*13b40*/  IABS R11, R8 ;  /* 0x00000008000b7213 */ /* 0x000fc40000000000 */
[----:B------:R-:W-:Y:S01]  /*13b50*/  IABS R21, R14 ;  /* 0x0000000e00157213 */ /* 0x000fe20000000000 */
[----:B------:R-:W-:Y:S02]  /*13b60*/  IMAD.MOV R12, RZ, RZ, -R12 ;  /* 0x000000ffff0c7224 */ /* 0x000fe400078e0a0c */
[--C-:B------:R-:W-:Y:S01]  /*13b70*/  @!P2 IMAD.IADD R18, R18, 0x1, -R9.reuse ;  /* 0x000000011212a824 */ /* 0x100fe200078e0a09 */
[----:B------:R-:W-:Y:S01]  /*13b80*/  ISETP.GT.U32.AND P2, PT, R9, R3, PT ;  /* 0x000000030900720c */ /* 0x000fe20003f44070 */
[----:B0-----:R-:W-:Y:S02]  /*13b90*/  IMAD.MOV.U32 R5, RZ, RZ, R4 ;  /* 0x000000ffff057224 */ /* 0x001fe400078e0004 */
[----:B------:R-:W-:Y:S01]  /*13ba0*/  @!P5 IMAD.IADD R17, R17, 0x1, -R9 ;  /* 0x000000011111d824 */ /* 0x000fe200078e0a09 */
[----:B------:R-:W-:Y:S01]  /*13bb0*/  ISETP.GT.U32.AND P5, PT, R9, R18, PT ;  /* 0x000000120900720c */ /* 0x000fe20003fa4070 */
[----:B------:R-:W-:Y:S02]  /*13bc0*/  @!P4 IMAD.MOV R5, RZ, RZ, -R5 ;  /* 0x000000ffff05c224 */ /* 0x000fe400078e0a05 */
[----:B------:R-:W-:Y:S01]  /*13bd0*/  IMAD.HI.U32 R4, R29, R11, RZ ;  /* 0x0000000b1d047227 */ /* 0x000fe200078e00ff */
[----:B------:R-:W-:-:S02]  /*13be0*/  ISETP.GT.U32.AND P4, PT, R9, R17, PT ;  /* 0x000000110900720c */ /* 0x000fc40003f84070 */
[----:B------:R0:W-:Y:S01]  /*13bf0*/  STL [R1+0x210], R5 ;  /* 0x0002100501007387 */ /* 0x0001e20000100800 */
[----:B------:R-:W-:Y:S02]  /*13c00*/  IMAD R13, R9, R12, R13 ;  /* 0x0000000c090d7224 */ /* 0x000fe400078e020d */
[----:B------:R-:W-:Y:S02]  /*13c10*/  IMAD.MOV R4, RZ, RZ, -R4 ;  /* 0x000000ffff047224 */ /* 0x000fe400078e0a04 */
[----:B------:R-:W-:Y:S01]  /*13c20*/  @!P2 IMAD.IADD R3, R3, 0x1, -R9 ;  /* 0x000000010303a824 */ /* 0x000fe200078e0a09 */
[C---:B------:R-:W-:Y:S01]  /*13c30*/  ISETP.GT.U32.AND P2, PT, R9.reuse, R13, PT ;  /* 0x0000000d0900720c */ /* 0x040fe20003f44070 */
[----:B------:R-:W-:Y:S02]  /*13c40*/  IMAD R11, R9, R4, R11 ;  /* 0x00000004090b7224 */ /* 0x000fe400078e020b */
[----:B------:R-:W-:-:S04]  /*13c50*/  IMAD.HI.U32 R4, R29, R15, RZ ;  /* 0x0000000f1d047227 */ /* 0x000fc800078e00ff */
[----:B------:R-:W-:Y:S01]  /*13c60*/  @!P4 IMAD.IADD R17, R17, 0x1, -R9 ;  /* 0x000000011111c824 */ /* 0x000fe200078e0a09 */
[----:B------:R-:W-:Y:S01]  /*13c70*/  ISETP.GT.U32.AND P4, PT, R9, R11, PT ;  /* 0x0000000b0900720c */ /* 0x000fe20003f84070 */
[----:B------:R-:W-:Y:S02]  /*13c80*/  IMAD.MOV R4, RZ, RZ, -R4 ;  /* 0x000000ffff047224 */ /* 0x000fe400078e0a04 */
[----:B------:R-:W-:Y:S02]  /*13c90*/  IMAD.MOV.U32 R6, RZ, RZ, R19 ;  /* 0x000000ffff067224 */ /* 0x000fe400078e0013 */
[--C-:B------:R-:W-:Y:S01]  /*13ca0*/  @!P2 IMAD.IADD R13, R13, 0x1, -R9.reuse ;  /* 0x000000010d0da824 */ /* 0x100fe200078e0a09 */
[----:B------:R-:W-:Y:S01]  /*13cb0*/  ISETP.GE.AND P2, PT, R8, RZ, PT ;  /* 0x000000ff0800720c */ /* 0x000fe20003f46270 */
[----:B------:R-:W-:Y:S01]  /*13cc0*/  @!P5 IMAD.IADD R18, R18, 0x1, -R9 ;  /* 0x000000011212d824 */ /* 0x000fe200078e0a09 */
[----:B------:R-:W-:Y:S01]  /*13cd0*/  ISETP.GE.AND P5, PT, R2, RZ, PT ;  /* 0x000000ff0200720c */ /* 0x000fe20003fa6270 */
[----:B------:R-:W-:Y:S01]  /*13ce0*/  IMAD.HI.U32 R12, R29, R21, RZ ;  /* 0x000000151d0c7227 */ /* 0x000fe200078e00ff */
[----:B------:R-:W-:-:S02]  /*13cf0*/  IADD3 R2, R0, 0x8a, RZ ;  /* 0x0000008a00027810 */ /* 0x000fc40007ffe0ff */
[----:B------:R-:W-:Y:S01]  /*13d00*/  IADD3 R8, R0, 0x89, RZ ;  /* 0x0000008900087810 */ /* 0x000fe20007ffe0ff */
[----:B------:R-:W-:Y:S01]  /*13d10*/  IMAD R15, R9, R4, R15 ;  /* 0x00000004090f7224 */ /* 0x000fe200078e020f */
[----:B------:R-:W-:Y:S01]  /*13d20*/  IABS R4, R2 ;  /* 0x0000000200047213 */ /* 0x000fe20000000000 */
[----:B------:R-:W-:Y:S02]  /*13d30*/  @!P4 IMAD.IADD R11, R11, 0x1, -R9 ;  /* 0x000000010b0bc824 */ /* 0x000fe400078e0a09 */
[----:B0-----:R-:W-:Y:S02]  /*13d40*/  IMAD.MOV.U32 R5, RZ, RZ, R3 ;  /* 0x000000ffff057224 */ /* 0x001fe400078e0003 */
[----:B------:R-:W-:Y:S01]  /*13d50*/  @!P0 IMAD.MOV R6, RZ, RZ, -R6 ;  /* 0x000000ffff068224 */ /* 0x000fe200078e0a06 */
[C---:B------:R-:W-:Y:S01]  /*13d60*/  ISETP.GT.U32.AND P0, PT, R9.reuse, R13, PT ;  /* 0x0000000d0900720c */ /* 0x040fe20003f04070 */
[----:B------:R-:W-:Y:S01]  /*13d70*/  IMAD.MOV R12, RZ, RZ, -R12 ;  /* 0x000000ffff0c7224 */ /* 0x000fe200078e0a0c */
[C---:B------:R-:W-:Y:S01]  /*13d80*/  ISETP.GT.U32.AND P4, PT, R9.reuse, R11, PT ;  /* 0x0000000b0900720c */ /* 0x040fe20003f84070 */
[----:B------:R-:W-:Y:S01]  /*13d90*/  @!P1 IMAD.MOV R5, RZ, RZ, -R5 ;  /* 0x000000ffff059224 */ /* 0x000fe200078e0a05 */
[C---:B------:R-:W-:Y:S01]  /*13da0*/  ISETP.GT.U32.AND P1, PT, R9.reuse, R15, PT ;  /* 0x0000000f0900720c */ /* 0x040fe20003f24070 */
[----:B------:R0:W-:Y:S01]  /*13db0*/  STL [R1+0x214], R6 ;  /* 0x0002140601007387 */ /* 0x0001e20000100800 */
[----:B------:R-:W-:Y:S01]  /*13dc0*/  IMAD R21, R9, R12, R21 ;  /* 0x0000000c09157224 */ /* 0x000fe200078e0215 */
[----:B------:R-:W-:Y:S01]  /*13dd0*/  IABS R12, R8 ;  /* 0x00000008000c7213 */ /* 0x000fe20000000000 */
[----:B------:R-:W-:Y:S01]  /*13de0*/  IMAD.HI.U32 R3, R29, R4, RZ ;  /* 0x000000041d037227 */ /* 0x000fe200078e00ff */
[----:B------:R1:W-:Y:S03]  /*13df0*/  STL [R1+0x234], R5 ;  /* 0x0002340501007387 */ /* 0x0003e60000100800 */
[----:B------:R-:W-:-:S02]  /*13e00*/  IMAD.MOV R3, RZ, RZ, -R3 ;  /* 0x000000ffff037224 */ /* 0x000fc400078e0a03 */
[--C-:B------:R-:W-:Y:S01]  /*13e10*/  @!P0 IMAD.IADD R13, R13, 0x1, -R9.reuse ;  /* 0x000000010d0d8824 */ /* 0x100fe200078e0a09 */
[----:B------:R-:W-:Y:S01]  /*13e20*/  ISETP.GE.AND P0, PT, R14, RZ, PT ;  /* 0x000000ff0e00720c */ /* 0x000fe20003f06270 */
[----:B0-----:R-:W-:Y:S01]  /*13e30*/  IMAD.MOV.U32 R6, RZ, RZ, R18 ;  /* 0x000000ffff067224 */ /* 0x001fe200078e0012 */
[----:B------:R-:W-:Y:S01]  /*13e40*/  IADD3 R18, R0, 0x86, RZ ;  /* 0x0000008600127810 */ /* 0x000fe20007ffe0ff */
        /* <DEDUP_REMOVED lines=10> */
[----:B------:R-:W-:Y:S02]  /*13ef0*/  IMAD.MOV R17, RZ, RZ, -R17 ;  /* 0x000000ffff117224 */ /* 0x000fe400078e0a11 */
[----:B------:R-:W-:Y:S01]  /*13f00*/  @!P1 IMAD.IADD R15, R15, 0x1, -R9 ;  /* 0x000000010f0f9824 */ /* 0x000fe200078e0a09 */
[----:B------:R1:W-:Y:S01]  /*13f10*/  STL [R1+0x230], R5 ;  /* 0x0002300501007387 */ /* 0x0003e20000100800 */
[C---:B------:R-:W-:Y:S01]  /*13f20*/  IMAD R4, R9.reuse, R3, R4 ;  /* 0x0000000309047224 */ /* 0x040fe200078e0204 */
[C---:B------:R-:W-:Y:S01]  /*13f30*/  IADD3 R3, R0.reuse, 0x87, RZ ;  /* 0x0000008700037810 */ /* 0x040fe20007ffe0ff */
[C---:B------:R-:W-:Y:S01]  /*13f40*/  IMAD R12, R9.reuse, R17, R12 ;  /* 0x00000011090c7224 */ /* 0x040fe200078e020c */
[----:B------:R-:W-:Y:S01]  /*13f50*/  ISETP.GT.U32.AND P1, PT, R9, R15, PT ;  /* 0x0000000f0900720c */ /* 0x000fe20003f24070 */
[----:B0-----:R-:W-:Y:S01]  /*13f60*/  IMAD.MOV.U32 R6, RZ, RZ, R13 ;  /* 0x000000ffff067224 */ /* 0x001fe200078e000d */
[----:B------:R-:W-:Y:S01]  /*13f70*/  IABS R13, R2 ;  /* 0x00000002000d7213 */ /* 0x000fe20000000000 */
[----:B------:R-:W-:Y:S01]  /*13f80*/  @!P6 IMAD.IADD R21, R21, 0x1, -R9 ;  /* 0x000000011515e824 */ /* 0x000fe200078e0a09 */
[----:B------:R-:W-:Y:S01]  /*13f90*/  IADD3 R17, R0, 0x82, RZ ;  /* 0x0000008200117810 */ /* 0x000fe20007ffe0ff */
[----:B------:R-:W-:Y:S01]  /*13fa0*/  @!P5 IMAD.MOV R6, RZ, RZ, -R6 ;  /* 0x000000ffff06d224 */ /* 0x000fe200078e0a06 */
[C---:B------:R-:W-:Y:S01]  /*13fb0*/  ISETP.GT.U32.AND P5, PT, R9.reuse, R4, PT ;  /* 0x000000040900720c */ /* 0x040fe20003fa4070 */
[----:B-1----:R-:W-:Y:S01]  /*13fc0*/  IMAD.MOV.U32 R5, RZ, RZ, R11 ;  /* 0x000000ffff057224 */ /* 0x002fe200078e000b */
[----:B------:R-:W-:Y:S01]  /*13fd0*/  ISETP.GT.U32.AND P6, PT, R9, R21, PT ;  /* 0x000000150900720c */ /* 0x000fe20003fc4070 */
[----:B------:R-:W-:Y:S01]  /*13fe0*/  IMAD.HI.U32 R14, R29, R13, RZ ;  /* 0x0000000d1d0e7227 */ /* 0x000fe200078e00ff */
[----:B------:R-:W-:Y:S01]  /*13ff0*/  STL [R1+0x224], R6 ;  /* 0x0002240601007387 */ /* 0x000fe20000100800 */
[----:B------:R-:W-:-:S02]  /*14000*/  IABS R11, R3 ;  /* 0x00000003000b7213 */ /* 0x000fc40000000000 */
[----:B------:R-:W-:Y:S01]  /*14010*/  @!P2 IMAD.MOV R5, RZ, RZ, -R5 ;  /* 0x000000ffff05a224 */ /* 0x000fe200078e0a05 */
[----:B------:R-:W-:Y:S01]  /*14020*/  ISETP.GT.U32.AND P2, PT, R9, R12, PT ;  /* 0x0000000c0900720c */ /* 0x000fe20003f44070 */
[--C-:B------:R-:W-:Y:S01]  /*14030*/  @!P1 IMAD.IADD R15, R15, 0x1, -R9.reuse ;  /* 0x000000010f0f9824 */ /* 0x100fe200078e0a09 */
[----:B------:R-:W-:Y:S01]  /*14040*/  ISETP.GE.AND P1, PT, R8, RZ, PT ;  /* 0x000000ff0800720c */ /* 0x000fe20003f26270 */
[----:B------:R-:W-:Y:S01]  /*14050*/  IMAD.MOV R14, RZ, RZ, -R14 ;  /* 0x000000ffff0e7224 */ /* 0x000fe200078e0a0e */
[----:B------:R0:W-:Y:S01]  /*14060*/  STL [R1+0x22c], R5 ;  /* 0x00022c0501007387 */ /* 0x0001e20000100800 */
[--C-:B------:R-:W-:Y:S01]  /*14070*/  @!P5 IMAD.IADD R4, R4, 0x1, -R9.reuse ;  /* 0x000000010404d824 */ /* 0x100fe200078e0a09 */
[----:B------:R-:W-:Y:S01]  /*14080*/  IABS R8, R18 ;  /* 0x0000001200087213 */ /* 0x000fe20000000000 */
[----:B------:R-:W-:Y:S01]  /*14090*/  @!P6 IMAD.IADD R21, R21, 0x1, -R9 ;  /* 0x000000011515e824 */ /* 0x000fe200078e0a09 */
[----:B------:R-:W-:Y:S01]  /*140a0*/  ISETP.GE.AND P6, PT, R2, RZ, PT ;  /* 0x000000ff0200720c */ /* 0x000fe20003fc6270 */
[----:B------:R-:W-:Y:S01]  /*140b0*/  IMAD.HI.U32 R2, R29, R11, RZ ;  /* 0x0000000b1d027227 */ /* 0x000fe200078e00ff */
[----:B------:R-:W-:-:S03]  /*140c0*/  ISETP.GT.U32.AND P5, PT, R9, R4, PT ;  /* 0x000000040900720c */ /* 0x000fc60003fa4070 */
[----:B------:R-:W-:Y:S01]  /*140d0*/  @!P2 IMAD.IADD R12, R12, 0x1, -R9 ;  /* 0x000000010c0ca824 */ /* 0x000fe200078e0a09 */
[----:B------:R-:W-:Y:S01]  /*140e0*/  ISETP.GE.AND P2, PT, R3, RZ, PT ;  /* 0x000000ff0300720c */ /* 0x000fe20003f46270 */
[----:B0-----:R-:W-:Y:S01]  /*140f0*/  IMAD.MOV.U32 R5, RZ, RZ, R15 ;  /* 0x000000ffff057224 */ /* 0x001fe200078e000f */
[C---:B------:R-:W-:Y:S01]  /*14100*/  IADD3 R15, R0.reuse, 0x84, RZ ;  /* 0x00000084000f7810 */ /* 0x040fe20007ffe0ff */
[----:B------:R-:W-:Y:S02]  /*14110*/  IMAD.MOV R2, RZ, RZ, -R2 ;  /* 0x000000ffff027224 */ /* 0x000fe400078e0a02 */
[----:B------:R-:W-:Y:S01]  /*14120*/  @!P3 IMAD.MOV R5, RZ, RZ, -R5 ;  /* 0x000000ffff05b224 */ /* 0x000fe200078e0a05 */
[C---:B------:R-:W-:Y:S01]  /*14130*/  ISETP.GT.U32.AND P3, PT, R9.reuse, R12, PT ;  /* 0x0000000c0900720c */ /* 0x040fe20003f64070 */
[C---:B------:R-:W-:Y:S01]  /*14140*/  IMAD R13, R9.reuse, R14, R13 ;  /* 0x0000000e090d7224 */ /* 0x040fe200078e020d */
[----:B------:R-:W-:Y:S01]  /*14150*/  IADD3 R14, R0, 0x85, RZ ;  /* 0x00000085000e7810 */ /* 0x000fe20007ffe0ff */
[C---:B------:R-:W-:Y:S01]  /*14160*/  IMAD R11, R9.reuse, R2, R11 ;  /* 0x00000002090b7224 */ /* 0x040fe200078e020b */
[----:B------:R0:W-:Y:S01]  /*14170*/  STL [R1+0x228], R5 ;  /* 0x0002280501007387 */ /* 0x0001e20000100800 */
[----:B------:R-:W-:Y:S01]  /*14180*/  @!P5 IMAD.IADD R4, R4, 0x1, -R9 ;  /* 0x000000010404d824 */ /* 0x000fe200078e0a09 */
[----:B------:R-:W-:Y:S01]  /*14190*/  ISETP.GT.U32.AND P5, PT, R9, R13, PT ;  /* 0x0000000d0900720c */ /* 0x000fe20003fa4070 */
[----:B------:R-:W-:Y:S01]  /*141a0*/  IMAD.HI.U32 R3, R29, R8, RZ ;  /* 0x000000081d037227 */ /* 0x000fe200078e00ff */
[----:B------:R-:W-:-:S02]  /*141b0*/  IABS R19, R14 ;  /* 0x0000000e00137213 */ /* 0x000fc40000000000 */
[----:B------:R-:W-:Y:S01]  /*141c0*/  IADD3 R2, R0, 0x83, RZ ;  /* 0x0000008300027810 */ /* 0x000fe20007ffe0ff */
[----:B------:R-:W-:Y:S01]  /*141d0*/  IMAD.MOV R3, RZ, RZ, -R3 ;  /* 0x000000ffff037224 */ /* 0x000fe200078e0a03 */
[----:B------:R-:W-:Y:S01]  /*141e0*/  IABS R16, R15 ;  /* 0x0000000f00107213 */ /* 0x000fe20000000000 */
[----:B------:R-:W-:Y:S01]  /*141f0*/  @!P3 IMAD.IADD R12, R12, 0x1, -R9 ;  /* 0x000000010c0cb824 */ /* 0x000fe200078e0a09 */
[C---:B------:R-:W-:Y:S01]  /*14200*/  ISETP.GT.U32.AND P3, PT, R9.reuse, R11, PT ;  /* 0x0000000b0900720c */ /* 0x040fe20003f64070 */
[----:B0-----:R-:W-:Y:S02]  /*14210*/  IMAD.MOV.U32 R5, RZ, RZ, R21 ;  /* 0x000000ffff057224 */ /* 0x001fe400078e0015 */
[----:B------:R-:W-:Y:S01]  /*14220*/  IMAD R8, R9, R3, R8 ;  /* 0x0000000309087224 */ /* 0x000fe200078e0208 */
[----:B------:R-:W-:Y:S01]  /*14230*/  IABS R3, R2 ;  /* 0x0000000200037213 */ /* 0x000fe20000000000 */
[----:B------:R-:W-:Y:S02]  /*14240*/  @!P5 IMAD.IADD R13, R13, 0x1, -R9 ;  /* 0x000000010d0dd824 */ /* 0x000fe400078e0a09 */
[----:B------:R-:W-:Y:S01]  /*14250*/  IMAD.HI.U32 R22, R29, R19, RZ ;  /* 0x000000131d167227 */ /* 0x000fe200078e00ff */
[----:B------:R-:W-:-:S03]  /*14260*/  ISETP.GT.U32.AND P5, PT, R9, R8, PT ;  /* 0x000000080900720c */ /* 0x000fc60003fa4070 */
[----:B------:R-:W-:Y:S01]  /*14270*/  @!P0 IMAD.MOV R5, RZ, RZ, -R5 ;  /* 0x000000ffff058224 */ /* 0x000fe200078e0a05 */
[----:B------:R-:W-:Y:S01]  /*14280*/  ISETP.GE.AND P0, PT, R18, RZ, PT ;  /* 0x000000ff1200720c */ /* 0x000fe20003f06270 */
[----:B------:R-:W-:Y:S01]  /*14290*/  @!P3 IMAD.IADD R11, R11, 0x1, -R9 ;  /* 0x000000010b0bb824 */ /* 0x000fe200078e0a09 */
[----:B------:R-:W-:Y:S01]  /*142a0*/  ISETP.GT.U32.AND P3, PT, R9, R13, PT ;  /* 0x0000000d0900720c */ /* 0x000fe20003f64070 */
[----:B------:R-:W-:Y:S01]  /*142b0*/  IMAD.MOV R22, RZ, RZ, -R22 ;  /* 0x000000ffff167224 */ /* 0x000fe200078e0a16 */
[----:B------:R0:W-:Y:S01]  /*142c0*/  STL [R1+0x21c], R5 ;  /* 0x00021c0501007387 */ /* 0x0001e20000100800 */
[----:B------:R-:W-:-:S04]  /*142d0*/  IMAD.HI.U32 R20, R29, R16, RZ ;  /* 0x000000101d147227 */ /* 0x000fc800078e00ff */
[----:B------:R-:W-:Y:S01]  /*142e0*/  IMAD R18, R9, R22, R19 ;  /* 0x0000001609127224 */ /* 0x000fe200078e0213 */
[----:B------:R-:W-:Y:S01]  /*142f0*/  IABS R19, R17 ;  /* 0x0000001100137213 */ /* 0x000fe20000000000 */
[----:B------:R-:W-:Y:S02]  /*14300*/  IMAD.MOV.U32 R21, RZ, RZ, R3 ;  /* 0x000000ffff157224 */ /* 0x000fe400078e0003 */
[----:B------:R-:W-:Y:S02]  /*14310*/  IMAD.MOV R20, RZ, RZ, -R20 ;  /* 0x000000ffff147224 */ /* 0x000fe400078e0a14 */
[----:B0-----:R-:W-:Y:S02]  /*14320*/  IMAD.MOV.U32 R5, RZ, RZ, R4 ;  /* 0x000000ffff057224 */ /* 0x001fe400078e0004 */
[----:B------:R-:W-:Y:S01]  /*14330*/  @!P3 IMAD.IADD R13, R13, 0x1, -R9 ;  /* 0x000000010d0db824 */ /* 0x000fe200078e0a09 */
[----:B------:R-:W-:Y:S01]  /*14340*/  ISETP.GT.U32.AND P3, PT, R9, R18, PT ;  /* 0x000000120900720c */ /* 0x000fe20003f64070 */
[----:B------:R-:W-:-:S02]  /*14350*/  @!P4 IMAD.MOV R5, RZ, RZ, -R5 ;  /* 0x000000ffff05c224 */ /* 0x000fc400078e0a05 */
[----:B------:R-:W-:-:S03]  /*14360*/  IMAD.HI.U32 R4, R29, R21, RZ ;  /* 0x000000151d047227 */ /* 0x000fc600078e00ff */
[----:B------:R0:W-:Y:S01]  /*14370*/  STL [R1+0x20c], R5 ;  /* 0x00020c0501007387 */ /* 0x0001e20000100800 */
[C---:B------:R-:W-:Y:S02]  /*14380*/  IMAD R3, R9.reuse, R20, R16 ;  /* 0x0000001409037224 */ /* 0x040fe400078e0210 */
[----:B------:R-:W-:Y:S01]  /*14390*/  @!P5 IMAD.IADD R8, R8, 0x1, -R9 ;  /* 0x000000010808d824 */ /* 0x000fe200078e0a09 */
[C---:B------:R-:W-:Y:S01]  /*143a0*/  ISETP.GT.U32.AND P5, PT, R9.reuse, R11, PT ;  /* 0x0000000b0900720c */ /* 0x040fe20003fa4070 */
[----:B------:R-:W-:Y:S02]  /*143b0*/  IMAD.MOV R4, RZ, RZ, -R4 ;  /* 0x000000ffff047224 */ /* 0x000fe400078e0a04 */
[----:B------:R-:W-:Y:S01]  /*143c0*/  IMAD.MOV.U32 R6, RZ, RZ, R12 ;  /* 0x000000ffff067224 */ /* 0x000fe200078e000c */
[C---:B------:R-:W-:Y:S01]  /*143d0*/  ISETP.GT.U32.AND P4, PT, R9.reuse, R8, PT ;  /* 0x000000080900720c */ /* 0x040fe20003f84070 */
[C---:B------:R-:W-:Y:S01]  /*143e0*/  IMAD R16, R9.reuse, R4, R21 ;  /* 0x0000000409107224 */ /* 0x040fe200078e0215 */
[C---:B------:R-:W-:Y:S01]  /*143f0*/  IADD3 R4, R0.reuse, 0x81, RZ ;  /* 0x0000008100047810 */ /* 0x040fe20007ffe0ff */
[----:B0-----:R-:W-:Y:S01]  /*14400*/  IMAD.MOV.U32 R5, RZ, RZ, R13 ;  /* 0x000000ffff057224 */ /* 0x001fe200078e000d */
[----:B------:R-:W-:Y:S01]  /*14410*/  IADD3 R13, R0, 0x7e, RZ ;  /* 0x0000007e000d7810 */ /* 0x000fe20007ffe0ff */
[----:B------:R-:W-:Y:S01]  /*14420*/  @!P3 IMAD.IADD R18, R18, 0x1, -R9 ;  /* 0x000000011212b824 */ /* 0x000fe200078e0a09 */
[C---:B------:R-:W-:Y:S01]  /*14430*/  ISETP.GT.U32.AND P3, PT, R9.reuse, R16, PT ;  /* 0x000000100900720c */ /* 0x040fe20003f64070 */
[----:B------:R-:W-:Y:S01]  /*14440*/  @!P6 IMAD.MOV R5, RZ, RZ, -R5 ;  /* 0x000000ffff05e224 */ /* 0x000fe200078e0a05 */
[----:B------:R-:W-:Y:S01]  /*14450*/  ISETP.GT.U32.AND P6, PT, R9, R3, PT ;  /* 0x000000030900720c */ /* 0x000fe20003fc4070 */
[----:B------:R-:W-:Y:S01]  /*14460*/  @!P1 IMAD.MOV R6, RZ, RZ, -R6 ;  /* 0x000000ffff069224 */ /* 0x000fe200078e0a06 */
[----:B------:R-:W-:Y:S01]  /*14470*/  ISETP.GE.AND P1, PT, R14, RZ, PT ;  /* 0x000000ff0e00720c */ /* 0x000fe20003f26270 */
[----:B------:R-:W-:Y:S01]  /*14480*/  @!P5 IMAD.IADD R11, R11, 0x1, -R9 ;  /* 0x000000010b0bd824 */ /* 0x000fe200078e0a09 */
[----:B------:R-:W-:Y:S01]  /*14490*/  ISETP.GE.AND P5, PT, R15, RZ, PT ;  /* 0x000000ff0f00720c */ /* 0x000fe20003fa6270 */
[----:B------:R-:W-:Y:S01]  /*144a0*/  IMAD.HI.U32 R12, R29, R19, RZ ;  /* 0x000000131d0c7227 */ /* 0x000fe200078e00ff */
[----:B------:R0:W-:Y:S01]  /*144b0*/  STL [R1+0x208], R6 ;  /* 0x0002080601007387 */ /* 0x0001e20000100800 */
[----:B------:R-:W-:-:S02]  /*144c0*/  IADD3 R15, R0, 0x7f, RZ ;  /* 0x0000007f000f7810 */ /* 0x000fc40007ffe0ff */
[----:B------:R-:W-:Y:S01]  /*144d0*/  IMAD.MOV R12, RZ, RZ, -R12 ;  /* 0x000000ffff0c7224 */ /* 0x000fe200078e0a0c */
[----:B------:R1:W-:Y:S01]  /*144e0*/  STL [R1+0x204], R5 ;  /* 0x0002040501007387 */ /* 0x0003e20000100800 */
[--C-:B------:R-:W-:Y:S01]  /*144f0*/  @!P4 IMAD.IADD R8, R8, 0x1, -R9.reuse ;  /* 0x000000010808c824 */ /* 0x100fe200078e0a09 */
[----:B------:R-:W-:Y:S01]  /*14500*/  ISETP.GE.AND P4, PT, R2, RZ, PT ;  /* 0x000000ff0200720c */ /* 0x000fe20003f86270 */
[----:B------:R-:W-:Y:S01]  /*14510*/  @!P6 IMAD.IADD R3, R3, 0x1, -R9 ;  /* 0x000000010303e824 */ /* 0x000fe200078e0a09 */
[C---:B------:R-:W-:Y:S01]  /*14520*/  ISETP.GT.U32.AND P6, PT, R9.reuse, R18, PT ;  /* 0x000000120900720c */ /* 0x040fe20003fc4070 */
[C---:B------:R-:W-:Y:S01]  /*14530*/  IMAD R2, R9.reuse, R12, R19 ;  /* 0x0000000c09027224 */ /* 0x040fe200078e0213 */
[----:B------:R-:W-:Y:S01]  /*14540*/  IABS R19, R4 ;  /* 0x0000000400137213 */ /* 0x000fe20000000000 */
[----:B------:R-:W-:Y:S01]  /*14550*/  @!P3 IMAD.IADD R16, R16, 0x1, -R9 ;  /* 0x000000011010b824 */ /* 0x000fe200078e0a09 */
[----:B------:R-:W-:Y:S01]  /*14560*/  IABS R12, R15 ;  /* 0x0000000f000c7213 */ /* 0x000fe20000000000 */
        /* <DEDUP_REMOVED lines=13> */
[----:B------:R-:W-:-:S04]  /*14640*/  IMAD.HI.U32 R22, R29, R12, RZ ;  /* 0x0000000c1d167227 */ /* 0x000fc800078e00ff */
[--C-:B------:R-:W-:Y:S02]  /*14650*/  @!P3 IMAD.IADD R16, R16, 0x1, -R9.reuse ;  /* 0x000000011010b824 */ /* 0x100fe400078e0a09 */
[----:B------:R-:W-:Y:S02]  /*14660*/  IMAD.MOV R22, RZ, RZ, -R22 ;  /* 0x000000ffff167224 */ /* 0x000fe400078e0a16 */
[----:B------:R-:W-:Y:S01]  /*14670*/  @!P2 IMAD.IADD R3, R3, 0x1, -R9 ;  /* 0x000000010303a824 */ /* 0x000fe200078e0a09 */
[----:B------:R-:W-:Y:S01]  /*14680*/  ISETP.GE.AND P2, PT, R17, RZ, PT ;  /* 0x000000ff1100720c */ /* 0x000fe20003f46270 */
[C---:B------:R-:W-:Y:S02]  /*14690*/  IMAD R17, R9.reuse, R21, R19 ;  /* 0x0000001509117224 */ /* 0x040fe400078e0213 */
[----:B------:R-:W-:Y:S01]  /*146a0*/  @!P6 IMAD.IADD R2, R2, 0x1, -R9 ;  /* 0x000000010202e824 */ /* 0x000fe200078e0a09 */
[----:B------:R-:W-:Y:S01]  /*146b0*/  ISETP.GE.AND P6, PT, R4, RZ, PT ;  /* 0x000000ff0400720c */ /* 0x000fe20003fc6270 */
[----:B0-----:R-:W-:Y:S01]  /*146c0*/  IMAD.MOV.U32 R5, RZ, RZ, R18 ;  /* 0x000000ffff057224 */ /* 0x001fe200078e0012 */
[----:B------:R-:W-:Y:S01]  /*146d0*/  ISETP.GT.U32.AND P3, PT, R9, R17, PT ;  /* 0x000000110900720c */ /* 0x000fe20003f64070 */
[----:B------:R-:W-:Y:S01]  /*146e0*/  IMAD.HI.U32 R19, R29, R20, RZ ;  /* 0x000000141d137227 */ /* 0x000fe200078e00ff */
[----:B------:R-:W-:-:S03]  /*146f0*/  IADD3 R4, R0, 0x7d, RZ ;  /* 0x0000007d00047810 */ /* 0x000fc60007ffe0ff */
[C---:B------:R-:W-:Y:S01]  /*14700*/  IMAD R12, R9.reuse, R22, R12 ;  /* 0x00000016090c7224 */ /* 0x040fe200078e020c */
[----:B------:R-:W-:Y:S01]  /*14710*/  IABS R8, R4 ;  /* 0x0000000400087213 */ /* 0x000fe20000000000 */
[----:B------:R-:W-:Y:S01]  /*14720*/  @!P0 IMAD.MOV R6, RZ, RZ, -R6 ;  /* 0x000000ffff068224 */ /* 0x000fe200078e0a06 */
[C---:B------:R-:W-:Y:S01]  /*14730*/  ISETP.GT.U32.AND P0, PT, R9.reuse, R2, PT ;  /* 0x000000020900720c */ /* 0x040fe20003f04070 */
[----:B------:R-:W-:Y:S02]  /*14740*/  @!P1 IMAD.MOV R5, RZ, RZ, -R5 ;  /* 0x000000ffff059224 */ /* 0x000fe400078e0a05 */
[----:B------:R-:W-:Y:S01]  /*14750*/  IMAD.MOV R19, RZ, RZ, -R19 ;  /* 0x000000ffff137224 */ /* 0x000fe200078e0a13 */
[----:B------:R-:W-:Y:S01]  /*14760*/  STL [R1+0x1f8], R6 ;  /* 0x0001f80601007387 */ /* 0x000fe20000100800 */
[----:B------:R-:W-:Y:S01]  /*14770*/  @!P5 IMAD.MOV R3, RZ, RZ, -R3 ;  /* 0x000000ffff03d224 */ /* 0x000fe200078e0a03 */
[----:B------:R-:W-:Y:S01]  /*14780*/  ISETP.GT.U32.AND P5, PT, R9, R12, PT ;  /* 0x0000000c0900720c */ /* 0x000fe20003fa4070 */
[--C-:B------:R-:W-:Y:S01]  /*14790*/  @!P3 IMAD.IADD R17, R17, 0x1, -R9.reuse ;  /* 0x000000011111b824 */ /* 0x100fe200078e0a09 */
[----:B------:R0:W-:Y:S01]  /*147a0*/  STL [R1+0x1f4], R5 ;  /* 0x0001f40501007387 */ /* 0x0001e20000100800 */
[----:B------:R-:W-:Y:S01]  /*147b0*/  IMAD R19, R9, R19, R20 ;  /* 0x0000001309137224 */ /* 0x000fe200078e0214 */
[----:B------:R-:W-:Y:S01]  /*147c0*/  IADD3 R20, R0, 0x7c, RZ ;  /* 0x0000007c00147810 */ /* 0x000fe20007ffe0ff */
[----:B------:R-:W-:Y:S01]  /*147d0*/  IMAD.HI.U32 R21, R29, R11, RZ ;  /* 0x0000000b1d157227 */ /* 0x000fe200078e00ff */
[C---:B------:R-:W-:Y:S01]  /*147e0*/  ISETP.GT.U32.AND P3, PT, R9.reuse, R17, PT ;  /* 0x000000110900720c */ /* 0x040fe20003f64070 */
[----:B------:R1:W-:Y:S01]  /*147f0*/  STL [R1+0x1ec], R3 ;  /* 0x0001ec0301007387 */ /* 0x0003e20000100800 */
[----:B------:R-:W-:Y:S01]  /*14800*/  ISETP.GT.U32.AND P1, PT, R9, R19, PT ;  /* 0x000000130900720c */ /* 0x000fe20003f24070 */
[----:B------:R-:W-:Y:S01]  /*14810*/  @!P0 IMAD.IADD R2, R2, 0x1, -R9 ;  /* 0x0000000102028824 */ /* 0x000fe200078e0a09 */
[----:B------:R-:W-:Y:S01]  /*14820*/  IABS R18, R20 ;  /* 0x0000001400127213 */ /* 0x000fe20000000000 */
[----:B------:R-:W-:-:S02]  /*14830*/  IMAD.MOV R21, RZ, RZ, -R21 ;  /* 0x000000ffff157224 */ /* 0x000fc400078e0a15 */
[----:B0-----:R-:W-:Y:S02]  /*14840*/  IMAD.MOV.U32 R5, RZ, RZ, R16 ;  /* 0x000000ffff057224 */ /* 0x001fe400078e0010 */
[----:B------:R-:W-:Y:S02]  /*14850*/  @!P5 IMAD.IADD R12, R12, 0x1, -R9 ;  /* 0x000000010c0cd824 */ /* 0x000fe400078e0a09 */
[----:B------:R-:W-:Y:S01]  /*14860*/  @!P4 IMAD.MOV R5, RZ, RZ, -R5 ;  /* 0x000000ffff05c224 */ /* 0x000fe200078e0a05 */
[----:B------:R-:W-:Y:S01]  /*14870*/  ISETP.GE.AND P4, PT, R14, RZ, PT ;  /* 0x000000ff0e00720c */ /* 0x000fe20003f86270 */
[----:B------:R-:W-:Y:S02]  /*14880*/  IMAD R11, R9, R21, R11 ;  /* 0x00000015090b7224 */ /* 0x000fe400078e020b */
[----:B------:R-:W-:Y:S01]  /*14890*/  IMAD.HI.U32 R16, R29, R8, RZ ;  /* 0x000000081d107227 */ /* 0x000fe200078e00ff */
[----:B------:R0:W-:Y:S02]  /*148a0*/  STL [R1+0x1e4], R5 ;  /* 0x0001e40501007387 */ /* 0x0001e40000100800 */
[----:B------:R-:W-:Y:S01]  /*148b0*/  ISETP.GT.U32.AND P0, PT, R9, R11, PT ;  /* 0x0000000b0900720c */ /* 0x000fe20003f04070 */
[----:B-1----:R-:W-:-:S02]  /*148c0*/  IMAD.MOV.U32 R3, RZ, RZ, R18 ;  /* 0x000000ffff037224 */ /* 0x002fc400078e0012 */
[----:B------:R-:W-:Y:S02]  /*148d0*/  IMAD.MOV R16, RZ, RZ, -R16 ;  /* 0x000000ffff107224 */ /* 0x000fe400078e0a10 */
[----:B------:R-:W-:Y:S01]  /*148e0*/  @!P3 IMAD.IADD R17, R17, 0x1, -R9 ;  /* 0x000000011111b824 */ /* 0x000fe200078e0a09 */
[----:B------:R-:W-:Y:S01]  /*148f0*/  ISETP.GE.AND P3, PT, R15, RZ, PT ;  /* 0x000000ff0f00720c */ /* 0x000fe20003f66270 */
[----:B------:R-:W-:Y:S01]  /*14900*/  IMAD.HI.U32 R14, R29, R3, RZ ;  /* 0x000000031d0e7227 */ /* 0x000fe200078e00ff */
[----:B------:R-:W-:-:S03]  /*14910*/  IADD3 R15, R0, 0x79, RZ ;  /* 0x00000079000f7810 */ /* 0x000fc60007ffe0ff */
[----:B0-----:R-:W-:Y:S02]  /*14920*/  IMAD.MOV.U32 R5, RZ, RZ, R2 ;  /* 0x000000ffff057224 */ /* 0x001fe400078e0002 */
[----:B------:R-:W-:Y:S01]  /*14930*/  @!P1 IMAD.IADD R19, R19, 0x1, -R9 ;  /* 0x0000000113139824 */ /* 0x000fe200078e0a09 */
[----:B------:R-:W-:Y:S01]  /*14940*/  ISETP.GE.AND P1, PT, R13, RZ, PT ;  /* 0x000000ff0d00720c */ /* 0x000fe20003f26270 */
[----:B------:R-:W-:Y:S01]  /*14950*/  @!P2 IMAD.MOV R5, RZ, RZ, -R5 ;  /* 0x000000ffff05a224 */ /* 0x000fe200078e0a05 */
[C---:B------:R-:W-:Y:S01]  /*14960*/  ISETP.GT.U32.AND P2, PT, R9.reuse, R12, PT ;  /* 0x0000000c0900720c */ /* 0x040fe20003f44070 */
[C---:B------:R-:W-:Y:S01]  /*14970*/  IMAD R13, R9.reuse, R16, R8 ;  /* 0x00000010090d7224 */ /* 0x040fe200078e0208 */
[----:B------:R-:W-:Y:S01]  /*14980*/  ISETP.GT.U32.AND P5, PT, R9, R19, PT ;  /* 0x000000130900720c */ /* 0x000fe20003fa4070 */
[----:B------:R-:W-:Y:S01]  /*14990*/  IMAD.MOV R14, RZ, RZ, -R14 ;  /* 0x000000ffff0e7224 */ /* 0x000fe200078e0a0e */
[----:B------:R0:W-:Y:S01]  /*149a0*/  STL [R1+0x1e0], R5 ;  /* 0x0001e00501007387 */ /* 0x0001e20000100800 */
[----:B------:R-:W-:Y:S01]  /*149b0*/  @!P0 IMAD.IADD R11, R11, 0x1, -R9 ;  /* 0x000000010b0b8824 */ /* 0x000fe200078e0a09 */
[C---:B------:R-:W-:Y:S01]  /*149c0*/  IADD3 R16, R0.reuse, 0x7b, RZ ;  /* 0x0000007b00107810 */ /* 0x040fe20007ffe0ff */
[----:B------:R-:W-:Y:S01]  /*149d0*/  IMAD R2, R9, R14, R3 ;  /* 0x0000000e09027224 */ /* 0x000fe200078e0203 */
[----:B------:R-:W-:-:S02]  /*149e0*/  IADD3 R14, R0, 0x7a, RZ ;  /* 0x0000007a000e7810 */ /* 0x000fc40007ffe0ff */
[C---:B------:R-:W-:Y:S02]  /*149f0*/  ISETP.GT.U32.AND P0, PT, R9.reuse, R11, PT ;  /* 0x0000000b0900720c */ /* 0x040fe40003f04070 */
[----:B------:R-:W-:Y:S01]  /*14a00*/  IABS R8, R16 ;  /* 0x0000001000087213 */ /* 0x000fe20000000000 */
[----:B------:R-:W-:Y:S01]  /*14a10*/  @!P2 IMAD.IADD R12, R12, 0x1, -R9 ;  /* 0x000000010c0ca824 */ /* 0x000fe200078e0a09 */
[----:B------:R-:W-:Y:S01]  /*14a20*/  ISETP.GT.U32.AND P2, PT, R9, R2, PT ;  /* 0x000000020900720c */ /* 0x000fe20003f44070 */
[----:B0-----:R-:W-:Y:S01]  /*14a30*/  IMAD.MOV.U32 R5, RZ, RZ, R17 ;  /* 0x000000ffff057224 */ /* 0x001fe200078e0011 */
[----:B------:R-:W-:Y:S01]  /*14a40*/  IABS R3, R14 ;  /* 0x0000000e00037213 */ /* 0x000fe20000000000 */
[----:B------:R-:W-:Y:S01]  /*14a50*/  @!P5 IMAD.IADD R19, R19, 0x1, -R9 ;  /* 0x000000011313d824 */ /* 0x000fe200078e0a09 */
[----:B------:R-:W-:Y:S01]  /*14a60*/  ISETP.GE.AND P5, PT, R4, RZ, PT ;  /* 0x000000ff0400720c */ /* 0x000fe20003fa6270 */
[----:B------:R-:W-:Y:S01]  /*14a70*/  @!P6 IMAD.MOV R5, RZ, RZ, -R5 ;  /* 0x000000ffff05e224 */ /* 0x000fe200078e0a05 */
[----:B------:R-:W-:Y:S01]  /*14a80*/  ISETP.GT.U32.AND P6, PT, R9, R13, PT ;  /* 0x0000000d0900720c */ /* 0x000fe20003fc4070 */
[----:B------:R-:W-:Y:S01]  /*14a90*/  IMAD.MOV.U32 R6, RZ, RZ, R12 ;  /* 0x000000ffff067224 */ /* 0x000fe200078e000c */
[----:B------:R-:W-:Y:S01]  /*14aa0*/  IABS R4, R15 ;  /* 0x0000000f00047213 */ /* 0x000fe20000000000 */
[----:B------:R-:W-:Y:S01]  /*14ab0*/  @!P0 IMAD.IADD R11, R11, 0x1, -R9 ;  /* 0x000000010b0b8824 */ /* 0x000fe200078e0a09 */
[----:B------:R0:W-:Y:S01]  /*14ac0*/  STL [R1+0x1dc], R5 ;  /* 0x0001dc0501007387 */ /* 0x0001e20000100800 */
[----:B------:R-:W-:Y:S01]  /*14ad0*/  IMAD.HI.U32 R18, R29, R8, RZ ;  /* 0x000000081d127227 */ /* 0x000fe200078e00ff */
[----:B------:R-:W-:-:S02]  /*14ae0*/  ISETP.GE.AND P0, PT, R20, RZ, PT ;  /* 0x000000ff1400720c */ /* 0x000fc40003f06270 */
[----:B------:R-:W-:Y:S01]  /*14af0*/  IADD3 R12, R0, 0x76, RZ ;  /* 0x00000076000c7810 */ /* 0x000fe20007ffe0ff */
[--C-:B------:R-:W-:Y:S02]  /*14b00*/  @!P2 IMAD.IADD R2, R2, 0x1, -R9.reuse ;  /* 0x000000010202a824 */ /* 0x100fe400078e0a09 */
[----:B------:R-:W-:Y:S02]  /*14b10*/  @!P3 IMAD.MOV R6, RZ, RZ, -R6 ;  /* 0x000000ffff06b224 */ /* 0x000fe400078e0a06 */
[----:B------:R-:W-:Y:S01]  /*14b20*/  @!P6 IMAD.IADD R13, R13, 0x1, -R9 ;  /* 0x000000010d0de824 */ /* 0x000fe200078e0a09 */
[----:B------:R-:W-:Y:S01]  /*14b30*/  ISETP.GE.AND P6, PT, R16, RZ, PT ;  /* 0x000000ff1000720c */ /* 0x000fe20003fc6270 */
[----:B0-----:R-:W-:Y:S01]  /*14b40*/  IMAD.MOV.U32 R5, RZ, RZ, R19 ;  /* 0x000000ffff057224 */ /* 0x001fe200078e0013 */
[----:B------:R-:W-:Y:S01]  /*14b50*/  IADD3 R19, R0, 0x73, RZ ;  /* 0x0000007300137810 */ /* 0x000fe20007ffe0ff */
[----:B------:R-:W-:Y:S01]  /*14b60*/  IMAD.MOV R18, RZ, RZ, -R18 ;  /* 0x000000ffff127224 */ /* 0x000fe200078e0a12 */
[C---:B------:R-:W-:Y:S01]  /*14b70*/  ISETP.GT.U32.AND P2, PT, R9.reuse, R13, PT ;  /* 0x0000000d0900720c */ /* 0x040fe20003f44070 */
[----:B------:R-:W-:Y:S01]  /*14b80*/  @!P4 IMAD.MOV R5, RZ, RZ, -R5 ;  /* 0x000000ffff05c224 */ /* 0x000fe200078e0a05 */
[----:B------:R-:W-:Y:S01]  /*14b90*/  ISETP.GT.U32.AND P4, PT, R9, R2, PT ;  /* 0x000000020900720c */ /* 0x000fe20003f84070 */
[----:B------:R-:W-:-:S03]  /*14ba0*/  IMAD.HI.U32 R17, R29, R3, RZ ;  /* 0x000000031d117227 */ /* 0x000fc600078e00ff */
[----:B------:R0:W-:Y:S01]  /*14bb0*/  STL [R1+0x1d8], R5 ;  /* 0x0001d80501007387 */ /* 0x0001e20000100800 */
[C---:B------:R-:W-:Y:S02]  /*14bc0*/  IMAD R8, R9.reuse, R18, R8 ;  /* 0x0000001209087224 */ /* 0x040fe400078e0208 */
[----:B------:R-:W-:Y:S01]  /*14bd0*/  IMAD.MOV R16, RZ, RZ, -R17 ;  /* 0x000000ffff107224 */ /* 0x000fe200078e0a11 */
[----:B------:R1:W-:Y:S02]  /*14be0*/  STL [R1+0x1b8], R6 ;  /* 0x0001b80601007387 */ /* 0x0003e40000100800 */
[----:B------:R-:W-:Y:S01]  /*14bf0*/  ISETP.GT.U32.AND P3, PT, R9, R8, PT ;  /* 0x000000080900720c */ /* 0x000fe20003f64070 */
[----:B------:R-:W-:Y:S02]  /*14c00*/  @!P2 IMAD.IADD R13, R13, 0x1, -R9 ;  /* 0x000000010d0da824 */ /* 0x000fe400078e0a09 */
[----:B------:R-:W-:Y:S02]  /*14c10*/  IMAD R3, R9, R16, R3 ;  /* 0x0000001009037224 */ /* 0x000fe400078e0203 */
[----:B0-----:R-:W-:-:S02]  /*14c20*/  IMAD.MOV.U32 R5, RZ, RZ, R11 ;  /* 0x000000ffff057224 */ /* 0x001fc400078e000b */
[----:B------:R-:W-:Y:S01]  /*14c30*/  IMAD.HI.U32 R11, R29, R4, RZ ;  /* 0x000000041d0b7227 */ /* 0x000fe200078e00ff */
[----:B------:R-:W-:-:S03]  /*14c40*/  ISETP.GT.U32.AND P2, PT, R9, R3, PT ;  /* 0x000000030900720c */ /* 0x000fc60003f44070 */
[----:B------:R-:W-:Y:S02]  /*14c50*/  IMAD.MOV R11, RZ, RZ, -R11 ;  /* 0x000000ffff0b7224 */ /* 0x000fe400078e0a0b */
[----:B-1----:R-:W-:Y:S02]  /*14c60*/  IMAD.MOV.U32 R6, RZ, RZ, R13 ;  /* 0x000000ffff067224 */ /* 0x002fe400078e000d */
[C---:B------:R-:W-:Y:S01]  /*14c70*/  IMAD R4, R9.reuse, R11, R4 ;  /* 0x0000000b09047224 */ /* 0x040fe200078e0204 */
[----:B------:R-:W-:Y:S01]  /*14c80*/  IABS R11, R12 ;  /* 0x0000000c000b7213 */ /* 0x000fe20000000000 */
[----:B------:R-:W-:Y:S02]  /*14c90*/  @!P5 IMAD.MOV R6, RZ, RZ, -R6 ;  /* 0x000000ffff06d224 */ /* 0x000fe400078e0a06 */
[----:B------:R-:W-:Y:S01]  /*14ca0*/  @!P1 IMAD.MOV R5, RZ, RZ, -R5 ;  /* 0x000000ffff059224 */ /* 0x000fe200078e0a05 */
[----:B------:R-:W-:Y:S01]  /*14cb0*/  ISETP.GT.U32.AND P5, PT, R9, R4, PT ;  /* 0x000000040900720c */ /* 0x000fe20003fa4070 */
[--C-:B------:R-:W-:Y:S01]  /*14cc0*/  @!P3 IMAD.IADD R8, R8, 0x1, -R9.reuse ;  /* 0x000000010808b824 */ /* 0x100fe200078e0a09 */
[----:B------:R-:W-:Y:S01]  /*14cd0*/  ISETP.GE.AND P1, PT, R14, RZ, PT ;  /* 0x000000ff0e00720c */ /* 0x000fe20003f26270 */
[--C-:B------:R-:W-:Y:S01]  /*14ce0*/  @!P4 IMAD.IADD R2, R2, 0x1, -R9.reuse ;  /* 0x000000010202c824 */ /* 0x100fe200078e0a09 */
[----:B------:R-:W-:Y:S01]  /*14cf0*/  IADD3 R14, R0, 0x77, RZ ;  /* 0x00000077000e7810 */ /* 0x000fe20007ffe0ff */
[----:B------:R-:W-:Y:S01]  /*14d00*/  @!P2 IMAD.IADD R3, R3, 0x1, -R9 ;  /* 0x000000010303a824 */ /* 0x000fe200078e0a09 */
[----:B------:R-:W-:Y:S01]  /*14d10*/  ISETP.GT.U32.AND P3, PT, R9, R8, PT ;  /* 0x000000080900720c */ /* 0x000fe20003f64070 */
[----:B------:R0:W-:Y:S01]  /*14d20*/  STL [R1+0x1bc], R5 ;  /* 0x0001bc0501007387 */ /* 0x0001e20000100800 */
[----:B------:R-:W-:-:S02]  /*14d30*/  IABS R23, R14 ;  /* 0x0000000e00177213 */ /* 0x000fc40000000000 */
[----:B------:R-:W-:Y:S01]  /*14d40*/  ISETP.GE.AND P4, PT, R15, RZ, PT ;  /* 0x000000ff0f00720c */ /* 0x000fe20003f86270 */
[----:B------:R1:W-:Y:S01]  /*14d50*/  STL [R1+0x1c0], R6 ;  /* 0x0001c00601007387 */ /* 0x0003e20000100800 */
[----:B------:R-:W-:Y:S01]  /*14d60*/  IADD3 R15, R0, 0x78, RZ ;  /* 0x00000078000f7810 */ /* 0x000fe20007ffe0ff */
[----:B------:R-:W-:Y:S01]  /*14d70*/  @!P5 IMAD.IADD R4, R4, 0x1, -R9 ;  /* 0x000000010404d824 */ /* 0x000fe200078e0a09 */
[----:B------:R-:W-:Y:S01]  /*14d80*/  ISETP.GT.U32.AND P2, PT, R9, R3, PT ;  /* 0x000000030900720c */ /* 0x000fe20003f44070 */
[----:B------:R-:W-:Y:S01]  /*14d90*/  IMAD.HI.U32 R13, R29, R23, RZ ;  /* 0x000000171d0d7227 */ /* 0x000fe200078e00ff */
[----:B------:R-:W-:Y:S02]  /*14da0*/  IABS R22, R15 ;  /* 0x0000000f00167213 */ /* 0x000fe40000000000 */
[----:B------:R-:W-:Y:S01]  /*14db0*/  ISETP.GT.U32.AND P5, PT, R9, R4, PT ;  /* 0x000000040900720c */ /* 0x000fe20003fa4070 */
[----:B0-----:R-:W-:Y:S02]  /*14dc0*/  IMAD.MOV.U32 R5, RZ, RZ, R2 ;  /* 0x000000ffff057224 */ /* 0x001fe400078e0002 */
[----:B------:R-:W-:-:S02]  /*14dd0*/  IMAD.MOV R13, RZ, RZ, -R13 ;  /* 0x000000ffff0d7224 */ /* 0x000fc400078e0a0d */
[----:B------:R-:W-:Y:S01]  /*14de0*/  @!P0 IMAD.MOV R5, RZ, RZ, -R5 ;  /* 0x000000ffff058224 */ /* 0x000fe200078e0a05 */
[----:B------:R-:W-:Y:S01]  /*14df0*/  ISETP.GE.AND P0, PT, R15, RZ, PT ;  /* 0x000000ff0f00720c */ /* 0x000fe20003f06270 */
[----:B------:R-:W-:Y:S01]  /*14e00*/  IMAD R23, R9, R13, R23 ;  /* 0x0000000d09177224 */ /* 0x000fe200078e0217 */
[----:B------:R-:W-:Y:S01]  /*14e10*/  IABS R13, R19 ;  /* 0x00000013000d7213 */ /* 0x000fe20000000000 */
[----:B------:R-:W-:Y:S01]  /*14e20*/  IMAD.HI.U32 R15, R29, R22, RZ ;  /* 0x000000161d0f7227 */ /* 0x000fe200078e00ff */
[----:B------:R0:W-:Y:S03]  /*14e30*/  STL [R1+0x1c8], R5 ;  /* 0x0001c80501007387 */ /* 0x0001e60000100800 */
[--C-:B------:R-:W-:Y:S01]  /*14e40*/  @!P3 IMAD.IADD R8, R8, 0x1, -R9.reuse ;  /* 0x000000010808b824 */ /* 0x100fe200078e0a09 */
[----:B------:R-:W-:Y:S01]  /*14e50*/  ISETP.GE.AND P3, PT, R14, RZ, PT ;  /* 0x000000ff0e00720c */ /* 0x000fe20003f66270 */
[----:B------:R-:W-:Y:S01]  /*14e60*/  @!P5 IMAD.IADD R4, R4, 0x1, -R9 ;  /* 0x000000010404d824 */ /* 0x000fe200078e0a09 */
[----:B------:R-:W-:Y:S01]  /*14e70*/  ISETP.GT.U32.AND P5, PT, R9, R23, PT ;  /* 0x000000170900720c */ /* 0x000fe20003fa4070 */
[----:B------:R-:W-:-:S02]  /*14e80*/  IMAD.MOV R14, RZ, RZ, -R15 ;  /* 0x000000ffff0e7224 */ /* 0x000fc400078e0a0f */
[----:B------:R-:W-:Y:S01]  /*14e90*/  @!P2 IMAD.IADD R3, R3, 0x1, -R9 ;  /* 0x000000010303a824 */ /* 0x000fe200078e0a09 */
[----:B------:R-:W-:Y:S01]  /*14ea0*/  ISETP.GE.AND P2, PT, R12, RZ, PT ;  /* 0x000000ff0c00720c */ /* 0x000fe20003f46270 */
[C---:B------:R-:W-:Y:S01]  /*14eb0*/  IMAD R22, R9.reuse, R14, R22 ;  /* 0x0000000e09167224 */ /* 0x040fe200078e0216 */
[C---:B------:R-:W-:Y:S01]  /*14ec0*/  IADD3 R14, R0.reuse, 0x75, RZ ;  /* 0x00000075000e7810 */ /* 0x040fe20007ffe0ff */
[----:B-1----:R-:W-:Y:S01]  /*14ed0*/  IMAD.MOV.U32 R6, RZ, RZ, R8 ;  /* 0x000000ffff067224 */ /* 0x002fe200078e0008 */
[----:B------:R-:W-:Y:S01]  /*14ee0*/  IADD3 R12, R0, 0x74, RZ ;  /* 0x00000074000c7810 */ /* 0x000fe20007ffe0ff */
[----:B0-----:R-:W-:Y:S02]  /*14ef0*/  IMAD.MOV.U32 R5, RZ, RZ, R3 ;  /* 0x000000ffff057224 */ /* 0x001fe400078e0003 */
[----:B------:R-:W-:Y:S01]  /*14f00*/  @!P6 IMAD.MOV R6, RZ, RZ, -R6 ;  /* 0x000000ffff06e224 */ /* 0x000fe200078e0a06 */
[----:B------:R-:W-:Y:S01]  /*14f10*/  ISETP.GT.U32.AND P6, PT, R9, R22, PT ;  /* 0x000000160900720c */ /* 0x000fe20003fc4070 */
[----:B------:R-:W-:Y:S01]  /*14f20*/  @!P1 IMAD.MOV R5, RZ, RZ, -R5 ;  /* 0x000000ffff059224 */ /* 0x000fe200078e0a05 */
[----:B------:R-:W-:Y:S01]  /*14f30*/  ISETP.GE.AND P1, PT, R14, RZ, PT ;  /* 0x000000ff0e00720c */ /* 0x000fe20003f26270 */
[----:B------:R-:W-:Y:S01]  /*14f40*/  IMAD.HI.U32 R2, R29, R11, RZ ;  /* 0x0000000b1d027227 */ /* 0x000fe200078e00ff */
[----:B------:R-:W-:Y:S01]  /*14f50*/  IABS R14, R14 ;  /* 0x0000000e000e7213 */ /* 0x000fe20000000000 */
[----:B------:R-:W-:Y:S01]  /*14f60*/  STL [R1+0x1cc], R6 ;  /* 0x0001cc0601007387 */ /* 0x000fe20000100800 */
[----:B------:R-:W-:Y:S01]  /*14f70*/  IABS R16, R12 ;  /* 0x0000000c00107213 */ /* 0x000fe20000000000 */
[----:B------:R-:W-:-:S02]  /*14f80*/  @!P5 IMAD.IADD R23, R23, 0x1, -R9 ;  /* 0x000000011717d824 */ /* 0x000fc400078e0a09 */
[----:B------:R-:W-:Y:S01]  /*14f90*/  IMAD.MOV R2, RZ, RZ, -R2 ;  /* 0x000000ffff027224 */ /* 0x000fe200078e0a02 */
[----:B------:R0:W-:Y:S01]  /*14fa0*/  STL [R1+0x1d4], R5 ;  /* 0x0001d40501007387 */ /* 0x0001e20000100800 */
[----:B------:R-:W-:Y:S01]  /*14fb0*/  IMAD.HI.U32 R15, R29, R14, RZ ;  /* 0x0000000e1d0f7227 */ /* 0x000fe200078e00ff */
[----:B------:R-:W-:-:S03]  /*14fc0*/  ISETP.GT.U32.AND P5, PT, R9, R23, PT ;  /* 0x000000170900720c */ /* 0x000fc60003fa4070 */
[C---:B------:R-:W-:Y:S01]  /*14fd0*/  IMAD R2, R9.reuse, R2, R11 ;  /* 0x0000000209027224 */ /* 0x040fe200078e020b */
[----:B------:R-:W-:Y:S01]  /*14fe0*/  IADD3 R11, R0, 0x72, RZ ;  /* 0x00000072000b7810 */ /* 0x000fe20007ffe0ff */
[----:B------:R-:W-:Y:S02]  /*14ff0*/  @!P6 IMAD.IADD R22, R22, 0x1, -R9 ;  /* 0x000000011616e824 */ /* 0x000fe400078e0a09 */
[----:B------:R-:W-:Y:S01]  /*15000*/  IMAD.MOV R15, RZ, RZ, -R15 ;  /* 0x000000ffff0f7224 */ /* 0x000fe200078e0a0f */
[----:B------:R-:W-:Y:S01]  /*15010*/  IABS R18, R11 ;  /* 0x0000000b00127213 */ /* 0x000fe20000000000 */
[----:B0-----:R-:W-:Y:S01]  /*15020*/  IMAD.MOV.U32 R5, RZ, RZ, R4 ;  /* 0x000000ffff057224 */ /* 0x001fe200078e0004 */
[----:B------:R-:W-:Y:S01]  /*15030*/  ISETP.GT.U32.AND P6, PT, R9, R22, PT ;  /* 0x000000160900720c */ /* 0x000fe20003fc4070 */
[----:B------:R-:W-:-:S04]  /*15040*/  IMAD.HI.U32 R8, R29, R16, RZ ;  /* 0x000000101d087227 */ /* 0x000fc800078e00ff */
[----:B------:R-:W-:Y:S01]  /*15050*/  @!P4 IMAD.MOV R5, RZ, RZ, -R5 ;  /* 0x000000ffff05c224 */ /* 0x000fe200078e0a05 */
[C---:B------:R-:W-:Y:S01]  /*15060*/  ISETP.GT.U32.AND P4, PT, R9.reuse, R2, PT ;  /* 0x000000020900720c */ /* 0x040fe20003f84070 */
[----:B------:R-:W-:Y:S01]  /*15070*/  IMAD R14, R9, R15, R14 ;  /* 0x0000000f090e7224 */ /* 0x000fe200078e020e */
[C---:B------:R-:W-:Y:S01]  /*15080*/  IADD3 R15, R0.reuse, 0x6f, RZ ;  /* 0x0000006f000f7810 */ /* 0x040fe20007ffe0ff */
[----:B------:R-:W-:Y:S01]  /*15090*/  IMAD.MOV R8, RZ, RZ, -R8 ;  /* 0x000000ffff087224 */ /* 0x000fe200078e0a08 */
[----:B------:R0:W-:Y:S01]  /*150a0*/  STL [R1+0x1c4], R5 ;  /* 0x0001c40501007387 */ /* 0x0001e20000100800 */
[----:B------:R-:W-:Y:S01]  /*150b0*/  @!P5 IMAD.IADD R23, R23, 0x1, -R9 ;  /* 0x000000011717d824 */ /* 0x000fe200078e0a09 */
[C---:B------:R-:W-:Y:S01]  /*150c0*/  ISETP.GT.U32.AND P5, PT, R9.reuse, R14, PT ;  /* 0x0000000e0900720c */ /* 0x040fe20003fa4070 */
[----:B------:R-:W-:Y:S01]  /*150d0*/  IMAD R16, R9, R8, R16 ;  /* 0x0000000809107224 */ /* 0x000fe200078e0210 */
[----:B------:R-:W-:Y:S01]  /*150e0*/  IADD3 R8, R0, 0x71, RZ ;  /* 0x0000007100087810 */ /* 0x000fe20007ffe0ff */
[----:B------:R-:W-:Y:S01]  /*150f0*/  IMAD.HI.U32 R17, R29, R13, RZ ;  /* 0x0000000d1d117227 */ /* 0x000fe200078e00ff */
[----:B------:R-:W-:-:S03]  /*15100*/  IABS R21, R15 ;  /* 0x0000000f00157213 */ /* 0x000fc60000000000 */
[----:B------:R-:W-:Y:S01]  /*15110*/  @!P4 IMAD.IADD R2, R2, 0x1, -R9 ;  /* 0x000000010202c824 */ /* 0x000fe200078e0a09 */
[----:B------:R-:W-:Y:S01]  /*15120*/  ISETP.GT.U32.AND P4, PT, R9, R16, PT ;  /* 0x000000100900720c */ /* 0x000fe20003f84070 */
[----:B------:R-:W-:-:S04]  /*15130*/  IMAD.HI.U32 R3, R29, R18, RZ ;  /* 0x000000121d037227 */ /* 0x000fc800078e00ff */
[----:B------:R-:W-:Y:S01]  /*15140*/  IMAD.MOV R4, RZ, RZ, -R17 ;  /* 0x000000ffff047224 */ /* 0x000fe200078e0a11 */
[----:B------:R-:W-:Y:S01]  /*15150*/  IADD3 R17, R0, 0x6e, RZ ;  /* 0x0000006e00117810 */ /* 0x000fe20007ffe0ff */
[----:B------:R-:W-:Y:S01]  /*15160*/  @!P6 IMAD.IADD R22, R22, 0x1, -R9 ;  /* 0x000000011616e824 */ /* 0x000fe200078e0a09 */
[----:B------:R-:W-:Y:S01]  /*15170*/  ISETP.GE.AND P6, PT, R12, RZ, PT ;  /* 0x000000ff0c00720c */ /* 0x000fe20003fc6270 */
[----:B------:R-:W-:Y:S01]  /*15180*/  IMAD.MOV R3, RZ, RZ, -R3 ;  /* 0x000000ffff037224 */ /* 0x000fe200078e0a03 */
[----:B------:R-:W-:Y:S01]  /*15190*/  IABS R12, R17 ;  /* 0x00000011000c7213 */ /* 0x000fe20000000000 */
[C---:B------:R-:W-:Y:S01]  /*151a0*/  IMAD R13, R9.reuse, R4, R13 ;  /* 0x00000004090d7224 */ /* 0x040fe200078e020d */
[----:B------:R-:W-:Y:S01]  /*151b0*/  IABS R4, R8 ;  /* 0x0000000800047213 */ /* 0x000fe20000000000 */
[----:B------:R-:W-:Y:S01]  /*151c0*/  @!P5 IMAD.IADD R14, R14, 0x1, -R9 ;  /* 0x000000010e0ed824 */ /* 0x000fe200078e0a09 */
[----:B------:R-:W-:Y:S01]  /*151d0*/  ISETP.GT.U32.AND P5, PT, R9, R2, PT ;  /* 0x000000020900720c */ /* 0x000fe20003fa4070 */
[----:B0-----:R-:W-:-:S02]  /*151e0*/  IMAD.MOV.U32 R5, RZ, RZ, R22 ;  /* 0x000000ffff057224 */ /* 0x001fc400078e0016 */
[C---:B------:R-:W-:Y:S01]  /*151f0*/  IMAD R18, R9.reuse, R3, R18 ;  /* 0x0000000309127224 */ /* 0x040fe200078e0212 */
[----:B------:R-:W-:Y:S01]  /*15200*/  IADD3 R3, R0, 0x70, RZ ;  /* 0x0000007000037810 */ /* 0x000fe20007ffe0ff */
[----:B------:R-:W-:Y:S01]  /*15210*/  @!P0 IMAD.MOV R5, RZ, RZ, -R5 ;  /* 0x000000ffff058224 */ /* 0x000fe200078e0a05 */
[----:B------:R-:W-:Y:S01]  /*15220*/  ISETP.GT.U32.AND P0, PT, R9, R14, PT ;  /* 0x0000000e0900720c */ /* 0x000fe20003f04070 */
[----:B------:R-:W-:Y:S01]  /*15230*/  IMAD.HI.U32 R24, R29, R4, RZ ;  /* 0x000000041d187227 */ /* 0x000fe200078e00ff */
[----:B------:R-:W-:Y:S02]  /*15240*/  IABS R20, R3 ;  /* 0x0000000300147213 */ /* 0x000fe40000000000 */
[----:B------:R0:W-:Y:S01]  /*15250*/  STL [R1+0x1b4], R5 ;  /* 0x0001b40501007387 */ /* 0x0001e20000100800 */
[----:B------:R-:W-:Y:S02]  /*15260*/  @!P4 IMAD.IADD R16, R16, 0x1, -R9 ;  /* 0x000000011010c824 */ /* 0x000fe400078e0a09 */
[----:B------:R-:W-:-:S02]  /*15270*/  IMAD.MOV R24, RZ, RZ, -R24 ;  /* 0x000000ffff187224 */ /* 0x000fc400078e0a18 */
[----:B------:R-:W-:Y:S01]  /*15280*/  IMAD.HI.U32 R22, R29, R20, RZ ;  /* 0x000000141d167227 */ /* 0x000fe200078e00ff */
[----:B------:R-:W-:-:S03]  /*15290*/  ISETP.GT.U32.AND P4, PT, R9, R16, PT ;  /* 0x000000100900720c */ /* 0x000fc60003f84070 */
[C---:B------:R-:W-:Y:S02]  /*152a0*/  IMAD R4, R9.reuse, R24, R4 ;  /* 0x0000001809047224 */ /* 0x040fe400078e0204 */
[----:B0-----:R-:W-:Y:S02]  /*152b0*/  IMAD.MOV.U32 R5, RZ, RZ, R23 ;  /* 0x000000ffff057224 */ /* 0x001fe400078e0017 */
[----:B------:R-:W-:Y:S02]  /*152c0*/  IMAD.MOV R22, RZ, RZ, -R22 ;  /* 0x000000ffff167224 */ /* 0x000fe400078e0a16 */
[----:B------:R-:W-:Y:S01]  /*152d0*/  @!P3 IMAD.MOV R5, RZ, RZ, -R5 ;  /* 0x000000ffff05b224 */ /* 0x000fe200078e0a05 */
[C---:B------:R-:W-:Y:S01]  /*152e0*/  ISETP.GT.U32.AND P3, PT, R9.reuse, R13, PT ;  /* 0x0000000d0900720c */ /* 0x040fe20003f64070 */
[--C-:B------:R-:W-:Y:S01]  /*152f0*/  @!P5 IMAD.IADD R2, R2, 0x1, -R9.reuse ;  /* 0x000000010202d824 */ /* 0x100fe200078e0a09 */
[C---:B------:R-:W-:Y:S01]  /*15300*/  ISETP.GT.U32.AND P5, PT, R9.reuse, R18, PT ;  /* 0x000000120900720c */ /* 0x040fe20003fa4070 */
[--C-:B------:R-:W-:Y:S01]  /*15310*/  @!P0 IMAD.IADD R14, R14, 0x1, -R9.reuse ;  /* 0x000000010e0e8824 */ /* 0x100fe200078e0a09 */
[C---:B------:R-:W-:Y:S01]  /*15320*/  ISETP.GT.U32.AND P0, PT, R9.reuse, R4, PT ;  /* 0x000000040900720c */ /* 0x040fe20003f04070 */
[----:B------:R-:W-:Y:S01]  /*15330*/  IMAD R20, R9, R22, R20 ;  /* 0x0000001609147224 */ /* 0x000fe200078e0214 */
[----:B------:R0:W-:Y:S01]  /*15340*/  STL [R1+0x1b0], R5 ;  /* 0x0001b00501007387 */ /* 0x0001e20000100800 */
[----:B------:R-:W-:Y:S01]  /*15350*/  @!P4 IMAD.IADD R16, R16, 0x1, -R9 ;  /* 0x000000011010c824 */ /* 0x000fe200078e0a09 */
[----:B------:R-:W-:Y:S01]  /*15360*/  IADD3 R22, R0, 0x65, RZ ;  /* 0x0000006500167810 */ /* 0x000fe20007ffe0ff */
[----:B------:R-:W-:Y:S01]  /*15370*/  IMAD.HI.U32 R24, R29, R12, RZ ;  /* 0x0000000c1d187227 */ /* 0x000fe200078e00ff */
[----:B------:R-:W-:-:S03]  /*15380*/  ISETP.GT.U32.AND P4, PT, R9, R20, PT ;  /* 0x000000140900720c */ /* 0x000fc60003f84070 */
[--C-:B------:R-:W-:Y:S01]  /*15390*/  @!P3 IMAD.IADD R13, R13, 0x1, -R9.reuse ;  /* 0x000000010d0db824 */ /* 0x100fe200078e0a09 */
[----:B------:R-:W-:Y:S01]  /*153a0*/  ISETP.GE.AND P3, PT, R19, RZ, PT ;  /* 0x000000ff1300720c */ /* 0x000fe20003f66270 */
[--C-:B------:R-:W-:Y:S01]  /*153b0*/  @!P5 IMAD.IADD R18, R18, 0x1, -R9.reuse ;  /* 0x000000011212d824 */ /* 0x100fe200078e0a09 */
[----:B------:R-:W-:Y:S01]  /*153c0*/  ISETP.GE.AND P5, PT, R11, RZ, PT ;  /* 0x000000ff0b00720c */ /* 0x000fe20003fa6270 */
[--C-:B------:R-:W-:Y:S01]  /*153d0*/  @!P0 IMAD.IADD R4, R4, 0x1, -R9.reuse ;  /* 0x0000000104048824 */ /* 0x100fe200078e0a09 */
[C---:B------:R-:W-:Y:S01]  /*153e0*/  ISETP.GT.U32.AND P0, PT, R9.reuse, R13, PT ;  /* 0x0000000d0900720c */ /* 0x040fe20003f04070 */
[----:B------:R-:W-:Y:S01]  /*153f0*/  IMAD.MOV.U32 R6, RZ, RZ, R2 ;  /* 0x000000ffff067224 */ /* 0x000fe200078e0002 */
[C---:B------:R-:W-:Y:S01]  /*15400*/  IADD3 R11, R0.reuse, 0x6c, RZ ;  /* 0x0000006c000b7810 */ /* 0x040fe20007ffe0ff */
[----:B------:R-:W-:Y:S01]  /*15410*/  IMAD.MOV R24, RZ, RZ, -R24 ;  /* 0x000000ffff187224 */ /* 0x000fe200078e0a18 */
[C---:B------:R-:W-:Y:S01]  /*15420*/  IADD3 R19, R0.reuse, 0x64, RZ ;  /* 0x0000006400137810 */ /* 0x040fe20007ffe0ff */
[----:B------:R-:W-:Y:S01]  /*15430*/  @!P2 IMAD.MOV R6, RZ, RZ, -R6 ;  /* 0x000000ffff06a224 */ /* 0x000fe200078e0a06 */
[C---:B------:R-:W-:Y:S01]  /*15440*/  ISETP.GT.U32.AND P2, PT, R9.reuse, R18, PT ;  /* 0x000000120900720c */ /* 0x040fe20003f44070 */
[C---:B------:R-:W-:Y:S01]  /*15450*/  IMAD R24, R9.reuse, R24, R12 ;  /* 0x0000001809187224 */ /* 0x040fe200078e020c */
[----:B------:R-:W-:Y:S01]  /*15460*/  IADD3 R12, R0, 0x6d, RZ ;  /* 0x0000006d000c7810 */ /* 0x000fe20007ffe0ff */
[----:B------:R-:W-:Y:S01]  /*15470*/  @!P4 IMAD.IADD R20, R20, 0x1, -R9 ;  /* 0x000000011414c824 */ /* 0x000fe200078e0a09 */
[----:B------:R-:W-:Y:S01]  /*15480*/  ISETP.GT.U32.AND P4, PT, R9, R4, PT ;  /* 0x000000040900720c */ /* 0x000fe20003f84070 */
[----:B0-----:R-:W-:Y:S01]  /*15490*/  IMAD.MOV.U32 R5, RZ, RZ, R14 ;  /* 0x000000ffff057224 */ /* 0x001fe200078e000e */
[----:B------:R-:W-:Y:S01]  /*154a0*/  IABS R14, R12 ;  /* 0x0000000c000e7213 */ /* 0x000fe20000000000 */
[----:B------:R-:W-:Y:S01]  /*154b0*/  IMAD.HI.U32 R23, R29, R21, RZ ;  /* 0x000000151d177227 */ /* 0x000fe200078e00ff */
[----:B------:R-:W-:Y:S01]  /*154c0*/  STL [R1+0x1a4], R6 ;  /* 0x0001a40601007387 */ /* 0x000fe20000100800 */
[----:B------:R-:W-:-:S02]  /*154d0*/  IABS R2, R11 ;  /* 0x0000000b00027213 */ /* 0x000fc40000000000 */
[----:B------:R-:W-:Y:S01]  /*154e0*/  @!P1 IMAD.MOV R5, RZ, RZ, -R5 ;  /* 0x000000ffff059224 */ /* 0x000fe200078e0a05 */
[----:B------:R-:W-:Y:S01]  /*154f0*/  ISETP.GT.U32.AND P1, PT, R9, R20, PT ;  /* 0x000000140900720c */ /* 0x000fe20003f24070 */
[----:B------:R-:W-:Y:S01]  /*15500*/  @!P0 IMAD.IADD R13, R13, 0x1, -R9 ;  /* 0x000000010d0d8824 */ /* 0x000fe200078e0a09 */
[----:B------:R-:W-:Y:S01]  /*15510*/  ISETP.GE.AND P0, PT, R8, RZ, PT ;  /* 0x000000ff0800720c */ /* 0x000fe20003f06270 */
[----:B------:R-:W-:Y:S01]  /*15520*/  IMAD.MOV.U32 R8, RZ, RZ, R14 ;  /* 0x000000ffff087224 */ /* 0x000fe200078e000e */
[----:B------:R0:W-:Y:S01]  /*15530*/  STL [R1+0x1a0], R5 ;  /* 0x0001a00501007387 */ /* 0x0001e20000100800 */
[----:B------:R-:W-:Y:S02]  /*15540*/  IMAD.MOV R23, RZ, RZ, -R23 ;  /* 0x000000ffff177224 */ /* 0x000fe400078e0a17 */
[----:B------:R-:W-:Y:S01]  /*15550*/  @!P2 IMAD.IADD R18, R18, 0x1, -R9 ;  /* 0x000000011212a824 */ /* 0x000fe200078e0a09 */
[----:B------:R-:W-:Y:S01]  /*15560*/  ISETP.GT.U32.AND P2, PT, R9, R24, PT ;  /* 0x000000180900720c */ /* 0x000fe20003f44070 */
[----:B------:R-:W-:-:S04]  /*15570*/  IMAD.HI.U32 R14, R29, R8, RZ ;  /* 0x000000081d0e7227 */ /* 0x000fc800078e00ff */
[----:B------:R-:W-:Y:S02]  /*15580*/  IMAD R21, R9, R23, R21 ;  /* 0x0000001709157224 */ /* 0x000fe400078e0215 */
[----:B0-----:R-:W-:Y:S01]  /*15590*/  IMAD.MOV.U32 R5, RZ, RZ, R16 ;  /* 0x000000ffff057224 */ /* 0x001fe200078e0010 */
[----:B------:R-:W-:Y:S01]  /*155a0*/  IADD3 R16, R0, 0x69, RZ ;  /* 0x0000006900107810 */ /* 0x000fe20007ffe0ff */
[----:B------:R-:W-:Y:S01]  /*155b0*/  @!P4 IMAD.IADD R4, R4, 0x1, -R9 ;  /* 0x000000010404c824 */ /* 0x000fe200078e0a09 */
[----:B------:R-:W-:Y:S01]  /*155c0*/  ISETP.GE.AND P4, PT, R3, RZ, PT ;  /* 0x000000ff0300720c */ /* 0x000fe20003f86270 */
[----:B------:R-:W-:-:S04]  /*155d0*/  IMAD.HI.U32 R3, R29, R2, RZ ;  /* 0x000000021d037227 */ /* 0x000fc800078e00ff */
[----:B------:R-:W-:Y:S02]  /*155e0*/  IMAD.MOV R14, RZ, RZ, -R14 ;  /* 0x000000ffff0e7224 */ /* 0x000fe400078e0a0e */
[----:B------:R-:W-:Y:S01]  /*155f0*/  @!P6 IMAD.MOV R5, RZ, RZ, -R5 ;  /* 0x000000ffff05e224 */ /* 0x000fe200078e0a05 */
[----:B------:R-:W-:Y:S01]  /*15600*/  ISETP.GT.U32.AND P6, PT, R9, R21, PT ;  /* 0x000000150900720c */ /* 0x000fe20003fc4070 */
[----:B------:R-:W-:Y:S02]  /*15610*/  IMAD.MOV.U32 R6, RZ, RZ, R13 ;  /* 0x000000ffff067224 */ /* 0x000fe400078e000d */
[----:B------:R-:W-:Y:S01]  /*15620*/  @!P1 IMAD.IADD R20, R20, 0x1, -R9 ;  /* 0x0000000114149824 */ /* 0x000fe200078e0a09 */
[----:B------:R0:W-:Y:S01]  /*15630*/  STL [R1+0x19c], R5 ;  /* 0x00019c0501007387 */ /* 0x0001e20000100800 */
[----:B------:R-:W-:Y:S01]  /*15640*/  IMAD.MOV R3, RZ, RZ, -R3 ;  /* 0x000000ffff037224 */ /* 0x000fe200078e0a03 */
[----:B------:R-:W-:Y:S01]  /*15650*/  ISETP.GE.AND P1, PT, R15, RZ, PT ;  /* 0x000000ff0f00720c */ /* 0x000fe20003f26270 */
[----:B------:R-:W-:Y:S01]  /*15660*/  IMAD R13, R9, R14, R8 ;  /* 0x0000000e090d7224 */ /* 0x000fe200078e0208 */
[----:B------:R-:W-:Y:S01]  /*15670*/  IADD3 R15, R0, 0x67, RZ ;  /* 0x00000067000f7810 */ /* 0x000fe20007ffe0ff */
[----:B------:R-:W-:Y:S01]  /*15680*/  @!P3 IMAD.MOV R6, RZ, RZ, -R6 ;  /* 0x000000ffff06b224 */ /* 0x000fe200078e0a06 */
[----:B------:R-:W-:Y:S01]  /*15690*/  ISETP.GE.AND P3, PT, R12, RZ, PT ;  /* 0x000000ff0c00720c */ /* 0x000fe20003f66270 */
[----:B------:R-:W-:-:S02]  /*156a0*/  @!P2 IMAD.IADD R24, R24, 0x1, -R9 ;  /* 0x000000011818a824 */ /* 0x000fc400078e0a09 */
[C---:B------:R-:W-:Y:S01]  /*156b0*/  IMAD R2, R9.reuse, R3, R2 ;  /* 0x0000000309027224 */ /* 0x040fe200078e0202 */
[----:B------:R-:W-:Y:S01]  /*156c0*/  STL [R1+0x194], R6 ;  /* 0x0001940601007387 */ /* 0x000fe20000100800 */
[----:B0-----:R-:W-:Y:S01]  /*156d0*/  IMAD.MOV.U32 R5, RZ, RZ, R18 ;  /* 0x000000ffff057224 */ /* 0x001fe200078e0012 */
[----:B------:R-:W-:Y:S01]  /*156e0*/  IADD3 R3, R0, 0x6a, RZ ;  /* 0x0000006a00037810 */ /* 0x000fe20007ffe0ff */
[----:B------:R-:W-:Y:S02]  /*156f0*/  IMAD.MOV.U32 R12, RZ, RZ, R20 ;  /* 0x000000ffff0c7224 */ /* 0x000fe400078e0014 */
[----:B------:R-:W-:Y:S01]  /*15700*/  @!P0 IMAD.MOV R4, RZ, RZ, -R4 ;  /* 0x000000ffff048224 */ /* 0x000fe200078e0a04 */
[C---:B------:R-:W-:Y:S01]  /*15710*/  ISETP.GT.U32.AND P0, PT, R9.reuse, R13, PT ;  /* 0x0000000d0900720c */ /* 0x040fe20003f04070 */
[----:B------:R-:W-:Y:S01]  /*15720*/  @!P5 IMAD.MOV R5, RZ, RZ, -R5 ;  /* 0x000000ffff05d224 */ /* 0x000fe200078e0a05 */
[C---:B------:R-:W-:Y:S01]  /*15730*/  ISETP.GT.U32.AND P5, PT, R9.reuse, R24, PT ;  /* 0x000000180900720c */ /* 0x040fe20003fa4070 */
[----:B------:R-:W-:Y:S01]  /*15740*/  @!P4 IMAD.MOV R12, RZ, RZ, -R12 ;  /* 0x000000ffff0cc224 */ /* 0x000fe200078e0a0c */
[----:B------:R-:W-:Y:S01]  /*15750*/  ISETP.GT.U32.AND P4, PT, R9, R2, PT ;  /* 0x000000020900720c */ /* 0x000fe20003f84070 */
[----:B------:R-:W-:Y:S01]  /*15760*/  @!P6 IMAD.IADD R21, R21, 0x1, -R9 ;  /* 0x000000011515e824 */ /* 0x000fe200078e0a09 */
[----:B------:R-:W-:Y:S01]  /*15770*/  STL [R1+0x190], R5 ;  /* 0x0001900501007387 */ /* 0x000fe20000100800 */
[----:B------:R-:W-:-:S02]  /*15780*/  ISETP.GE.AND P6, PT, R17, RZ, PT ;  /* 0x000000ff1100720c */ /* 0x000fc40003fc6270 */
[----:B------:R-:W-:Y:S01]  /*15790*/  IABS R8, R3 ;  /* 0x0000000300087213 */ /* 0x000fe20000000000 */
[----:B------:R0:W-:Y:S01]  /*157a0*/  STL [R1+0x170], R4 ;  /* 0x0001700401007387 */ /* 0x0001e20000100800 */
[----:B------:R-:W-:Y:S02]  /*157b0*/  ISETP.GT.U32.AND P2, PT, R9, R21, PT ;  /* 0x000000150900720c */ /* 0x000fe40003f44070 */
[--C-:B------:R-:W-:Y:S01]  /*157c0*/  @!P0 IMAD.IADD R13, R13, 0x1, -R9.reuse ;  /* 0x000000010d0d8824 */ /* 0x100fe200078e0a09 */
[----:B------:R-:W-:Y:S01]  /*157d0*/  ISETP.GE.AND P0, PT, R3, RZ, PT ;  /* 0x000000ff0300720c */ /* 0x000fe20003f06270 */
[--C-:B------:R-:W-:Y:S01]  /*157e0*/  @!P5 IMAD.IADD R24, R24, 0x1, -R9.reuse ;  /* 0x000000011818d824 */ /* 0x100fe200078e0a09 */
[----:B------:R-:W-:Y:S01]  /*157f0*/  STL [R1+0x1bc4], R12 ;  /* 0x001bc40c01007387 */ /* 0x000fe20000100800 */
[----:B------:R-:W-:Y:S01]  /*15800*/  @!P4 IMAD.IADD R2, R2, 0x1, -R9 ;  /* 0x000000010202c824 */ /* 0x000fe200078e0a09 */
[----:B------:R-:W-:Y:S01]  /*15810*/  ISETP.GT.U32.AND P4, PT, R9, R13, PT ;  /* 0x0000000d0900720c */ /* 0x000fe20003f84070 */
[----:B------:R-:W-:Y:S01]  /*15820*/  IMAD.HI.U32 R3, R29, R8, RZ ;  /* 0x000000081d037227 */ /* 0x000fe200078e00ff */
[----:B0-----:R-:W-:-:S03]  /*15830*/  IADD3 R4, R0, 0x6b, RZ ;  /* 0x0000006b00047810 */ /* 0x001fc60007ffe0ff */
[----:B------:R-:W-:Y:S01]  /*15840*/  IMAD.MOV R3, RZ, RZ, -R3 ;  /* 0x000000ffff037224 */ /* 0x000fe200078e0a03 */
[----:B------:R-:W-:Y:S01]  /*15850*/  IABS R17, R4 ;  /* 0x0000000400117213 */ /* 0x000fe20000000000 */
[----:B------:R-:W-:Y:S01]  /*15860*/  @!P2 IMAD.IADD R21, R21, 0x1, -R9 ;  /* 0x000000011515a824 */ /* 0x000fe200078e0a09 */
[----:B------:R-:W-:Y:S01]  /*15870*/  ISETP.GE.AND P5, PT, R4, RZ, PT ;  /* 0x000000ff0400720c */ /* 0x000fe20003fa6270 */
[----:B------:R-:W-:Y:S01]  /*15880*/  IMAD R8, R9, R3, R8 ;  /* 0x0000000309087224 */ /* 0x000fe200078e0208 */
[----:B------:R-:W-:Y:S01]  /*15890*/  ISETP.GE.AND P2, PT, R11, RZ, PT ;  /* 0x000000ff0b00720c */ /* 0x000fe20003f46270 */
[----:B------:R-:W-:Y:S01]  /*158a0*/  IMAD.HI.U32 R4, R29, R17, RZ ;  /* 0x000000111d047227 */ /* 0x000fe200078e00ff */
[C---:B------:R-:W-:Y:S02]  /*158b0*/  IADD3 R11, R0.reuse, 0x68, RZ ;  /* 0x00000068000b7810 */ /* 0x040fe40007ffe0ff */
[----:B------:R-:W-:Y:S01]  /*158c0*/  IADD3 R3, R0, 0x66, RZ ;  /* 0x0000006600037810 */ /* 0x000fe20007ffe0ff */
[----:B------:R-:W-:-:S02]  /*158d0*/  IMAD.MOV R4, RZ, RZ, -R4 ;  /* 0x000000ffff047224 */ /* 0x000fc400078e0a04 */
[----:B------:R-:W-:Y:S01]  /*158e0*/  IMAD.MOV.U32 R5, RZ, RZ, R21 ;  /* 0x000000ffff057224 */ /* 0x000fe200078e0015 */
[----:B------:R-:W-:Y:S01]  /*158f0*/  IABS R14, R3 ;  /* 0x00000003000e7213 */ /* 0x000fe20000000000 */
[----:B------:R-:W-:Y:S02]  /*15900*/  IMAD R17, R9, R4, R17 ;  /* 0x0000000409117224 */ /* 0x000fe400078e0211 */
[----:B------:R-:W-:Y:S02]  /*15910*/  @!P4 IMAD.IADD R13, R13, 0x1, -R9 ;  /* 0x000000010d0dc824 */ /* 0x000fe400078e0a09 */
[----:B------:R-:W-:Y:S01]  /*15920*/  @!P1 IMAD.MOV R5, RZ, RZ, -R5 ;  /* 0x000000ffff059224 */ /* 0x000fe200078e0a05 */
[C---:B------:R-:W-:Y:S01]  /*15930*/  ISETP.GT.U32.AND P4, PT, R9.reuse, R17, PT ;  /* 0x000000110900720c */ /* 0x040fe20003f84070 */
[----:B------:R-:W-:Y:S01]  /*15940*/  IMAD.MOV.U32 R6, RZ, RZ, R13 ;  /* 0x000000ffff067224 */ /* 0x000fe200078e000d */
[C---:B------:R-:W-:Y:S02]  /*15950*/  ISETP.GT.U32.AND P1, PT, R9.reuse, R2, PT ;  /* 0x000000020900720c */ /* 0x040fe40003f24070 */
[----:B------:R0:W-:Y:S01]  /*15960*/  STL [R1+0x174], R5 ;  /* 0x0001740501007387 */ /* 0x0001e20000100800 */
[----:B------:R-:W-:Y:S01]  /*15970*/  @!P3 IMAD.MOV R6, RZ, RZ, -R6 ;  /* 0x000000ffff06b224 */ /* 0x000fe200078e0a06 */
[----:B------:R-:W-:-:S07]  /*15980*/  ISETP.GT.U32.AND P3, PT, R9, R8, PT ;  /* 0x000000080900720c */ /* 0x000fce0003f64070 */
[--C-:B------:R-:W-:Y:S02]  /*15990*/  @!P4 IMAD.IADD R17, R17, 0x1, -R9.reuse ;  /* 0x000000011111c824 */ /* 0x100fe400078e0a09 */
[----:B0-----:R-:W-:Y:S02]  /*159a0*/  IMAD.MOV.U32 R5, RZ, RZ, R24 ;  /* 0x000000ffff057224 */ /* 0x001fe400078e0018 */
[----:B------:R-:W-:Y:S01]  /*159b0*/  @!P1 IMAD.IADD R2, R2, 0x1, -R9 ;  /* 0x0000000102029824 */ /* 0x000fe200078e0a09 */
[----:B------:R-:W-:Y:S01]  /*159c0*/  ISETP.GT.U32.AND P4, PT, R9, R17, PT ;  /* 0x000000110900720c */ /* 0x000fe20003f84070 */
[----:B------:R-:W-:Y:S01]  /*159d0*/  @!P6 IMAD.MOV R5, RZ, RZ, -R5 ;  /* 0x000000ffff05e224 */ /* 0x000fe200078e0a05 */
[----:B------:R-:W-:Y:S01]  /*159e0*/  ISETP.GE.AND P6, PT, R16, RZ, PT ;  /* 0x000000ff1000720c */ /* 0x000fe20003fc6270 */
[----:B------:R-:W-:Y:S01]  /*159f0*/  @!P3 IMAD.IADD R8, R8, 0x1, -R9 ;  /* 0x000000010808b824 */ /* 0x000fe200078e0a09 */
[----:B------:R-:W-:Y:S02]  /*15a00*/  IABS R16, R16 ;  /* 0x0000001000107213 */ /* 0x000fe40000000000 */
[----:B------:R0:W-:Y:S01]  /*15a10*/  STL [R1+0x178], R5 ;  /* 0x0001780501007387 */ /* 0x0001e20000100800 */
[----:B------:R-:W-:-:S02]  /*15a20*/  ISETP.GE.AND P1, PT, R11, RZ, PT ;  /* 0x000000ff0b00720c */ /* 0x000fc40003f26270 */
[----:B------:R-:W-:Y:S01]  /*15a30*/  IMAD.HI.U32 R4, R29, R16, RZ ;  /* 0x000000101d047227 */ /* 0x000fe200078e00ff */
[----:B------:R-:W-:Y:S01]  /*15a40*/  IABS R11, R11 ;  /* 0x0000000b000b7213 */ /* 0x000fe20000000000 */
[----:B------:R-:W-:Y:S01]  /*15a50*/  STL [R1+0x17c], R6 ;  /* 0x00017c0601007387 */ /* 0x000fe20000100800 */
[C---:B------:R-:W-:Y:S01]  /*15a60*/  ISETP.GT.U32.AND P3, PT, R9.reuse, R8, PT ;  /* 0x000000080900720c */ /* 0x040fe20003f64070 */
[----:B------:R-:W-:Y:S02]  /*15a70*/  IMAD.MOV R4, RZ, RZ, -R4 ;  /* 0x000000ffff047224 */ /* 0x000fe400078e0a04 */
[----:B------:R-:W-:Y:S02]  /*15a80*/  IMAD.MOV.U32 R13, RZ, RZ, R11 ;  /* 0x000000ffff0d7224 */ /* 0x000fe400078e000b */
[----:B0-----:R-:W-:Y:S02]  /*15a90*/  IMAD.MOV.U32 R5, RZ, RZ, R2 ;  /* 0x000000ffff057224 */ /* 0x001fe400078e0002 */
[----:B------:R-:W-:-:S02]  /*15aa0*/  IMAD R16, R9, R4, R16 ;  /* 0x0000000409107224 */ /* 0x000fc400078e0210 */
[----:B------:R-:W-:Y:S01]  /*15ab0*/  @!P2 IMAD.MOV R5, RZ, RZ, -R5 ;  /* 0x000000ffff05a224 */ /* 0x000fe200078e0a05 */
[----:B------:R-:W-:Y:S01]  /*15ac0*/  ISETP.GE.AND P2, PT, R15, RZ, PT ;  /* 0x000000ff0f00720c */ /* 0x000fe20003f46270 */
[----:B------:R-:W-:Y:S01]  /*15ad0*/  @!P4 IMAD.IADD R17, R17, 0x1, -R9 ;  /* 0x000000011111c824 */ /* 0x000fe200078e0a09 */
[----:B------:R-:W-:Y:S01]  /*15ae0*/  IABS R15, R15 ;  /* 0x0000000f000f7213 */ /* 0x000fe20000000000 */
[----:B------:R-:W-:Y:S01]  /*15af0*/  IMAD.HI.U32 R2, R29, R13, RZ ;  /* 0x0000000d1d027227 */ /* 0x000fe200078e00ff */
[----:B------:R-:W-:Y:S01]  /*15b00*/  ISETP.GT.U32.AND P4, PT, R9, R16, PT ;  /* 0x000000100900720c */ /* 0x000fe20003f84070 */
[----:B------:R0:W-:Y:S02]  /*15b10*/  STL [R1+0x18c], R5 ;  /* 0x00018c0501007387 */ /* 0x0001e40000100800 */
[----:B------:R-:W-:-:S04]  /*15b20*/  IMAD.HI.U32 R4, R29, R15, RZ ;  /* 0x0000000f1d047227 */ /* 0x000fc800078e00ff */
[----:B------:R-:W-:-:S04]  /*15b30*/  IMAD.HI.U32 R11, R29, R14, RZ ;  /* 0x0000000e1d0b7227 */ /* 0x000fc800078e00ff */
[----:B------:R-:W-:Y:S02]  /*15b40*/  IMAD.MOV R4, RZ, RZ, -R4 ;  /* 0x000000ffff047224 */ /* 0x000fe400078e0a04 */
[----:B------:R-:W-:Y:S02]  /*15b50*/  IMAD.MOV R2, RZ, RZ, -R2 ;  /* 0x000000ffff027224 */ /* 0x000fe400078e0a02 */
[----:B------:R-:W-:Y:S02]  /*15b60*/  IMAD.MOV R11, RZ, RZ, -R11 ;  /* 0x000000ffff0b7224 */ /* 0x000fe400078e0a0b */
[C---:B------:R-:W-:Y:S02]  /*15b70*/  IMAD R15, R9.reuse, R4, R15 ;  /* 0x00000004090f7224 */ /* 0x040fe400078e020f */
[C---:B------:R-:W-:Y:S01]  /*15b80*/  IMAD R13, R9.reuse, R2, R13 ;  /* 0x00000002090d7224 */ /* 0x040fe200078e020d */
[----:B------:R-:W-:Y:S01]  /*15b90*/  IABS R2, R22 ;  /* 0x0000001600027213 */ /* 0x000fe20000000000 */
[----:B0-----:R-:W-:Y:S01]  /*15ba0*/  IMAD.MOV.U32 R5, RZ, RZ, R17 ;  /* 0x000000ffff057224 */ /* 0x001fe200078e0011 */
[----:B------:R-:W-:Y:S01]  /*15bb0*/  IABS R17, R19 ;  /* 0x0000001300117213 */ /* 0x000fe20000000000 */
[C---:B------:R-:W-:Y:S01]  /*15bc0*/  IMAD R14, R9.reuse, R11, R14 ;  /* 0x0000000b090e7224 */ /* 0x040fe200078e020e */
[----:B------:R-:W-:Y:S01]  /*15bd0*/  IADD3 R11, R0, 0x63, RZ ;  /* 0x00000063000b7810 */ /* 0x000fe20007ffe0ff */
[----:B------:R-:W-:Y:S01]  /*15be0*/  @!P3 IMAD.IADD R8, R8, 0x1, -R9 ;  /* 0x000000010808b824 */ /* 0x000fe200078e0a09 */
[C---:B------:R-:W-:Y:S01]  /*15bf0*/  ISETP.GT.U32.AND P3, PT, R9.reuse, R15, PT ;  /* 0x0000000f0900720c */ /* 0x040fe20003f64070 */
[----:B------:R-:W-:Y:S01]  /*15c00*/  @!P5 IMAD.MOV R5, RZ, RZ, -R5 ;  /* 0x000000ffff05d224 */ /* 0x000fe200078e0a05 */
[C---:B------:R-:W-:Y:S01]  /*15c10*/  ISETP.GT.U32.AND P5, PT, R9.reuse, R13, PT ;  /* 0x0000000d0900720c */ /* 0x040fe20003fa4070 */
        /* <DEDUP_REMOVED lines=9> */
[C---:B------:R-:W-:Y:S01]  /*15cb0*/  ISETP.GT.U32.AND P5, PT, R9.reuse, R16, PT ;  /* 0x000000100900720c */ /* 0x040fe20003fa4070 */
        /* <DEDUP_REMOVED lines=10> */
[C---:B------:R-:W-:Y:S01]  /*15d60*/  IMAD R17, R9.reuse, R8, R17 ;  /* 0x0000000809117224 */ /* 0x040fe200078e0211 */
[----:B------:R-:W-:Y:S01]  /*15d70*/  IADD3 R8, R0, 0x61, RZ ;  /* 0x0000006100087810 */ /* 0x000fe20007ffe0ff */
[--C-:B------:R-:W-:Y:S01]  /*15d80*/  @!P5 IMAD.IADD R16, R16, 0x1, -R9.reuse ;  /* 0x000000011010d824 */ /* 0x100fe200078e0a09 */
[----:B------:R-:W-:Y:S01]  /*15d90*/  ISETP.GT.U32.AND P5, PT, R9, R2, PT ;  /* 0x000000020900720c */ /* 0x000fe20003fa4070 */
[--C-:B------:R-:W-:Y:S01]  /*15da0*/  @!P4 IMAD.IADD R15, R15, 0x1, -R9.reuse ;  /* 0x000000010f0fc824 */ /* 0x100fe200078e0a09 */
[----:B------:R-:W-:Y:S01]  /*15db0*/  ISETP.GT.U32.AND P4, PT, R9, R17, PT ;  /* 0x000000110900720c */ /* 0x000fe20003f84070 */
[--C-:B------:R-:W-:Y:S01]  /*15dc0*/  @!P3 IMAD.IADD R13, R13, 0x1, -R9.reuse ;  /* 0x000000010d0db824 */ /* 0x100fe200078e0a09 */
[----:B------:R-:W-:Y:S01]  /*15dd0*/  IABS R20, R4 ;  /* 0x0000000400147213 */ /* 0x000fe20000000000 */
[----:B------:R0:W-:Y:S01]  /*15de0*/  STL [R1+0x184], R5 ;  /* 0x0001840501007387 */ /* 0x0001e20000100800 */
[----:B------:R-:W-:Y:S01]  /*15df0*/  IMAD.MOV.U32 R6, RZ, RZ, R16 ;  /* 0x000000ffff067224 */ /* 0x000fe200078e0010 */
[----:B------:R-:W-:Y:S01]  /*15e00*/  ISETP.GE.AND P3, PT, R3, RZ, PT ;  /* 0x000000ff0300720c */ /* 0x000fe20003f66270 */
[----:B------:R-:W-:Y:S01]  /*15e10*/  @!P0 IMAD.IADD R14, R14, 0x1, -R9 ;  /* 0x000000010e0e8824 */ /* 0x000fe200078e0a09 */
[----:B------:R-:W-:Y:S01]  /*15e20*/  ISETP.GE.AND P0, PT, R22, RZ, PT ;  /* 0x000000ff1600720c */ /* 0x000fe20003f06270 */
[----:B------:R-:W-:Y:S01]  /*15e30*/  IMAD.HI.U32 R3, R29, R20, RZ ;  /* 0x000000141d037227 */ /* 0x000fe200078e00ff */
[----:B------:R-:W-:-:S03]  /*15e40*/  IABS R22, R8 ;  /* 0x0000000800167213 */ /* 0x000fc60000000000 */
[----:B------:R-:W-:Y:S01]  /*15e50*/  @!P5 IMAD.IADD R2, R2, 0x1, -R9 ;  /* 0x000000010202d824 */ /* 0x000fe200078e0a09 */
[----:B------:R-:W-:Y:S01]  /*15e60*/  ISETP.GE.AND P5, PT, R19, RZ, PT ;  /* 0x000000ff1300720c */ /* 0x000fe20003fa6270 */
[----:B0-----:R-:W-:Y:S02]  /*15e70*/  IMAD.MOV.U32 R5, RZ, RZ, R13 ;  /* 0x000000ffff057224 */ /* 0x001fe400078e000d */
[----:B------:R-:W-:Y:S01]  /*15e80*/  @!P4 IMAD.IADD R17, R17, 0x1, -R9 ;  /* 0x000000011111c824 */ /* 0x000fe200078e0a09 */
[C---:B------:R-:W-:Y:S01]  /*15e90*/  ISETP.GT.U32.AND P4, PT, R9.reuse, R2, PT ;  /* 0x000000020900720c */ /* 0x040fe20003f84070 */
[----:B------:R-:W-:Y:S02]  /*15ea0*/  @!P6 IMAD.MOV R6, RZ, RZ, -R6 ;  /* 0x000000ffff06e224 */ /* 0x000fe400078e0a06 */
[----:B------:R-:W-:Y:S02]  /*15eb0*/  IMAD.MOV.U32 R19, RZ, RZ, R22 ;  /* 0x000000ffff137224 */ /* 0x000fe400078e0016 */
[----:B------:R-:W-:Y:S01]  /*15ec0*/  @!P1 IMAD.MOV R5, RZ, RZ, -R5 ;  /* 0x000000ffff059224 */ /* 0x000fe200078e0a05 */
[----:B------:R-:W-:Y:S01]  /*15ed0*/  ISETP.GT.U32.AND P1, PT, R9, R17, PT ;  /* 0x000000110900720c */ /* 0x000fe20003f24070 */
[----:B------:R-:W-:Y:S01]  /*15ee0*/  IMAD.MOV R3, RZ, RZ, -R3 ;  /* 0x000000ffff037224 */ /* 0x000fe200078e0a03 */
[----:B------:R-:W-:Y:S01]  /*15ef0*/  STL [R1+0x15c], R6 ;  /* 0x00015c0601007387 */ /* 0x000fe20000100800 */
[----:B------:R-:W-:-:S03]  /*15f00*/  IMAD.HI.U32 R16, R29, R19, RZ ;  /* 0x000000131d107227 */ /* 0x000fc600078e00ff */
[----:B------:R0:W-:Y:S01]  /*15f10*/  STL [R1+0x160], R5 ;  /* 0x0001600501007387 */ /* 0x0001e20000100800 */
[C---:B------:R-:W-:Y:S01]  /*15f20*/  IMAD R20, R9.reuse, R3, R20 ;  /* 0x0000000309147224 */ /* 0x040fe200078e0214 */
[C---:B------:R-:W-:Y:S01]  /*15f30*/  IADD3 R3, R0.reuse, 0x60, RZ ;  /* 0x0000006000037810 */ /* 0x040fe20007ffe0ff */
[----:B------:R-:W-:Y:S02]  /*15f40*/  IMAD.MOV R18, RZ, RZ, -R18 ;  /* 0x000000ffff127224 */ /* 0x000fe400078e0a12 */
[----:B------:R-:W-:Y:S01]  /*15f50*/  IMAD.MOV R13, RZ, RZ, -R16 ;  /* 0x000000ffff0d7224 */ /* 0x000fe200078e0a10 */
[----:B------:R-:W-:Y:S01]  /*15f60*/  IABS R16, R3 ;  /* 0x0000000300107213 */ /* 0x000fe20000000000 */
[C---:B------:R-:W-:Y:S02]  /*15f70*/  IMAD R21, R9.reuse, R18, R21 ;  /* 0x0000001209157224 */ /* 0x040fe400078e0215 */
[C---:B------:R-:W-:Y:S01]  /*15f80*/  IMAD R19, R9.reuse, R13, R19 ;  /* 0x0000000d09137224 */ /* 0x040fe200078e0213 */
[----:B------:R-:W-:Y:S01]  /*15f90*/  IADD3 R13, R0, 0x5e, RZ ;  /* 0x0000005e000d7810 */ /* 0x000fe20007ffe0ff */
[----:B0-----:R-:W-:Y:S01]  /*15fa0*/  IMAD.MOV.U32 R5, RZ, RZ, R14 ;  /* 0x000000ffff057224 */ /* 0x001fe200078e000e */
[C---:B------:R-:W-:Y:S01]  /*15fb0*/  ISETP.GT.U32.AND P6, PT, R9.reuse, R21, PT ;  /* 0x000000150900720c */ /* 0x040fe20003fc4070 */
[----:B------:R-:W-:Y:S01]  /*15fc0*/  IMAD.MOV.U32 R6, RZ, RZ, R15 ;  /* 0x000000ffff067224 */ /* 0x000fe200078e000f */
[----:B------:R-:W-:Y:S01]  /*15fd0*/  IABS R18, R13 ;  /* 0x0000000d00127213 */ /* 0x000fe20000000000 */
[----:B------:R-:W-:Y:S01]  /*15fe0*/  @!P3 IMAD.MOV R5, RZ, RZ, -R5 ;  /* 0x000000ffff05b224 */ /* 0x000fe200078e0a05 */
[----:B------:R-:W-:Y:S01]  /*15ff0*/  ISETP.GT.U32.AND P3, PT, R9, R20, PT ;  /* 0x000000140900720c */ /* 0x000fe20003f64070 */
[--C-:B------:R-:W-:Y:S01]  /*16000*/  @!P1 IMAD.IADD R17, R17, 0x1, -R9.reuse ;  /* 0x0000000111119824 */ /* 0x100fe200078e0a09 */
        /* <DEDUP_REMOVED lines=8> */
[--C-:B------:R-:W-:Y:S01]  /*16090*/  @!P6 IMAD.IADD R21, R21, 0x1, -R9.reuse ;  /* 0x000000011515e824 */ /* 0x100fe200078e0a09 */
[----:B------:R1:W-:Y:S01]  /*160a0*/  STL [R1+0x168], R5 ;  /* 0x0001680501007387 */ /* 0x0003e20000100800 */
[--C-:B------:R-:W-:Y:S01]  /*160b0*/  @!P3 IMAD.IADD R20, R20, 0x1, -R9.reuse ;  /* 0x000000011414b824 */ /* 0x100fe200078e0a09 */
[----:B------:R-:W-:Y:S01]  /*160c0*/  ISETP.GE.AND P6, PT, R8, RZ, PT ;  /* 0x000000ff0800720c */ /* 0x000fe20003fc6270 */
[----:B------:R-:W-:Y:S01]  /*160d0*/  @!P1 IMAD.IADD R19, R19, 0x1, -R9 ;  /* 0x0000000113139824 */ /* 0x000fe200078e0a09 */
[----:B------:R-:W-:Y:S01]  /*160e0*/  IABS R8, R4 ;  /* 0x0000000400087213 */ /* 0x000fe20000000000 */
[----:B------:R-:W-:Y:S01]  /*160f0*/  IMAD.MOV R11, RZ, RZ, -R11 ;  /* 0x000000ffff0b7224 */ /* 0x000fe200078e0a0b */
[C---:B------:R-:W-:Y:S01]  /*16100*/  ISETP.GT.U32.AND P3, PT, R9.reuse, R21, PT ;  /* 0x000000150900720c */ /* 0x040fe20003f64070 */
[----:B0-----:R-:W-:Y:S01]  /*16110*/  IMAD.MOV.U32 R6, RZ, RZ, R17 ;  /* 0x000000ffff067224 */ /* 0x001fe200078e0011 */
[----:B------:R-:W-:Y:S01]  /*16120*/  ISETP.GT.U32.AND P1, PT, R9, R19, PT ;  /* 0x000000130900720c */ /* 0x000fe20003f24070 */
[----:B------:R-:W-:-:S04]  /*16130*/  IMAD.HI.U32 R14, R29, R8, RZ ;  /* 0x000000081d0e7227 */ /* 0x000fc800078e00ff */
[----:B-1----:R-:W-:Y:S01]  /*16140*/  IMAD.MOV.U32 R5, RZ, RZ, R2 ;  /* 0x000000ffff057224 */ /* 0x002fe200078e0002 */
[----:B------:R-:W-:Y:S01]  /*16150*/  IADD3 R2, R0, 0x5d, RZ ;  /* 0x0000005d00027810 */ /* 0x000fe20007ffe0ff */
        /* <DEDUP_REMOVED lines=8> */
[----:B------:R-:W-:Y:S01]  /*161e0*/  ISETP.GT.U32.AND P3, PT, R9, R16, PT ;  /* 0x000000100900720c */ /* 0x000fe20003f64070 */
[----:B------:R-:W-:-:S02]  /*161f0*/  @!P5 IMAD.MOV R6, RZ, RZ, -R6 ;  /* 0x000000ffff06d224 */ /* 0x000fc400078e0a06 */
[----:B------:R-:W-:-:S03]  /*16200*/  IMAD.HI.U32 R22, R29, R18, RZ ;  /* 0x000000121d167227 */ /* 0x000fc600078e00ff */
[----:B------:R1:W-:Y:S01]  /*16210*/  STL [R1+0xd4], R6 ;  /* 0x0000d40601007387 */ /* 0x0003e20000100800 */
[----:B------:R-:W-:Y:S01]  /*16220*/  @!P0 IMAD.IADD R20, R20, 0x1, -R9 ;  /* 0x0000000114148824 */ /* 0x000fe200078e0a09 */
[----:B------:R-:W-:Y:S01]  /*16230*/  ISETP.GE.AND P0, PT, R3, RZ, PT ;  /* 0x000000ff0300720c */ /* 0x000fe20003f06270 */
[C---:B------:R-:W-:Y:S01]  /*16240*/  IMAD R3, R9.reuse, R14, R8 ;  /* 0x0000000e09037224 */ /* 0x040fe200078e0208 */
[----:B------:R-:W-:Y:S01]  /*16250*/  IADD3 R8, R0, 0x5c, RZ ;  /* 0x0000005c00087810 */ /* 0x000fe20007ffe0ff */
[----:B0-----:R-:W-:Y:S02]  /*16260*/  IMAD.MOV.U32 R5, RZ, RZ, R21 ;  /* 0x000000ffff057224 */ /* 0x001fe400078e0015 */
[----:B------:R-:W-:Y:S01]  /*16270*/  @!P3 IMAD.IADD R16, R16, 0x1, -R9 ;  /* 0x000000011010b824 */ /* 0x000fe200078e0a09 */
[----:B------:R-:W-:Y:S01]  /*16280*/  ISETP.GT.U32.AND P1, PT, R9, R3, PT ;  /* 0x000000030900720c */ /* 0x000fe20003f24070 */
[----:B------:R-:W-:Y:S01]  /*16290*/  @!P2 IMAD.MOV R5, RZ, RZ, -R5 ;  /* 0x000000ffff05a224 */ /* 0x000fe200078e0a05 */
[----:B------:R-:W-:Y:S01]  /*162a0*/  IABS R15, R8 ;  /* 0x00000008000f7213 */ /* 0x000fe20000000000 */
[----:B-1----:R-:W-:Y:S01]  /*162b0*/  IMAD.MOV.U32 R6, RZ, RZ, R20 ;  /* 0x000000ffff067224 */ /* 0x002fe200078e0014 */
[----:B------:R-:W-:Y:S01]  /*162c0*/  ISETP.GE.AND P3, PT, R4, RZ, PT ;  /* 0x000000ff0400720c */ /* 0x000fe20003f66270 */
[----:B------:R-:W-:Y:S01]  /*162d0*/  IMAD.MOV R22, RZ, RZ, -R22 ;  /* 0x000000ffff167224 */ /* 0x000fe200078e0a16 */
[----:B------:R0:W-:Y:S01]  /*162e0*/  STL [R1+0xd8], R5 ;  /* 0x0000d80501007387 */ /* 0x0001e20000100800 */
[----:B------:R-:W-:Y:S01]  /*162f0*/  IMAD.HI.U32 R17, R29, R15, RZ ;  /* 0x0000000f1d117227 */ /* 0x000fe200078e00ff */
[----:B------:R-:W-:-:S03]  /*16300*/  IADD3 R4, R0, 0x5b, RZ ;  /* 0x0000005b00047810 */ /* 0x000fc60007ffe0ff */
[----:B------:R-:W-:Y:S02]  /*16310*/  IMAD.MOV R17, RZ, RZ, -R17 ;  /* 0x000000ffff117224 */ /* 0x000fe400078e0a11 */
[----:B------:R-:W-:Y:S01]  /*16320*/  @!P1 IMAD.IADD R3, R3, 0x1, -R9 ;  /* 0x0000000103039824 */ /* 0x000fe200078e0a09 */
[----:B------:R-:W-:Y:S01]  /*16330*/  ISETP.GT.U32.AND P1, PT, R9, R16, PT ;  /* 0x000000100900720c */ /* 0x000fe20003f24070 */
[----:B------:R-:W-:Y:S01]  /*16340*/  @!P4 IMAD.MOV R6, RZ, RZ, -R6 ;  /* 0x000000ffff06c224 */ /* 0x000fe200078e0a06 */
[----:B------:R-:W-:Y:S01]  /*16350*/  ISETP.GE.AND P4, PT, R13, RZ, PT ;  /* 0x000000ff0d00720c */ /* 0x000fe20003f86270 */
[C---:B------:R-:W-:Y:S01]  /*16360*/  IMAD R13, R9.reuse, R17, R15 ;  /* 0x00000011090d7224 */ /* 0x040fe200078e020f */
[C---:B------:R-:W-:Y:S01]  /*16370*/  ISETP.GT.U32.AND P2, PT, R9.reuse, R3, PT ;  /* 0x000000030900720c */ /* 0x040fe20003f44070 */
[----:B------:R-:W-:Y:S01]  /*16380*/  IMAD R18, R9, R22, R18 ;  /* 0x0000001609127224 */ /* 0x000fe200078e0212 */
[----:B------:R-:W-:Y:S01]  /*16390*/  STL [R1+0xe0], R6 ;  /* 0x0000e00601007387 */ /* 0x000fe20000100800 */
[----:B0-----:R-:W-:Y:S01]  /*163a0*/  IMAD.MOV.U32 R5, RZ, RZ, R19 ;  /* 0x000000ffff057224 */ /* 0x001fe200078e0013 */
[----:B------:R-:W-:Y:S01]  /*163b0*/  IADD3 R22, R0, 0x46, RZ ;  /* 0x0000004600167810 */ /* 0x000fe20007ffe0ff */
[----:B------:R-:W-:Y:S01]  /*163c0*/  IMAD.HI.U32 R14, R29, R11, RZ ;  /* 0x0000000b1d0e7227 */ /* 0x000fe200078e00ff */
[----:B------:R-:W-:-:S02]  /*163d0*/  ISETP.GT.U32.AND P5, PT, R9, R18, PT ;  /* 0x000000120900720c */ /* 0x000fc40003fa4070 */
[----:B------:R-:W-:Y:S01]  /*163e0*/  IABS R23, R22 ;  /* 0x0000001600177213 */ /* 0x000fe20000000000 */
[----:B------:R-:W-:Y:S02]  /*163f0*/  @!P6 IMAD.MOV R5, RZ, RZ, -R5 ;  /* 0x000000ffff05e224 */ /* 0x000fe400078e0a05 */
[----:B------:R-:W-:Y:S02]  /*16400*/  IMAD.MOV R14, RZ, RZ, -R14 ;  /* 0x000000ffff0e7224 */ /* 0x000fe400078e0a0e */
[--C-:B------:R-:W-:Y:S01]  /*16410*/  @!P2 IMAD.IADD R3, R3, 0x1, -R9.reuse ;  /* 0x000000010303a824 */ /* 0x100fe200078e0a09 */
[C---:B------:R-:W-:Y:S01]  /*16420*/  ISETP.GT.U32.AND P2, PT, R9.reuse, R13, PT ;  /* 0x0000000d0900720c */ /* 0x040fe20003f44070 */
[----:B------:R-:W-:Y:S01]  /*16430*/  @!P1 IMAD.IADD R16, R16, 0x1, -R9 ;  /* 0x0000000110109824 */ /* 0x000fe200078e0a09 */
[----:B------:R0:W-:Y:S01]  /*16440*/  STL [R1+0x148], R5 ;  /* 0x0001480501007387 */ /* 0x0001e20000100800 */
[----:B------:R-:W-:Y:S01]  /*16450*/  IMAD R11, R9, R14, R11 ;  /* 0x0000000e090b7224 */ /* 0x000fe200078e020b */
[----:B------:R-:W-:Y:S01]  /*16460*/  ISETP.GE.AND P1, PT, R2, RZ, PT ;  /* 0x000000ff0200720c */ /* 0x000fe20003f26270 */
[----:B------:R-:W-:Y:S01]  /*16470*/  @!P5 IMAD.IADD R18, R18, 0x1, -R9 ;  /* 0x000000011212d824 */ /* 0x000fe200078e0a09 */
[----:B------:R-:W-:Y:S01]  /*16480*/  IADD3 R2, R0, 0x5a, RZ ;  /* 0x0000005a00027810 */ /* 0x000fe20007ffe0ff */
[----:B------:R-:W-:Y:S01]  /*16490*/  IMAD.HI.U32 R26, R29, R23, RZ ;  /* 0x000000171d1a7227 */ /* 0x000fe200078e00ff */
[----:B------:R-:W-:-:S02]  /*164a0*/  ISETP.GT.U32.AND P6, PT, R9, R11, PT ;  /* 0x0000000b0900720c */ /* 0x000fc40003fc4070 */
[----:B------:R-:W-:Y:S01]  /*164b0*/  IABS R17, R2 ;  /* 0x0000000200117213 */ /* 0x000fe20000000000 */
[----:B------:R-:W-:Y:S01]  /*164c0*/  IMAD.MOV R26, RZ, RZ, -R26 ;  /* 0x000000ffff1a7224 */ /* 0x000fe200078e0a1a */
[----:B------:R-:W-:Y:S01]  /*164d0*/  IABS R14, R4 ;  /* 0x00000004000e7213 */ /* 0x000fe20000000000 */
[----:B0-----:R-:W-:Y:S01]  /*164e0*/  IMAD.MOV.U32 R5, RZ, RZ, R16 ;  /* 0x000000ffff057224 */ /* 0x001fe200078e0010 */
[----:B------:R-:W-:Y:S01]  /*164f0*/  ISETP.GE.AND P5, PT, R8, RZ, PT ;  /* 0x000000ff0800720c */ /* 0x000fe20003fa6270 */
[----:B------:R-:W-:Y:S01]  /*16500*/  @!P2 IMAD.IADD R13, R13, 0x1, -R9 ;  /* 0x000000010d0da824 */ /* 0x000fe200078e0a09 */
[----:B------:R-:W-:Y:S01]  /*16510*/  IADD3 R8, R0, 0x59, RZ ;  /* 0x0000005900087810 */ /* 0x000fe20007ffe0ff */
[----:B------:R-:W-:Y:S01]  /*16520*/  @!P0 IMAD.MOV R5, RZ, RZ, -R5 ;  /* 0x000000ffff058224 */ /* 0x000fe200078e0a05 */
[----:B------:R-:W-:Y:S01]  /*16530*/  ISETP.GT.U32.AND P0, PT, R9, R18, PT ;  /* 0x000000120900720c */ /* 0x000fe20003f04070 */
[----:B------:R-:W-:Y:S01]  /*16540*/  IMAD.HI.U32 R15, R29, R14, RZ ;  /* 0x0000000e1d0f7227 */ /* 0x000fe200078e00ff */
[----:B------:R-:W-:-:S02]  /*16550*/  ISETP.GT.U32.AND P2, PT, R9, R13, PT ;  /* 0x0000000d0900720c */ /* 0x000fc40003f44070 */
[----:B------:R0:W-:Y:S01]  /*16560*/  STL [R1+0x14c], R5 ;  /* 0x00014c0501007387 */ /* 0x0001e20000100800 */
[----:B------:R-:W-:Y:S01]  /*16570*/  IMAD.MOV R15, RZ, RZ, -R15 ;  /* 0x000000ffff0f7224 */ /* 0x000fe200078e0a0f */
[----:B------:R-:W-:Y:S01]  /*16580*/  IABS R16, R8 ;  /* 0x0000000800107213 */ /* 0x000fe20000000000 */
[----:B------:R-:W-:Y:S02]  /*16590*/  @!P6 IMAD.IADD R11, R11, 0x1, -R9 ;  /* 0x000000010b0be824 */ /* 0x000fe400078e0a09 */
[----:B------:R-:W-:Y:S02]  /*165a0*/  IMAD R14, R9, R15, R14 ;  /* 0x0000000f090e7224 */ /* 0x000fe400078e020e */
[----:B------:R-:W-:Y:S01]  /*165b0*/  IMAD.HI.U32 R19, R29, R16, RZ ;  /* 0x000000101d137227 */ /* 0x000fe200078e00ff */
[----:B------:R-:W-:-:S03]  /*165c0*/  ISETP.GT.U32.AND P6, PT, R9, R11, PT ;  /* 0x0000000b0900720c */ /* 0x000fc60003fc4070 */
[----:B0-----:R-:W-:Y:S02]  /*165d0*/  IMAD.MOV.U32 R5, RZ, RZ, R3 ;  /* 0x000000ffff057224 */ /* 0x001fe400078e0003 */
[----:B------:R-:W-:-:S04]  /*165e0*/  IMAD.HI.U32 R3, R29, R17, RZ ;  /* 0x000000111d037227 */ /* 0x000fc800078e00ff */
[----:B------:R-:W-:Y:S02]  /*165f0*/  IMAD.MOV R3, RZ, RZ, -R3 ;  /* 0x000000ffff037224 */ /* 0x000fe400078e0a03 */
[----:B------:R-:W-:Y:S02]  /*16600*/  @!P2 IMAD.IADD R13, R13, 0x1, -R9 ;  /* 0x000000010d0da824 */ /* 0x000fe400078e0a09 */
[C---:B------:R-:W-:Y:S01]  /*16610*/  IMAD R17, R9.reuse, R3, R17 ;  /* 0x0000000309117224 */ /* 0x040fe200078e0211 */
[----:B------:R-:W-:Y:S01]  /*16620*/  IADD3 R3, R0, 0x58, RZ ;  /* 0x0000005800037810 */ /* 0x000fe20007ffe0ff */
[----:B------:R-:W-:Y:S01]  /*16630*/  @!P0 IMAD.IADD R18, R18, 0x1, -R9 ;  /* 0x0000000112128824 */ /* 0x000fe200078e0a09 */
[C---:B------:R-:W-:Y:S01]  /*16640*/  ISETP.GT.U32.AND P0, PT, R9.reuse, R14, PT ;  /* 0x0000000e0900720c */ /* 0x040fe20003f04070 */
[----:B------:R-:W-:Y:S01]  /*16650*/  @!P3 IMAD.MOV R5, RZ, RZ, -R5 ;  /* 0x000000ffff05b224 */ /* 0x000fe200078e0a05 */
[----:B------:R-:W-:Y:S01]  /*16660*/  ISETP.GT.U32.AND P2, PT, R9, R17, PT ;  /* 0x000000110900720c */ /* 0x000fe20003f44070 */
[----:B------:R-:W-:Y:S01]  /*16670*/  @!P6 IMAD.IADD R11, R11, 0x1, -R9 ;  /* 0x000000010b0be824 */ /* 0x000fe200078e0a09 */
[----:B------:R-:W-:Y:S01]  /*16680*/  ISETP.GE.AND P6, PT, R2, RZ, PT ;  /* 0x000000ff0200720c */ /* 0x000fe20003fc6270 */
[----:B------:R-:W-:Y:S01]  /*16690*/  IMAD.MOV R19, RZ, RZ, -R19 ;  /* 0x000000ffff137224 */ /* 0x000fe200078e0a13 */
[----:B------:R0:W-:Y:S01]  /*166a0*/  STL [R1+0x158], R5 ;  /* 0x0001580501007387 */ /* 0x0001e20000100800 */
[----:B------:R-:W-:Y:S01]  /*166b0*/  IABS R2, R3 ;  /* 0x0000000300027213 */ /* 0x000fe20000000000 */
[----:B------:R-:W-:Y:S01]  /*166c0*/  IMAD.MOV.U32 R6, RZ, RZ, R11 ;  /* 0x000000ffff067224 */ /* 0x000fe200078e000b */
[----:B------:R-:W-:Y:S01]  /*166d0*/  ISETP.GE.AND P3, PT, R4, RZ, PT ;  /* 0x000000ff0400720c */ /* 0x000fe20003f66270 */
[C---:B------:R-:W-:Y:S01]  /*166e0*/  IMAD R16, R9.reuse, R19, R16 ;  /* 0x0000001309107224 */ /* 0x040fe200078e0210 */
[C---:B------:R-:W-:Y:S01]  /*166f0*/  IADD3 R4, R0.reuse, 0x57, RZ ;  /* 0x0000005700047810 */ /* 0x040fe20007ffe0ff */
[----:B------:R-:W-:Y:S01]  /*16700*/  @!P1 IMAD.MOV R6, RZ, RZ, -R6 ;  /* 0x000000ffff069224 */ /* 0x000fe200078e0a06 */
[----:B------:R-:W-:Y:S01]  /*16710*/  IADD3 R19, R0, 0x53, RZ ;  /* 0x0000005300137810 */ /* 0x000fe20007ffe0ff */
[--C-:B------:R-:W-:Y:S01]  /*16720*/  @!P0 IMAD.IADD R14, R14, 0x1, -R9.reuse ;  /* 0x000000010e0e8824 */ /* 0x100fe200078e0a09 */
[----:B------:R-:W-:Y:S01]  /*16730*/  ISETP.GT.U32.AND P1, PT, R9, R16, PT ;  /* 0x000000100900720c */ /* 0x000fe20003f24070 */
[----:B0-----:R-:W-:Y:S01]  /*16740*/  IMAD.MOV.U32 R5, RZ, RZ, R18 ;  /* 0x000000ffff057224 */ /* 0x001fe200078e0012 */
[----:B------:R-:W-:Y:S01]  /*16750*/  IABS R15, R4 ;  /* 0x00000004000f7213 */ /* 0x000fe20000000000 */
[----:B------:R-:W-:Y:S01]  /*16760*/  @!P2 IMAD.IADD R17, R17, 0x1, -R9 ;  /* 0x000000011111a824 */ /* 0x000fe200078e0a09 */
[----:B------:R-:W-:Y:S01]  /*16770*/  ISETP.GT.U32.AND P0, PT, R9, R14, PT ;  /* 0x0000000e0900720c */ /* 0x000fe20003f04070 */
[----:B------:R-:W-:Y:S01]  /*16780*/  @!P4 IMAD.MOV R5, RZ, RZ, -R5 ;  /* 0x000000ffff05c224 */ /* 0x000fe200078e0a05 */
[----:B------:R-:W-:Y:S01]  /*16790*/  ISETP.GE.AND P4, PT, R8, RZ, PT ;  /* 0x000000ff0800720c */ /* 0x000fe20003f86270 */
[----:B------:R-:W-:Y:S01]  /*167a0*/  IMAD.HI.U32 R8, R29, R2, RZ ;  /* 0x000000021d087227 */ /* 0x000fe200078e00ff */
[----:B------:R-:W-:-:S02]  /*167b0*/  ISETP.GT.U32.AND P2, PT, R9, R17, PT ;  /* 0x000000110900720c */ /* 0x000fc40003f44070 */
[----:B------:R0:W-:Y:S01]  /*167c0*/  STL [R1+0x154], R5 ;  /* 0x0001540501007387 */ /* 0x0001e20000100800 */
[----:B------:R-:W-:Y:S02]  /*167d0*/  IMAD.MOV R8, RZ, RZ, -R8 ;  /* 0x000000ffff087224 */ /* 0x000fe400078e0a08 */
[----:B------:R-:W-:Y:S01]  /*167e0*/  IMAD.HI.U32 R11, R29, R15, RZ ;  /* 0x0000000f1d0b7227 */ /* 0x000fe200078e00ff */
[----:B------:R1:W-:Y:S03]  /*167f0*/  STL [R1+0x12c], R6 ;  /* 0x00012c0601007387 */ /* 0x0003e60000100800 */
[----:B------:R-:W-:Y:S02]  /*16800*/  IMAD R2, R9, R8, R2 ;  /* 0x0000000809027224 */ /* 0x000fe400078e0202 */
[----:B------:R-:W-:Y:S02]  /*16810*/  IMAD.MOV R11, RZ, RZ, -R11 ;  /* 0x000000ffff0b7224 */ /* 0x000fe400078e0a0b */
[--C-:B------:R-:W-:Y:S01]  /*16820*/  @!P2 IMAD.IADD R17, R17, 0x1, -R9.reuse ;  /* 0x000000011111a824 */ /* 0x100fe200078e0a09 */
[C---:B------:R-:W-:Y:S01]  /*16830*/  ISETP.GT.U32.AND P2, PT, R9.reuse, R2, PT ;  /* 0x000000020900720c */ /* 0x040fe20003f44070 */
[--C-:B------:R-:W-:Y:S01]  /*16840*/  @!P0 IMAD.IADD R14, R14, 0x1, -R9.reuse ;  /* 0x000000010e0e8824 */ /* 0x100fe200078e0a09 */
[----:B------:R-:W-:Y:S01]  /*16850*/  ISETP.GE.AND P0, PT, R4, RZ, PT ;  /* 0x000000ff0400720c */ /* 0x000fe20003f06270 */
[----:B------:R-:W-:Y:S01]  /*16860*/  @!P1 IMAD.IADD R16, R16, 0x1, -R9 ;  /* 0x0000000110109824 */ /* 0x000fe200078e0a09 */
[C---:B------:R-:W-:Y:S01]  /*16870*/  IADD3 R4, R0.reuse, 0x54, RZ ;  /* 0x0000005400047810 */ /* 0x040fe20007ffe0ff */
[----:B0-----:R-:W-:Y:S01]  /*16880*/  IMAD.MOV.U32 R5, RZ, RZ, R13 ;  /* 0x000000ffff057224 */ /* 0x001fe200078e000d */
[C---:B------:R-:W-:Y:S01]  /*16890*/  IADD3 R13, R0.reuse, 0x56, RZ ;  /* 0x00000056000d7810 */ /* 0x040fe20007ffe0ff */
[C---:B------:R-:W-:Y:S01]  /*168a0*/  IMAD R15, R9.reuse, R11, R15 ;  /* 0x0000000b090f7224 */ /* 0x040fe200078e020f */
[----:B------:R-:W-:Y:S01]  /*168b0*/  ISETP.GT.U32.AND P1, PT, R9, R16, PT ;  /* 0x000000100900720c */ /* 0x000fe20003f24070 */
[----:B-1----:R-:W-:Y:S01]  /*168c0*/  IMAD.MOV.U32 R6, RZ, RZ, R14 ;  /* 0x000000ffff067224 */ /* 0x002fe200078e000e */
[----:B------:R-:W-:Y:S01]  /*168d0*/  IADD3 R11, R0, 0x55, RZ ;  /* 0x00000055000b7810 */ /* 0x000fe20007ffe0ff */
[----:B------:R-:W-:Y:S01]  /*168e0*/  @!P5 IMAD.MOV R5, RZ, RZ, -R5 ;  /* 0x000000ffff05d224 */ /* 0x000fe200078e0a05 */
[----:B------:R-:W-:Y:S01]  /*168f0*/  ISETP.GE.AND P5, PT, R3, RZ, PT ;  /* 0x000000ff0300720c */ /* 0x000fe20003fa6270 */
[----:B------:R-:W-:Y:S01]  /*16900*/  @!P3 IMAD.MOV R6, RZ, RZ, -R6 ;  /* 0x000000ffff06b224 */ /* 0x000fe200078e0a06 */
[C---:B------:R-:W-:Y:S01]  /*16910*/  ISETP.GT.U32.AND P3, PT, R9.reuse, R15, PT ;  /* 0x0000000f0900720c */ /* 0x040fe20003f64070 */
[----:B------:R-:W-:Y:S01]  /*16920*/  @!P2 IMAD.IADD R2, R2, 0x1, -R9 ;  /* 0x000000010202a824 */ /* 0x000fe200078e0a09 */
[----:B------:R0:W-:Y:S01]  /*16930*/  STL [R1+0x130], R5 ;  /* 0x0001300501007387 */ /* 0x0001e20000100800 */
[----:B------:R-:W-:Y:S01]  /*16940*/  IABS R3, R13 ;  /* 0x0000000d00037213 */ /* 0x000fe20000000000 */
[C---:B------:R-:W-:Y:S01]  /*16950*/  IMAD R23, R9.reuse, R26, R23 ;  /* 0x0000001a09177224 */ /* 0x040fe200078e0217 */
[----:B------:R-:W-:Y:S01]  /*16960*/  IABS R8, R11 ;  /* 0x0000000b00087213 */ /* 0x000fe20000000000 */
[----:B------:R-:W-:Y:S01]  /*16970*/  STL [R1+0x144], R6 ;  /* 0x0001440601007387 */ /* 0x000fe20000100800 */
[----:B------:R-:W-:Y:S01]  /*16980*/  ISETP.GT.U32.AND P2, PT, R9, R2, PT ;  /* 0x000000020900720c */ /* 0x000fe20003f44070 */
[----:B------:R-:W-:Y:S01]  /*16990*/  @!P1 IMAD.IADD R16, R16, 0x1, -R9 ;  /* 0x0000000110109824 */ /* 0x000fe200078e0a09 */
[----:B------:R-:W-:Y:S01]  /*169a0*/  ISETP.GE.AND P1, PT, R11, RZ, PT ;  /* 0x000000ff0b00720c */ /* 0x000fe20003f26270 */
[----:B------:R-:W-:Y:S01]  /*169b0*/  IMAD.HI.U32 R11, R29, R8, RZ ;  /* 0x000000081d0b7227 */ /* 0x000fe200078e00ff */
[----:B------:R-:W-:-:S03]  /*169c0*/  IABS R14, R4 ;  /* 0x00000004000e7213 */ /* 0x000fc60000000000 */
[----:B0-----:R-:W-:Y:S02]  /*169d0*/  IMAD.MOV.U32 R5, RZ, RZ, R17 ;  /* 0x000000ffff057224 */ /* 0x001fe400078e0011 */
        /* <DEDUP_REMOVED lines=11> */
[C---:B------:R-:W-:Y:S01]  /*16a90*/  ISETP.GT.U32.AND P2, PT, R9.reuse, R3, PT ;  /* 0x000000030900720c */ /* 0x040fe20003f44070 */
[----:B0-----:R-:W-:Y:S01]  /*16aa0*/  IMAD.MOV.U32 R5, RZ, RZ, R16 ;  /* 0x000000ffff057224 */ /* 0x001fe200078e0010 */
[----:B------:R-:W-:Y:S01]  /*16ab0*/  IADD3 R16, R0, 0x52, RZ ;  /* 0x0000005200107810 */ /* 0x000fe20007ffe0ff */
[----:B------:R-:W-:Y:S02]  /*16ac0*/  IMAD.MOV R13, RZ, RZ, -R13 ;  /* 0x000000ffff0d7224 */ /* 0x000fe400078e0a0d */
[----:B------:R-:W-:Y:S01]  /*16ad0*/  @!P4 IMAD.MOV R5, RZ, RZ, -R5 ;  /* 0x000000ffff05c224 */ /* 0x000fe200078e0a05 */
[----:B------:R-:W-:Y:S01]  /*16ae0*/  ISETP.GE.AND P4, PT, R4, RZ, PT ;  /* 0x000000ff0400720c */ /* 0x000fe20003f86270 */
[----:B------:R-:W-:Y:S01]  /*16af0*/  IMAD R4, R9, R11, R8 ;  /* 0x0000000b09047224 */ /* 0x000fe200078e0208 */
[----:B------:R-:W-:Y:S01]  /*16b00*/  IABS R17, R16 ;  /* 0x0000001000117213 */ /* 0x000fe20000000000 */
[--C-:B------:R-:W-:Y:S01]  /*16b10*/  @!P3 IMAD.IADD R15, R15, 0x1, -R9.reuse ;  /* 0x000000010f0fb824 */ /* 0x100fe200078e0a09 */
[----:B------:R0:W-:Y:S01]  /*16b20*/  STL [R1+0x138], R5 ;  /* 0x0001380501007387 */ /* 0x0001e20000100800 */
[----:B------:R-:W-:Y:S01]  /*16b30*/  IMAD R14, R9, R13, R14 ;  /* 0x0000000d090e7224 */ /* 0x000fe200078e020e */
[----:B------:R-:W-:Y:S01]  /*16b40*/  ISETP.GE.AND P3, PT, R19, RZ, PT ;  /* 0x000000ff1300720c */ /* 0x000fe20003f66270 */
[----:B------:R-:W-:Y:S01]  /*16b50*/  @!P2 IMAD.IADD R3, R3, 0x1, -R9 ;  /* 0x000000010303a824 */ /* 0x000fe200078e0a09 */
[----:B------:R-:W-:Y:S01]  /*16b60*/  IABS R19, R19 ;  /* 0x0000001300137213 */ /* 0x000fe20000000000 */
[----:B------:R-:W-:Y:S01]  /*16b70*/  IMAD.HI.U32 R18, R29, R17, RZ ;  /* 0x000000111d127227 */ /* 0x000fe200078e00ff */
[----:B------:R-:W-:-:S02]  /*16b80*/  IADD3 R8, R0, 0x51, RZ ;  /* 0x0000005100087810 */ /* 0x000fc40007ffe0ff */
[----:B------:R-:W-:Y:S01]  /*16b90*/  ISETP.GT.U32.AND P2, PT, R9, R3, PT ;  /* 0x000000030900720c */ /* 0x000fe20003f44070 */
[----:B------:R-:W-:Y:S01]  /*16ba0*/  IMAD.HI.U32 R20, R29, R19, RZ ;  /* 0x000000131d147227 */ /* 0x000fe200078e00ff */
[----:B------:R-:W-:Y:S02]  /*16bb0*/  IADD3 R13, R0, 0x50, RZ ;  /* 0x00000050000d7810 */ /* 0x000fe40007ffe0ff */
[----:B------:R-:W-:Y:S01]  /*16bc0*/  IABS R11, R8 ;  /* 0x00000008000b7213 */ /* 0x000fe20000000000 */
[----:B0-----:R-:W-:Y:S01]  /*16bd0*/  IMAD.MOV.U32 R5, RZ, RZ, R2 ;  /* 0x000000ffff057224 */ /* 0x001fe200078e0002 */
[----:B------:R-:W-:Y:S01]  /*16be0*/  IABS R2, R13 ;  /* 0x0000000d00027213 */ /* 0x000fe20000000000 */
[----:B------:R-:W-:Y:S02]  /*16bf0*/  IMAD.MOV R20, RZ, RZ, -R20 ;  /* 0x000000ffff147224 */ /* 0x000fe400078e0a14 */
[----:B------:R-:W-:Y:S01]  /*16c00*/  @!P5 IMAD.MOV R5, RZ, RZ, -R5 ;  /* 0x000000ffff05d224 */ /* 0x000fe200078e0a05 */
[----:B------:R-:W-:Y:S01]  /*16c10*/  ISETP.GT.U32.AND P5, PT, R9, R4, PT ;  /* 0x000000040900720c */ /* 0x000fe20003fa4070 */
[----:B------:R-:W-:-:S02]  /*16c20*/  IMAD.MOV R18, RZ, RZ, -R18 ;  /* 0x000000ffff127224 */ /* 0x000fc400078e0a12 */
[----:B------:R-:W-:Y:S01]  /*16c30*/  @!P2 IMAD.IADD R3, R3, 0x1, -R9 ;  /* 0x000000010303a824 */ /* 0x000fe200078e0a09 */
[----:B------:R0:W-:Y:S01]  /*16c40*/  STL [R1+0x13c], R5 ;  /* 0x00013c0501007387 */ /* 0x0001e20000100800 */
[----:B------:R-:W-:Y:S01]  /*16c50*/  ISETP.GE.AND P2, PT, R16, RZ, PT ;  /* 0x000000ff1000720c */ /* 0x000fe20003f46270 */
[----:B------:R-:W-:Y:S02]  /*16c60*/  IMAD R16, R9, R20, R19 ;  /* 0x0000001409107224 */ /* 0x000fe400078e0213 */
[----:B------:R-:W-:Y:S02]  /*16c70*/  IMAD.MOV.U32 R6, RZ, RZ, R3 ;  /* 0x000000ffff067224 */ /* 0x000fe400078e0003 */
[----:B------:R-:W-:-:S04]  /*16c80*/  IMAD.HI.U32 R19, R29, R2, RZ ;  /* 0x000000021d137227 */ /* 0x000fc800078e00ff */
[----:B0-----:R-:W-:Y:S02]  /*16c90*/  IMAD.MOV.U32 R5, RZ, RZ, R15 ;  /* 0x000000ffff057224 */ /* 0x001fe400078e000f */
[----:B------:R-:W-:Y:S02]  /*16ca0*/  @!P5 IMAD.IADD R4, R4, 0x1, -R9 ;  /* 0x000000010404d824 */ /* 0x000fe400078e0a09 */
[----:B------:R-:W-:Y:S01]  /*16cb0*/  @!P0 IMAD.MOV R5, RZ, RZ, -R5 ;  /* 0x000000ffff058224 */ /* 0x000fe200078e0a05 */
[----:B------:R-:W-:Y:S01]  /*16cc0*/  ISETP.GT.U32.AND P0, PT, R9, R14, PT ;  /* 0x0000000e0900720c */ /* 0x000fe20003f04070 */
[----:B------:R-:W-:Y:S01]  /*16cd0*/  IMAD.HI.U32 R15, R29, R11, RZ ;  /* 0x0000000b1d0f7227 */ /* 0x000fe200078e00ff */
[----:B------:R-:W-:Y:S02]  /*16ce0*/  ISETP.GT.U32.AND P5, PT, R9, R4, PT ;  /* 0x000000040900720c */ /* 0x000fe40003fa4070 */
[----:B------:R0:W-:Y:S01]  /*16cf0*/  STL [R1+0x134], R5 ;  /* 0x0001340501007387 */ /* 0x0001e20000100800 */
[----:B------:R-:W-:-:S02]  /*16d00*/  @!P6 IMAD.MOV R6, RZ, RZ, -R6 ;  /* 0x000000ffff06e224 */ /* 0x000fc400078e0a06 */
[C---:B------:R-:W-:Y:S02]  /*16d10*/  IMAD R17, R9.reuse, R18, R17 ;  /* 0x0000001209117224 */ /* 0x040fe400078e0211 */
[----:B------:R-:W-:Y:S01]  /*16d20*/  IMAD.MOV R18, RZ, RZ, -R15 ;  /* 0x000000ffff127224 */ /* 0x000fe200078e0a0f */
[----:B------:R-:W-:Y:S01]  /*16d30*/  STL [R1+0x128], R6 ;  /* 0x0001280601007387 */ /* 0x000fe20000100800 */
[----:B------:R-:W-:Y:S01]  /*16d40*/  IMAD.MOV R15, RZ, RZ, -R19 ;  /* 0x000000ffff0f7224 */ /* 0x000fe200078e0a13 */
[C---:B------:R-:W-:Y:S01]  /*16d50*/  ISETP.GT.U32.AND P6, PT, R9.reuse, R17, PT ;  /* 0x000000110900720c */ /* 0x040fe20003fc4070 */
[--C-:B------:R-:W-:Y:S01]  /*16d60*/  @!P0 IMAD.IADD R14, R14, 0x1, -R9.reuse ;  /* 0x000000010e0e8824 */ /* 0x100fe200078e0a09 */
[----:B------:R-:W-:Y:S01]  /*16d70*/  IADD3 R19, R0, 0x48, RZ ;  /* 0x0000004800137810 */ /* 0x000fe20007ffe0ff */
[----:B------:R-:W-:Y:S01]  /*16d80*/  @!P5 IMAD.IADD R4, R4, 0x1, -R9 ;  /* 0x000000010404d824 */ /* 0x000fe200078e0a09 */
[C---:B------:R-:W-:Y:S01]  /*16d90*/  ISETP.GT.U32.AND P5, PT, R9.reuse, R16, PT ;  /* 0x000000100900720c */ /* 0x040fe20003fa4070 */
[C---:B------:R-:W-:Y:S01]  /*16da0*/  IMAD R2, R9.reuse, R15, R2 ;  /* 0x0000000f09027224 */ /* 0x040fe200078e0202 */
[C---:B------:R-:W-:Y:S01]  /*16db0*/  ISETP.GT.U32.AND P0, PT, R9.reuse, R14, PT ;  /* 0x0000000e0900720c */ /* 0x040fe20003f04070 */
[----:B0-----:R-:W-:Y:S01]  /*16dc0*/  IMAD.MOV.U32 R5, RZ, RZ, R4 ;  /* 0x000000ffff057224 */ /* 0x001fe200078e0004 */
[C---:B------:R-:W-:Y:S01]  /*16dd0*/  IADD3 R4, R0.reuse, 0x4f, RZ ;  /* 0x0000004f00047810 */ /* 0x040fe20007ffe0ff */
[----:B------:R-:W-:Y:S01]  /*16de0*/  IMAD R3, R9, R18, R11 ;  /* 0x0000001209037224 */ /* 0x000fe200078e020b */
[----:B------:R-:W-:Y:S01]  /*16df0*/  IADD3 R11, R0, 0x4d, RZ ;  /* 0x0000004d000b7810 */ /* 0x000fe20007ffe0ff */
[----:B------:R-:W-:Y:S01]  /*16e00*/  @!P1 IMAD.MOV R5, RZ, RZ, -R5 ;  /* 0x000000ffff059224 */ /* 0x000fe200078e0a05 */
[----:B------:R-:W-:Y:S01]  /*16e10*/  ISETP.GE.AND P1, PT, R8, RZ, PT ;  /* 0x000000ff0800720c */ /* 0x000fe20003f26270 */
[----:B------:R-:W-:Y:S01]  /*16e20*/  @!P6 IMAD.IADD R17, R17, 0x1, -R9 ;  /* 0x000000011111e824 */ /* 0x000fe200078e0a09 */
[----:B------:R-:W-:-:S02]  /*16e30*/  IADD3 R8, R0, 0x4e, RZ ;  /* 0x0000004e00087810 */ /* 0x000fc40007ffe0ff */
[----:B------:R0:W-:Y:S01]  /*16e40*/  STL [R1+0x124], R5 ;  /* 0x0001240501007387 */ /* 0x0001e20000100800 */
[--C-:B------:R-:W-:Y:S01]  /*16e50*/  @!P5 IMAD.IADD R16, R16, 0x1, -R9.reuse ;  /* 0x000000011010d824 */ /* 0x100fe200078e0a09 */
[----:B------:R-:W-:Y:S01]  /*16e60*/  IABS R15, R4 ;  /* 0x00000004000f7213 */ /* 0x000fe20000000000 */
[----:B------:R-:W-:Y:S01]  /*16e70*/  @!P0 IMAD.IADD R14, R14, 0x1, -R9 ;  /* 0x000000010e0e8824 */ /* 0x000fe200078e0a09 */
[C---:B------:R-:W-:Y:S02]  /*16e80*/  ISETP.GT.U32.AND P0, PT, R9.reuse, R3, PT ;  /* 0x000000030900720c */ /* 0x040fe40003f04070 */
[----:B------:R-:W-:Y:S01]  /*16e90*/  ISETP.GT.U32.AND P5, PT, R9, R16, PT ;  /* 0x000000100900720c */ /* 0x000fe20003fa4070 */
[----:B------:R-:W-:Y:S01]  /*16ea0*/  IMAD.HI.U32 R18, R29, R15, RZ ;  /* 0x0000000f1d127227 */ /* 0x000fe200078e00ff */
[----:B------:R-:W-:Y:S02]  /*16eb0*/  ISETP.GT.U32.AND P6, PT, R9, R17, PT ;  /* 0x000000110900720c */ /* 0x000fe40003fc4070 */
[----:B------:R-:W-:Y:S01]  /*16ec0*/  IABS R20, R11 ;  /* 0x0000000b00147213 */ /* 0x000fe20000000000 */
[----:B0-----:R-:W-:Y:S01]  /*16ed0*/  IMAD.MOV.U32 R5, RZ, RZ, R14 ;  /* 0x000000ffff057224 */ /* 0x001fe200078e000e */
[----:B------:R-:W-:Y:S01]  /*16ee0*/  IABS R14, R8 ;  /* 0x00000008000e7213 */ /* 0x000fe20000000000 */
[----:B------:R-:W-:-:S02]  /*16ef0*/  IMAD.MOV R18, RZ, RZ, -R18 ;  /* 0x000000ffff127224 */ /* 0x000fc400078e0a12 */
[----:B------:R-:W-:Y:S01]  /*16f00*/  @!P4 IMAD.MOV R5, RZ, RZ, -R5 ;  /* 0x000000ffff05c224 */ /* 0x000fe200078e0a05 */
[----:B------:R-:W-:Y:S01]  /*16f10*/  ISETP.GT.U32.AND P4, PT, R9, R2, PT ;  /* 0x000000020900720c */ /* 0x000fe20003f84070 */
[--C-:B------:R-:W-:Y:S02]  /*16f20*/  @!P0 IMAD.IADD R3, R3, 0x1, -R9.reuse ;  /* 0x0000000103038824 */ /* 0x100fe400078e0a09 */
[----:B------:R-:W-:Y:S01]  /*16f30*/  @!P5 IMAD.IADD R16, R16, 0x1, -R9 ;  /* 0x000000011010d824 */ /* 0x000fe200078e0a09 */
[----:B------:R-:W-:Y:S01]  /*16f40*/  ISETP.GE.AND P5, PT, R13, RZ, PT ;  /* 0x000000ff0d00720c */ /* 0x000fe20003fa6270 */
[----:B------:R-:W-:Y:S01]  /*16f50*/  IMAD.HI.U32 R13, R29, R14, RZ ;  /* 0x0000000e1d0d7227 */ /* 0x000fe200078e00ff */
[C---:B------:R-:W-:Y:S01]  /*16f60*/  ISETP.GT.U32.AND P0, PT, R9.reuse, R3, PT ;  /* 0x000000030900720c */ /* 0x040fe20003f04070 */
[----:B------:R0:W-:Y:S02]  /*16f70*/  STL [R1+0xf8], R5 ;  /* 0x0000f80501007387 */ /* 0x0001e40000100800 */
[----:B------:R-:W-:-:S02]  /*16f80*/  IMAD R15, R9, R18, R15 ;  /* 0x00000012090f7224 */ /* 0x000fc400078e020f */
[----:B------:R-:W-:Y:S02]  /*16f90*/  IMAD.MOV R13, RZ, RZ, -R13 ;  /* 0x000000ffff0d7224 */ /* 0x000fe400078e0a0d */
[--C-:B------:R-:W-:Y:S02]  /*16fa0*/  @!P4 IMAD.IADD R2, R2, 0x1, -R9.reuse ;  /* 0x000000010202c824 */ /* 0x100fe400078e0a09 */
[----:B------:R-:W-:Y:S01]  /*16fb0*/  @!P6 IMAD.IADD R17, R17, 0x1, -R9 ;  /* 0x000000011111e824 */ /* 0x000fe200078e0a09 */
[C---:B------:R-:W-:Y:S01]  /*16fc0*/  ISETP.GT.U32.AND P6, PT, R9.reuse, R15, PT ;  /* 0x0000000f0900720c */ /* 0x040fe20003fc4070 */
[C---:B------:R-:W-:Y:S01]  /*16fd0*/  IMAD R14, R9.reuse, R13, R14 ;  /* 0x0000000d090e7224 */ /* 0x040fe200078e020e */
[----:B------:R-:W-:Y:S01]  /*16fe0*/  ISETP.GT.U32.AND P4, PT, R9, R2, PT ;  /* 0x000000020900720c */ /* 0x000fe20003f84070 */
[----:B------:R-:W-:Y:S02]  /*16ff0*/  IMAD.MOV.U32 R6, RZ, RZ, R16 ;  /* 0x000000ffff067224 */ /* 0x000fe400078e0010 */
[----:B0-----:R-:W-:-:S02]  /*17000*/  IMAD.MOV.U32 R5, RZ, RZ, R17 ;  /* 0x000000ffff057224 */ /* 0x001fc400078e0011 */
[----:B------:R-:W-:Y:S01]  /*17010*/  @!P3 IMAD.MOV R6, RZ, RZ, -R6 ;  /* 0x000000ffff06b224 */ /* 0x000fe200078e0a06 */
[----:B------:R-:W-:Y:S01]  /*17020*/  ISETP.GE.AND P3, PT, R4, RZ, PT ;  /* 0x000000ff0400720c */ /* 0x000fe20003f66270 */
[----:B------:R-:W-:Y:S01]  /*17030*/  @!P0 IMAD.IADD R3, R3, 0x1, -R9 ;  /* 0x0000000103038824 */ /* 0x000fe200078e0a09 */
[----:B------:R-:W-:Y:S01]  /*17040*/  IADD3 R4, R0, 0x4c, RZ ;  /* 0x0000004c00047810 */ /* 0x000fe20007ffe0ff */
[----:B------:R-:W-:Y:S01]  /*17050*/  @!P2 IMAD.MOV R5, RZ, RZ, -R5 ;  /* 0x000000ffff05a224 */ /* 0x000fe200078e0a05 */
[----:B------:R0:W-:Y:S01]  /*17060*/  STL [R1+0xfc], R6 ;  /* 0x0000fc0601007387 */ /* 0x0001e20000100800 */
[--C-:B------:R-:W-:Y:S01]  /*17070*/  @!P6 IMAD.IADD R15, R15, 0x1, -R9.reuse ;  /* 0x000000010f0fe824 */ /* 0x100fe200078e0a09 */
[----:B------:R-:W-:Y:S01]  /*17080*/  ISETP.GE.AND P2, PT, R8, RZ, PT ;  /* 0x000000ff0800720c */ /* 0x000fe20003f46270 */
[----:B------:R-:W-:Y:S01]  /*17090*/  @!P4 IMAD.IADD R2, R2, 0x1, -R9 ;  /* 0x000000010202c824 */ /* 0x000fe200078e0a09 */
[C---:B------:R-:W-:Y:S01]  /*170a0*/  ISETP.GT.U32.AND P4, PT, R9.reuse, R14, PT ;  /* 0x0000000e0900720c */ /* 0x040fe20003f84070 */
[----:B------:R1:W-:Y:S01]  /*170b0*/  STL [R1+0x108], R5 ;  /* 0x0001080501007387 */ /* 0x0003e20000100800 */
[----:B------:R-:W-:Y:S01]  /*170c0*/  ISETP.GT.U32.AND P6, PT, R9, R15, PT ;  /* 0x0000000f0900720c */ /* 0x000fe20003fc4070 */
[----:B------:R-:W-:Y:S01]  /*170d0*/  IMAD.HI.U32 R16, R29, R20, RZ ;  /* 0x000000141d107227 */ /* 0x000fe200078e00ff */
[----:B------:R-:W-:-:S02]  /*170e0*/  IABS R8, R4 ;  /* 0x0000000400087213 */ /* 0x000fc40000000000 */
[----:B------:R-:W-:Y:S01]  /*170f0*/  ISETP.GE.AND P0, PT, R11, RZ, PT ;  /* 0x000000ff0b00720c */ /* 0x000fe20003f06270 */
[----:B0-----:R-:W-:Y:S01]  /*17100*/  IMAD.MOV.U32 R6, RZ, RZ, R3 ;  /* 0x000000ffff067224 */ /* 0x001fe200078e0003 */
[C---:B------:R-:W-:Y:S01]  /*17110*/  IADD3 R3, R0.reuse, 0x4b, RZ ;  /* 0x0000004b00037810 */ /* 0x040fe20007ffe0ff */
[----:B------:R-:W-:Y:S01]  /*17120*/  IMAD.HI.U32 R13, R29, R8, RZ ;  /* 0x000000081d0d7227 */ /* 0x000fe200078e00ff */
[----:B------:R-:W-:Y:S02]  /*17130*/  IADD3 R11, R0, 0x49, RZ ;  /* 0x00000049000b7810 */ /* 0x000fe40007ffe0ff */
[----:B------:R-:W-:Y:S01]  /*17140*/  IABS R18, R3 ;  /* 0x0000000300127213 */ /* 0x000fe20000000000 */
[----:B------:R-:W-:Y:S02]  /*17150*/  @!P4 IMAD.IADD R14, R14, 0x1, -R9 ;  /* 0x000000010e0ec824 */ /* 0x000fe400078e0a09 */
[----:B-1----:R-:W-:Y:S01]  /*17160*/  IMAD.MOV.U32 R5, RZ, RZ, R2 ;  /* 0x000000ffff057224 */ /* 0x002fe200078e0002 */
[----:B------:R-:W-:Y:S01]  /*17170*/  IADD3 R2, R0, 0x4a, RZ ;  /* 0x0000004a00027810 */ /* 0x000fe20007ffe0ff */
[----:B------:R-:W-:Y:S01]  /*17180*/  IMAD.MOV R13, RZ, RZ, -R13 ;  /* 0x000000ffff0d7224 */ /* 0x000fe200078e0a0d */
[----:B------:R-:W-:Y:S01]  /*17190*/  ISETP.GT.U32.AND P4, PT, R9, R14, PT ;  /* 0x0000000e0900720c */ /* 0x000fe20003f84070 */
[----:B------:R-:W-:Y:S01]  /*171a0*/  @!P5 IMAD.MOV R5, RZ, RZ, -R5 ;  /* 0x000000ffff05d224 */ /* 0x000fe200078e0a05 */
[----:B------:R-:W-:Y:S01]  /*171b0*/  ISETP.GE.AND P5, PT, R3, RZ, PT ;  /* 0x000000ff0300720c */ /* 0x000fe20003fa6270 */
[----:B------:R-:W-:-:S04]  /*171c0*/  IMAD.HI.U32 R3, R29, R18, RZ ;  /* 0x000000121d037227 */ /* 0x000fc800078e00ff */
[----:B------:R-:W-:Y:S01]  /*171d0*/  @!P1 IMAD.MOV R6, RZ, RZ, -R6 ;  /* 0x000000ffff069224 */ /* 0x000fe200078e0a06 */
[----:B------:R-:W-:Y:S01]  /*171e0*/  ISETP.GE.AND P1, PT, R4, RZ, PT ;  /* 0x000000ff0400720c */ /* 0x000fe20003f26270 */
[----:B------:R-:W-:Y:S01]  /*171f0*/  @!P6 IMAD.IADD R15, R15, 0x1, -R9 ;  /* 0x000000010f0fe824 */ /* 0x000fe200078e0a09 */
[----:B------:R-:W-:Y:S01]  /*17200*/  IABS R4, R2 ;  /* 0x0000000200047213 */ /* 0x000fe20000000000 */
[----:B------:R-:W-:Y:S01]  /*17210*/  IMAD.MOV R3, RZ, RZ, -R3 ;  /* 0x000000ffff037224 */ /* 0x000fe200078e0a03 */
[----:B------:R0:W-:Y:S01]  /*17220*/  STL [R1+0x10c], R6 ;  /* 0x00010c0601007387 */ /* 0x0001e20000100800 */
[C---:B------:R-:W-:Y:S02]  /*17230*/  IMAD R8, R9.reuse, R13, R8 ;  /* 0x0000000d09087224 */ /* 0x040fe400078e0208 */
[----:B------:R-:W-:Y:S01]  /*17240*/  IMAD.MOV R16, RZ, RZ, -R16 ;  /* 0x000000ffff107224 */ /* 0x000fe200078e0a10 */
[----:B------:R1:W-:Y:S01]  /*17250*/  STL [R1+0x114], R5 ;  /* 0x0001140501007387 */ /* 0x0003e20000100800 */
[----:B------:R-:W-:-:S02]  /*17260*/  IMAD R18, R9, R3, R18 ;  /* 0x0000000309127224 */ /* 0x000fc400078e0212 */
[----:B------:R-:W-:Y:S01]  /*17270*/  @!P4 IMAD.IADD R14, R14, 0x1, -R9 ;  /* 0x000000010e0ec824 */ /* 0x000fe200078e0a09 */
[C---:B------:R-:W-:Y:S01]  /*17280*/  ISETP.GT.U32.AND P4, PT, R9.reuse, R8, PT ;  /* 0x000000080900720c */ /* 0x040fe20003f84070 */
[----:B------:R-:W-:Y:S01]  /*17290*/  IMAD R20, R9, R16, R20 ;  /* 0x0000001009147224 */ /* 0x000fe200078e0214 */
[----:B------:R-:W-:Y:S01]  /*172a0*/  IABS R16, R11 ;  /* 0x0000000b00107213 */ /* 0x000fe20000000000 */
[----:B0-----:R-:W-:Y:S01]  /*172b0*/  IMAD.MOV.U32 R6, RZ, RZ, R15 ;  /* 0x000000ffff067224 */ /* 0x001fe200078e000f */
[----:B------:R-:W-:Y:S01]  /*172c0*/  IADD3 R15, R0, 0x44, RZ ;  /* 0x00000044000f7810 */ /* 0x000fe20007ffe0ff */
[----:B------:R-:W-:Y:S01]  /*172d0*/  IMAD.HI.U32 R13, R29, R4, RZ ;  /* 0x000000041d0d7227 */ /* 0x000fe200078e00ff */
[----:B------:R-:W-:-:S03]  /*172e0*/  ISETP.GT.U32.AND P6, PT, R9, R20, PT ;  /* 0x000000140900720c */ /* 0x000fc60003fc4070 */
[----:B------:R-:W-:Y:S01]  /*172f0*/  @!P3 IMAD.MOV R6, RZ, RZ, -R6 ;  /* 0x000000ffff06b224 */ /* 0x000fe200078e0a06 */
[----:B------:R-:W-:Y:S01]  /*17300*/  ISETP.GT.U32.AND P3, PT, R9, R18, PT ;  /* 0x000000120900720c */ /* 0x000fe20003f64070 */
[----:B------:R-:W-:-:S03]  /*17310*/  IMAD.HI.U32 R3, R29, R16, RZ ;  /* 0x000000101d037227 */ /* 0x000fc600078e00ff */
[----:B------:R-:W-:Y:S01]  /*17320*/  STL [R1+0x100], R6 ;  /* 0x0001000601007387 */ /* 0x000fe20000100800 */
[--C-:B------:R-:W-:Y:S02]  /*17330*/  @!P4 IMAD.IADD R8, R8, 0x1, -R9.reuse ;  /* 0x000000010808c824 */ /* 0x100fe400078e0a09 */
[----:B-1----:R-:W-:Y:S01]  /*17340*/  IMAD.MOV.U32 R5, RZ, RZ, R14 ;  /* 0x000000ffff057224 */ /* 0x002fe200078e000e */
[----:B------:R-:W-:Y:S01]  /*17350*/  IABS R14, R15 ;  /* 0x0000000f000e7213 */ /* 0x000fe20000000000 */
[----:B------:R-:W-:Y:S01]  /*17360*/  @!P6 IMAD.IADD R20, R20, 0x1, -R9 ;  /* 0x000000011414e824 */ /* 0x000fe200078e0a09 */
[C---:B------:R-:W-:Y:S01]  /*17370*/  ISETP.GT.U32.AND P4, PT, R9.reuse, R8, PT ;  /* 0x000000080900720c */ /* 0x040fe20003f84070 */
[----:B------:R-:W-:Y:S02]  /*17380*/  IMAD.MOV R13, RZ, RZ, -R13 ;  /* 0x000000ffff0d7224 */ /* 0x000fe400078e0a0d */
[----:B------:R-:W-:Y:S01]  /*17390*/  @!P3 IMAD.IADD R18, R18, 0x1, -R9 ;  /* 0x000000011212b824 */ /* 0x000fe200078e0a09 */
[----:B------:R-:W-:Y:S01]  /*173a0*/  ISETP.GT.U32.AND P6, PT, R9, R20, PT ;  /* 0x000000140900720c */ /* 0x000fe20003fc4070 */
[----:B------:R-:W-:-:S02]  /*173b0*/  IMAD.MOV R3, RZ, RZ, -R3 ;  /* 0x000000ffff037224 */ /* 0x000fc400078e0a03 */
[----:B------:R-:W-:Y:S01]  /*173c0*/  @!P2 IMAD.MOV R5, RZ, RZ, -R5 ;  /* 0x000000ffff05a224 */ /* 0x000fe200078e0a05 */
[C---:B------:R-:W-:Y:S01]  /*173d0*/  ISETP.GT.U32.AND P3, PT, R9.reuse, R18, PT ;  /* 0x000000120900720c */ /* 0x040fe20003f64070 */
[C---:B------:R-:W-:Y:S01]  /*173e0*/  IMAD R16, R9.reuse, R3, R16 ;  /* 0x0000000309107224 */ /* 0x040fe200078e0210 */
[----:B------:R-:W-:Y:S01]  /*173f0*/  ISETP.GE.AND P2, PT, R2, RZ, PT ;  /* 0x000000ff0200720c */ /* 0x000fe20003f46270 */
[C---:B------:R-:W-:Y:S01]  /*17400*/  IMAD R2, R9.reuse, R13, R4 ;  /* 0x0000000d09027224 */ /* 0x040fe200078e0204 */
[----:B------:R-:W-:Y:S01]  /*17410*/  IADD3 R3, R0, 0x47, RZ ;  /* 0x0000004700037810 */ /* 0x000fe20007ffe0ff */
[--C-:B------:R-:W-:Y:S01]  /*17420*/  @!P4 IMAD.IADD R8, R8, 0x1, -R9.reuse ;  /* 0x000000010808c824 */ /* 0x100fe200078e0a09 */
[----:B------:R-:W-:Y:S01]  /*17430*/  IABS R13, R19 ;  /* 0x00000013000d7213 */ /* 0x000fe20000000000 */
[----:B------:R0:W-:Y:S01]  /*17440*/  STL [R1+0x104], R5 ;  /* 0x0001040501007387 */ /* 0x0001e20000100800 */
[----:B------:R-:W-:Y:S01]  /*17450*/  IABS R25, R3 ;  /* 0x0000000300197213 */ /* 0x000fe20000000000 */
[----:B------:R-:W-:Y:S01]  /*17460*/  @!P6 IMAD.IADD R20, R20, 0x1, -R9 ;  /* 0x000000011414e824 */ /* 0x000fe200078e0a09 */
[----:B------:R-:W-:Y:S01]  /*17470*/  ISETP.GT.U32.AND P4, PT, R9, R2, PT ;  /* 0x000000020900720c */ /* 0x000fe20003f84070 */
[----:B------:R-:W-:Y:S01]  /*17480*/  IMAD.HI.U32 R17, R29, R13, RZ ;  /* 0x0000000d1d117227 */ /* 0x000fe200078e00ff */
[----:B------:R-:W-:-:S02]  /*17490*/  IADD3 R4, R0, 0x45, RZ ;  /* 0x0000004500047810 */ /* 0x000fc40007ffe0ff */
[----:B------:R-:W-:Y:S01]  /*174a0*/  ISETP.GE.AND P6, PT, R11, RZ, PT ;  /* 0x000000ff0b00720c */ /* 0x000fe20003fc6270 */
[----:B------:R-:W-:Y:S01]  /*174b0*/  @!P3 IMAD.IADD R18, R18, 0x1, -R9 ;  /* 0x000000011212b824 */ /* 0x000fe200078e0a09 */
[----:B------:R-:W-:Y:S01]  /*174c0*/  ISETP.GT.U32.AND P3, PT, R9, R16, PT ;  /* 0x000000100900720c */ /* 0x000fe20003f64070 */
[----:B------:R-:W-:Y:S01]  /*174d0*/  IMAD.MOV R17, RZ, RZ, -R17 ;  /* 0x000000ffff117224 */ /* 0x000fe200078e0a11 */
[----:B------:R-:W-:Y:S01]  /*174e0*/  IABS R11, R4 ;  /* 0x00000004000b7213 */ /* 0x000fe20000000000 */
[----:B------:R-:W-:-:S04]  /*174f0*/  IMAD.HI.U32 R24, R29, R25, RZ ;  /* 0x000000191d187227 */ /* 0x000fc800078e00ff */
[C---:B------:R-:W-:Y:S02]  /*17500*/  IMAD R13, R9.reuse, R17, R13 ;  /* 0x00000011090d7224 */ /* 0x040fe400078e020d */
[----:B------:R-:W-:Y:S02]  /*17510*/  IMAD.MOV R24, RZ, RZ, -R24 ;  /* 0x000000ffff187224 */ /* 0x000fe400078e0a18 */
[----:B0-----:R-:W-:Y:S02]  /*17520*/  IMAD.MOV.U32 R5, RZ, RZ, R20 ;  /* 0x000000ffff057224 */ /* 0x001fe400078e0014 */
[----:B------:R-:W-:Y:S01]  /*17530*/  @!P4 IMAD.IADD R2, R2, 0x1, -R9 ;  /* 0x000000010202c824 */ /* 0x000fe200078e0a09 */
[C---:B------:R-:W-:Y:S01]  /*17540*/  ISETP.GT.U32.AND P4, PT, R9.reuse, R13, PT ;  /* 0x0000000d0900720c */ /* 0x040fe20003f84070 */
[----:B------:R-:W-:Y:S02]  /*17550*/  IMAD R24, R9, R24, R25 ;  /* 0x0000001809187224 */ /* 0x000fe400078e0219 */
[----:B------:R-:W-:-:S02]  /*17560*/  @!P0 IMAD.MOV R5, RZ, RZ, -R5 ;  /* 0x000000ffff058224 */ /* 0x000fc400078e0a05 */
[----:B------:R-:W-:Y:S01]  /*17570*/  @!P3 IMAD.IADD R16, R16, 0x1, -R9 ;  /* 0x000000011010b824 */ /* 0x000fe200078e0a09 */
[----:B------:R-:W-:Y:S01]  /*17580*/  ISETP.GT.U32.AND P3, PT, R9, R24, PT ;  /* 0x000000180900720c */ /* 0x000fe20003f64070 */
[----:B------:R-:W-:Y:S01]  /*17590*/  IMAD.HI.U32 R21, R29, R11, RZ ;  /* 0x0000000b1d157227 */ /* 0x000fe200078e00ff */
[----:B------:R0:W-:Y:S02]  /*175a0*/  STL [R1+0xf4], R5 ;  /* 0x0000f40501007387 */ /* 0x0001e40000100800 */
[----:B------:R-:W-:Y:S01]  /*175b0*/  ISETP.GT.U32.AND P0, PT, R9, R16, PT ;  /* 0x000000100900720c */ /* 0x000fe20003f04070 */
[----:B------:R-:W-:-:S04]  /*175c0*/  IMAD.HI.U32 R17, R29, R14, RZ ;  /* 0x0000000e1d117227 */ /* 0x000fc800078e00ff */
[----:B------:R-:W-:Y:S01]  /*175d0*/  @!P4 IMAD.IADD R13, R13, 0x1, -R9 ;  /* 0x000000010d0dc824 */ /* 0x000fe200078e0a09 */
[C---:B------:R-:W-:Y:S01]  /*175e0*/  ISETP.GT.U32.AND P4, PT, R9.reuse, R2, PT ;  /* 0x000000020900720c */ /* 0x040fe20003f84070 */
[----:B------:R-:W-:Y:S02]  /*175f0*/  IMAD.MOV R21, RZ, RZ, -R21 ;  /* 0x000000ffff157224 */ /* 0x000fe400078e0a15 */
[----:B0-----:R-:W-:Y:S02]  /*17600*/  IMAD.MOV.U32 R5, RZ, RZ, R8 ;  /* 0x000000ffff057224 */ /* 0x001fe400078e0008 */
[----:B------:R-:W-:Y:S01]  /*17610*/  @!P3 IMAD.IADD R24, R24, 0x1, -R9 ;  /* 0x000000011818b824 */ /* 0x000fe200078e0a09 */
[C---:B------:R-:W-:Y:S01]  /*17620*/  ISETP.GT.U32.AND P3, PT, R9.reuse, R13, PT ;  /* 0x0000000d0900720c */ /* 0x040fe20003f64070 */
[----:B------:R-:W-:Y:S02]  /*17630*/  @!P1 IMAD.MOV R5, RZ, RZ, -R5 ;  /* 0x000000ffff059224 */ /* 0x000fe400078e0a05 */
[----:B------:R-:W-:Y:S01]  /*17640*/  IMAD.MOV R17, RZ, RZ, -R17 ;  /* 0x000000ffff117224 */ /* 0x000fe200078e0a11 */
[C---:B------:R-:W-:Y:S01]  /*17650*/  ISETP.GT.U32.AND P1, PT, R9.reuse, R24, PT ;  /* 0x000000180900720c */ /* 0x040fe20003f24070 */
[C---:B------:R-:W-:Y:S01]  /*17660*/  IMAD R11, R9.reuse, R21, R11 ;  /* 0x00000015090b7224 */ /* 0x040fe200078e020b */
[----:B------:R0:W-:Y:S01]  /*17670*/  STL [R1+0xf0], R5 ;  /* 0x0000f00501007387 */ /* 0x0001e20000100800 */
[C---:B------:R-:W-:Y:S01]  /*17680*/  IMAD R17, R9.reuse, R17, R14 ;  /* 0x0000001109117224 */ /* 0x040fe200078e020e */
[----:B------:R-:W-:Y:S01]  /*17690*/  IADD3 R21, R0, 0x43, RZ ;  /* 0x0000004300157810 */ /* 0x000fe20007ffe0ff */
[--C-:B------:R-:W-:Y:S01]  /*176a0*/  @!P4 IMAD.IADD R2, R2, 0x1, -R9.reuse ;  /* 0x000000010202c824 */ /* 0x100fe200078e0a09 */
[----:B------:R-:W-:Y:S01]  /*176b0*/  ISETP.GT.U32.AND P4, PT, R9, R11, PT ;  /* 0x0000000b0900720c */ /* 0x000fe20003f84070 */
[--C-:B------:R-:W-:Y:S01]  /*176c0*/  @!P0 IMAD.IADD R16, R16, 0x1, -R9.reuse ;  /* 0x0000000110108824 */ /* 0x100fe200078e0a09 */
[C---:B------:R-:W-:Y:S01]  /*176d0*/  IADD3 R14, R0.reuse, 0x42, RZ ;  /* 0x00000042000e7810 */ /* 0x040fe20007ffe0ff */
[----:B------:R-:W-:Y:S01]  /*176e0*/  @!P3 IMAD.IADD R13, R13, 0x1, -R9 ;  /* 0x000000010d0db824 */ /* 0x000fe200078e0a09 */
[----:B------:R-:W-:Y:S01]  /*176f0*/  IABS R20, R21 ;  /* 0x0000001500147213 */ /* 0x000fe20000000000 */
[----:B------:R-:W-:Y:S01]  /*17700*/  IMAD.MOV.U32 R6, RZ, RZ, R2 ;  /* 0x000000ffff067224 */ /* 0x000fe200078e0002 */
[----:B------:R-:W-:Y:S01]  /*17710*/  ISETP.GT.U32.AND P3, PT, R9, R17, PT ;  /* 0x000000110900720c */ /* 0x000fe20003f64070 */
[----:B0-----:R-:W-:Y:S01]  /*17720*/  IMAD.MOV.U32 R5, RZ, RZ, R18 ;  /* 0x000000ffff057224 */ /* 0x001fe200078e0012 */
[----:B------:R-:W-:Y:S01]  /*17730*/  IABS R8, R14 ;  /* 0x0000000e00087213 */ /* 0x000fe20000000000 */
[----:B------:R-:W-:Y:S01]  /*17740*/  @!P2 IMAD.MOV R6, RZ, RZ, -R6 ;  /* 0x000000ffff06a224 */ /* 0x000fe200078e0a06 */
[----:B------:R-:W-:Y:S01]  /*17750*/  ISETP.GE.AND P0, PT, R19, RZ, PT ;  /* 0x000000ff1300720c */ /* 0x000fe20003f06270 */
[----:B------:R-:W-:Y:S01]  /*17760*/  @!P5 IMAD.MOV R5, RZ, RZ, -R5 ;  /* 0x000000ffff05d224 */ /* 0x000fe200078e0a05 */
[----:B------:R-:W-:Y:S01]  /*17770*/  ISETP.GT.U32.AND P5, PT, R9, R23, PT ;  /* 0x000000170900720c */ /* 0x000fe20003fa4070 */
[----:B------:R-:W-:Y:S01]  /*17780*/  IMAD.HI.U32 R19, R29, R20, RZ ;  /* 0x000000141d137227 */ /* 0x000fe200078e00ff */
[----:B------:R-:W-:-:S02]  /*17790*/  IADD3 R2, R0, 0x41, RZ ;  /* 0x0000004100027810 */ /* 0x000fc40007ffe0ff */
[----:B------:R0:W-:Y:S01]  /*177a0*/  STL [R1+0xe4], R5 ;  /* 0x0000e40501007387 */ /* 0x0001e20000100800 */
[----:B------:R-:W-:-:S03]  /*177b0*/  IMAD.HI.U32 R18, R29, R8, RZ ;  /* 0x000000081d127227 */ /* 0x000fc600078e00ff */
[----:B------:R1:W-:Y:S01]  /*177c0*/  STL [R1+0xd0], R6 ;  /* 0x0000d00601007387 */ /* 0x0003e20000100800 */
[----:B------:R-:W-:Y:S02]  /*177d0*/  IMAD.MOV R19, RZ, RZ, -R19 ;  /* 0x000000ffff137224 */ /* 0x000fe400078e0a13 */
[--C-:B------:R-:W-:Y:S01]  /*177e0*/  @!P1 IMAD.IADD R24, R24, 0x1, -R9.reuse ;  /* 0x0000000118189824 */ /* 0x100fe200078e0a09 */
[----:B------:R-:W-:Y:S01]  /*177f0*/  ISETP.GE.AND P1, PT, R3, RZ, PT ;  /* 0x000000ff0300720c */ /* 0x000fe20003f26270 */
[--C-:B------:R-:W-:Y:S01]  /*17800*/  @!P5 IMAD.IADD R23, R23, 0x1, -R9.reuse ;  /* 0x000000011717d824 */ /* 0x100fe200078e0a09 */
[----:B------:R-:W-:Y:S01]  /*17810*/  ISETP.GE.AND P5, PT, R22, RZ, PT ;  /* 0x000000ff1600720c */ /* 0x000fe20003fa6270 */
[----:B0-----:R-:W-:Y:S02]  /*17820*/  IMAD.MOV.U32 R5, RZ, RZ, R16 ;  /* 0x000000ffff057224 */ /* 0x001fe400078e0010 */
[--C-:B------:R-:W-:Y:S01]  /*17830*/  @!P4 IMAD.IADD R11, R11, 0x1, -R9.reuse ;  /* 0x000000010b0bc824 */ /* 0x100fe200078e0a09 */
[C---:B------:R-:W-:Y:S01]  /*17840*/  ISETP.GT.U32.AND P2, PT, R9.reuse, R23, PT ;  /* 0x000000170900720c */ /* 0x040fe20003f44070 */
[----:B------:R-:W-:Y:S01]  /*17850*/  IMAD.MOV R18, RZ, RZ, -R18 ;  /* 0x000000ffff127224 */ /* 0x000fe200078e0a12 */
[----:B------:R-:W-:Y:S01]  /*17860*/  ISETP.GE.AND P4, PT, R4, RZ, PT ;  /* 0x000000ff0400720c */ /* 0x000fe20003f86270 */
[----:B------:R-:W-:Y:S01]  /*17870*/  IMAD R4, R9, R19, R20 ;  /* 0x0000001309047224 */ /* 0x000fe200078e0214 */
[C---:B------:R-:W-:Y:S01]  /*17880*/  IADD3 R20, R0.reuse, 0x3f, RZ ;  /* 0x0000003f00147810 */ /* 0x040fe20007ffe0ff */
[----:B------:R-:W-:Y:S01]  /*17890*/  @!P3 IMAD.IADD R17, R17, 0x1, -R9 ;  /* 0x000000011111b824 */ /* 0x000fe200078e0a09 */
[C---:B------:R-:W-:Y:S01]  /*178a0*/  ISETP.GT.U32.AND P3, PT, R9.reuse, R11, PT ;  /* 0x0000000b0900720c */ /* 0x040fe20003f64070 */
[----:B-1----:R-:W-:Y:S01]  /*178b0*/  IMAD.MOV.U32 R6, RZ, RZ, R13 ;  /* 0x000000ffff067224 */ /* 0x002fe200078e000d */
[----:B------:R-:W-:Y:S01]  /*178c0*/  IADD3 R19, R0, 0x3b, RZ ;  /* 0x0000003b00137810 */ /* 0x000fe20007ffe0ff */
[----:B------:R-:W-:Y:S01]  /*178d0*/  @!P6 IMAD.MOV R5, RZ, RZ, -R5 ;  /* 0x000000ffff05e224 */ /* 0x000fe200078e0a05 */
[C---:B------:R-:W-:Y:S01]  /*178e0*/  ISETP.GT.U32.AND P6, PT, R9.reuse, R17, PT ;  /* 0x000000110900720c */ /* 0x040fe20003fc4070 */
[C---:B------:R-:W-:Y:S01]  /*178f0*/  IMAD R3, R9.reuse, R18, R8 ;  /* 0x0000001209037224 */ /* 0x040fe200078e0208 */
[----:B------:R-:W-:Y:S01]  /*17900*/  IABS R18, R2 ;  /* 0x0000000200127213 */ /* 0x000fe20000000000 */
[----:B------:R-:W-:Y:S01]  /*17910*/  @!P0 IMAD.MOV R6, RZ, RZ, -R6 ;  /* 0x000000ffff068224 */ /* 0x000fe200078e0a06 */
[----:B------:R-:W-:Y:S01]  /*17920*/  ISETP.GT.U32.AND P0, PT, R9, R4, PT ;  /* 0x000000040900720c */ /* 0x000fe20003f04070 */
[----:B------:R0:W-:Y:S01]  /*17930*/  STL [R1+0xcc], R5 ;  /* 0x0000cc0501007387 */ /* 0x0001e20000100800 */
[----:B------:R-:W-:Y:S01]  /*17940*/  @!P2 IMAD.IADD R23, R23, 0x1, -R9 ;  /* 0x000000011717a824 */ /* 0x000fe200078e0a09 */
[----:B------:R-:W-:-:S02]  /*17950*/  ISETP.GT.U32.AND P2, PT, R9, R3, PT ;  /* 0x000000030900720c */ /* 0x000fc40003f44070 */
[--C-:B------:R-:W-:Y:S01]  /*17960*/  @!P3 IMAD.IADD R11, R11, 0x1, -R9.reuse ;  /* 0x000000010b0bb824 */ /* 0x100fe200078e0a09 */
[----:B------:R-:W-:Y:S01]  /*17970*/  IADD3 R8, R0, 0x40, RZ ;  /* 0x0000004000087810 */ /* 0x000fe20007ffe0ff */
[----:B------:R-:W-:Y:S01]  /*17980*/  STL [R1+0xc8], R6 ;  /* 0x0000c80601007387 */ /* 0x000fe20000100800 */
[----:B------:R-:W-:Y:S01]  /*17990*/  ISETP.GE.AND P3, PT, R21, RZ, PT ;  /* 0x000000ff1500720c */ /* 0x000fe20003f66270 */
[--C-:B------:R-:W-:Y:S01]  /*179a0*/  @!P6 IMAD.IADD R17, R17, 0x1, -R9.reuse ;  /* 0x000000011111e824 */ /* 0x100fe200078e0a09 */
[----:B------:R-:W-:Y:S01]  /*179b0*/  IABS R13, R8 ;  /* 0x00000008000d7213 */ /* 0x000fe20000000000 */
[----:B0-----:R-:W-:Y:S01]  /*179c0*/  IMAD.MOV.U32 R5, RZ, RZ, R24 ;  /* 0x000000ffff057224 */ /* 0x001fe200078e0018 */
[----:B------:R-:W-:Y:S01]  /*179d0*/  ISETP.GE.AND P6, PT, R14, RZ, PT ;  /* 0x000000ff0e00720c */ /* 0x000fe20003fc6270 */
[----:B------:R-:W-:Y:S01]  /*179e0*/  @!P0 IMAD.IADD R4, R4, 0x1, -R9 ;  /* 0x0000000104048824 */ /* 0x000fe200078e0a09 */
[----:B------:R-:W-:Y:S01]  /*179f0*/  ISETP.GE.AND P0, PT, R2, RZ, PT ;  /* 0x000000ff0200720c */ /* 0x000fe20003f06270 */
[----:B------:R-:W-:Y:S01]  /*17a00*/  @!P1 IMAD.MOV R5, RZ, RZ, -R5 ;  /* 0x000000ffff059224 */ /* 0x000fe200078e0a05 */
[----:B------:R-:W-:Y:S01]  /*17a10*/  ISETP.GE.AND P1, PT, R15, RZ, PT ;  /* 0x000000ff0f00720c */ /* 0x000fe20003f26270 */
[----:B------:R-:W-:Y:S01]  /*17a20*/  IMAD.HI.U32 R15, R29, R18, RZ ;  /* 0x000000121d0f7227 */ /* 0x000fe200078e00ff */
[----:B------:R-:W-:-:S02]  /*17a30*/  IABS R22, R19 ;  /* 0x0000001300167213 */ /* 0x000fc40000000000 */
[----:B------:R0:W-:Y:S01]  /*17a40*/  STL [R1+0xc0], R5 ;  /* 0x0000c00501007387 */ /* 0x0001e20000100800 */
[----:B------:R-:W-:Y:S02]  /*17a50*/  IMAD.MOV R16, RZ, RZ, -R15 ;  /* 0x000000ffff107224 */ /* 0x000fe400078e0a0f */
[----:B------:R-:W-:Y:S01]  /*17a60*/  @!P2 IMAD.IADD R3, R3, 0x1, -R9 ;  /* 0x000000010303a824 */ /* 0x000fe200078e0a09 */
[C---:B------:R-:W-:Y:S01]  /*17a70*/  ISETP.GT.U32.AND P2, PT, R9.reuse, R4, PT ;  /* 0x000000040900720c */ /* 0x040fe20003f44070 */
[C---:B------:R-:W-:Y:S02]  /*17a80*/  IMAD R18, R9.reuse, R16, R18 ;  /* 0x0000001009127224 */ /* 0x040fe400078e0212 */
[----:B------:R-:W-:Y:S02]  /*17a90*/  IMAD.MOV.U32 R16, RZ, RZ, R17 ;  /* 0x000000ffff107224 */ /* 0x000fe400078e0011 */
[----:B------:R-:W-:Y:S01]  /*17aa0*/  IMAD.MOV.U32 R15, RZ, RZ, R11 ;  /* 0x000000ffff0f7224 */ /* 0x000fe200078e000b */
[----:B------:R-:W-:Y:S01]  /*17ab0*/  IADD3 R11, R0, 0x3e, RZ ;  /* 0x0000003e000b7810 */ /* 0x000fe20007ffe0ff */
[----:B------:R-:W-:Y:S01]  /*17ac0*/  @!P1 IMAD.MOV R16, RZ, RZ, -R16 ;  /* 0x000000ffff109224 */ /* 0x000fe200078e0a10 */
[C---:B------:R-:W-:Y:S01]  /*17ad0*/  ISETP.GT.U32.AND P1, PT, R9.reuse, R18, PT ;  /* 0x000000120900720c */ /* 0x040fe20003f24070 */
[----:B------:R-:W-:Y:S01]  /*17ae0*/  @!P4 IMAD.MOV R15, RZ, RZ, -R15 ;  /* 0x000000ffff0fc224 */ /* 0x000fe200078e0a0f */
[----:B------:R-:W-:Y:S01]  /*17af0*/  ISETP.GT.U32.AND P4, PT, R9, R3, PT ;  /* 0x000000030900720c */ /* 0x000fe20003f84070 */
[----:B------:R-:W-:-:S04]  /*17b00*/  IMAD.HI.U32 R2, R29, R13, RZ ;  /* 0x0000000d1d027227 */ /* 0x000fc800078e00ff */
[----:B------:R-:W-:Y:S02]  /*17b10*/  IMAD.MOV R2, RZ, RZ, -R2 ;  /* 0x000000ffff027224 */ /* 0x000fe400078e0a02 */
[----:B------:R-:W-:Y:S01]  /*17b20*/  @!P2 IMAD.IADD R4, R4, 0x1, -R9 ;  /* 0x000000010404a824 */ /* 0x000fe200078e0a09 */
[----:B------:R-:W-:Y:S01]  /*17b30*/  ISETP.GE.AND P2, PT, R20, RZ, PT ;  /* 0x000000ff1400720c */ /* 0x000fe20003f46270 */
[----:B------:R-:W-:Y:S01]  /*17b40*/  IMAD.MOV.U32 R14, RZ, RZ, R23 ;  /* 0x000000ffff0e7224 */ /* 0x000fe200078e0017 */
[----:B------:R-:W-:Y:S01]  /*17b50*/  IABS R20, R20 ;  /* 0x0000001400147213 */ /* 0x000fe20000000000 */
[----:B------:R-:W-:Y:S01]  /*17b60*/  IMAD R23, R9, R2, R13 ;  /* 0x0000000209177224 */ /* 0x000fe200078e020d */
[----:B------:R-:W-:Y:S01]  /*17b70*/  IADD3 R2, R0, 0x3d, RZ ;  /* 0x0000003d00027810 */ /* 0x000fe20007ffe0ff */
[----:B0-----:R-:W-:Y:S02]  /*17b80*/  IMAD.MOV.U32 R5, RZ, RZ, R4 ;  /* 0x000000ffff057224 */ /* 0x001fe400078e0004 */
[--C-:B------:R-:W-:Y:S01]  /*17b90*/  @!P1 IMAD.IADD R18, R18, 0x1, -R9.reuse ;  /* 0x0000000112129824 */ /* 0x100fe200078e0a09 */
[----:B------:R-:W-:Y:S01]  /*17ba0*/  IABS R17, R2 ;  /* 0x0000000200117213 */ /* 0x000fe20000000000 */
[----:B------:R-:W-:Y:S01]  /*17bb0*/  @!P4 IMAD.IADD R3, R3, 0x1, -R9 ;  /* 0x000000010303c824 */ /* 0x000fe200078e0a09 */
[C---:B------:R-:W-:Y:S01]  /*17bc0*/  ISETP.GT.U32.AND P4, PT, R9.reuse, R23, PT ;  /* 0x000000170900720c */ /* 0x040fe20003f84070 */
[----:B------:R-:W-:Y:S01]  /*17bd0*/  @!P3 IMAD.MOV R5, RZ, RZ, -R5 ;  /* 0x000000ffff05b224 */ /* 0x000fe200078e0a05 */
[----:B------:R-:W-:Y:S01]  /*17be0*/  ISETP.GT.U32.AND P3, PT, R9, R18, PT ;  /* 0x000000120900720c */ /* 0x000fe20003f64070 */
[----:B------:R-:W-:Y:S01]  /*17bf0*/  IMAD.HI.U32 R13, R29, R20, RZ ;  /* 0x000000141d0d7227 */ /* 0x000fe200078e00ff */
[----:B------:R-:W-:-:S03]  /*17c00*/  ISETP.GE.AND P1, PT, R11, RZ, PT ;  /* 0x000000ff0b00720c */ /* 0x000fc60003f26270 */
[----:B------:R-:W-:Y:S02]  /*17c10*/  IMAD.MOV R13, RZ, RZ, -R13 ;  /* 0x000000ffff0d7224 */ /* 0x000fe400078e0a0d */
[----:B------:R-:W-:Y:S01]  /*17c20*/  @!P5 IMAD.MOV R14, RZ, RZ, -R14 ;  /* 0x000000ffff0ed224 */ /* 0x000fe200078e0a0e */
[----:B------:R-:W-:Y:S01]  /*17c30*/  ISETP.GE.AND P5, PT, R8, RZ, PT ;  /* 0x000000ff0800720c */ /* 0x000fe20003fa6270 */
[----:B------:R-:W-:Y:S01]  /*17c40*/  IMAD R20, R9, R13, R20 ;  /* 0x0000000d09147224 */ /* 0x000fe200078e0214 */
[----:B------:R-:W-:Y:S01]  /*17c50*/  IABS R8, R11 ;  /* 0x0000000b00087213 */ /* 0x000fe20000000000 */
[--C-:B------:R-:W-:Y:S01]  /*17c60*/  @!P4 IMAD.IADD R23, R23, 0x1, -R9.reuse ;  /* 0x000000011717c824 */ /* 0x100fe200078e0a09 */
[----:B------:R-:W-:Y:S01]  /*17c70*/  STL [R1+0x1bb8], R14 ;  /* 0x001bb80e01007387 */ /* 0x000fe20000100800 */
[----:B------:R-:W-:Y:S01]  /*17c80*/  @!P3 IMAD.IADD R18, R18, 0x1, -R9 ;  /* 0x000000011212b824 */ /* 0x000fe200078e0a09 */
[----:B------:R-:W-:Y:S01]  /*17c90*/  ISETP.GT.U32.AND P3, PT, R9, R20, PT ;  /* 0x000000140900720c */ /* 0x000fe20003f64070 */
[----:B------:R-:W-:Y:S01]  /*17ca0*/  IMAD.HI.U32 R11, R29, R8, RZ ;  /* 0x000000081d0b7227 */ /* 0x000fe200078e00ff */
[----:B------:R-:W-:Y:S01]  /*17cb0*/  ISETP.GT.U32.AND P4, PT, R9, R23, PT ;  /* 0x000000170900720c */ /* 0x000fe20003f84070 */
[----:B------:R-:W-:Y:S01]  /*17cc0*/  STL [R1+0x1bbc], R15 ;  /* 0x001bbc0f01007387 */ /* 0x000fe20000100800 */
[----:B------:R-:W-:Y:S01]  /*17cd0*/  IADD3 R13, R0, 0x3a, RZ ;  /* 0x0000003a000d7810 */ /* 0x000fe20007ffe0ff */
[----:B------:R-:W-:-:S02]  /*17ce0*/  IMAD.HI.U32 R4, R29, R17, RZ ;  /* 0x000000111d047227 */ /* 0x000fc400078e00ff */
[----:B------:R0:W-:Y:S01]  /*17cf0*/  STL [R1+0x70], R5 ;  /* 0x0000700501007387 */ /* 0x0001e20000100800 */
[----:B------:R-:W-:Y:S01]  /*17d00*/  IABS R21, R13 ;  /* 0x0000000d00157213 */ /* 0x000fe20000000000 */
[----:B------:R-:W-:Y:S02]  /*17d10*/  IMAD.MOV R11, RZ, RZ, -R11 ;  /* 0x000000ffff0b7224 */ /* 0x000fe400078e0a0b */
[----:B------:R-:W-:Y:S01]  /*17d20*/  @!P6 IMAD.MOV R3, RZ, RZ, -R3 ;  /* 0x000000ffff03e224 */ /* 0x000fe200078e0a03 */
[----:B------:R-:W-:Y:S01]  /*17d30*/  ISETP.GE.AND P6, PT, R2, RZ, PT ;  /* 0x000000ff0200720c */ /* 0x000fe20003fc6270 */
[----:B------:R-:W-:Y:S01]  /*17d40*/  IMAD.MOV R4, RZ, RZ, -R4 ;  /* 0x000000ffff047224 */ /* 0x000fe200078e0a04 */
[----:B------:R-:W-:Y:S01]  /*17d50*/  IADD3 R2, R0, 0x3c, RZ ;  /* 0x0000003c00027810 */ /* 0x000fe20007ffe0ff */
[----:B------:R-:W-:Y:S01]  /*17d60*/  IMAD R8, R9, R11, R8 ;  /* 0x0000000b09087224 */ /* 0x000fe200078e0208 */
[----:B------:R1:W-:Y:S01]  /*17d70*/  STL [R1+0xbc], R3 ;  /* 0x0000bc0301007387 */ /* 0x0003e20000100800 */
[----:B0-----:R-:W-:Y:S01]  /*17d80*/  IMAD.MOV.U32 R5, RZ, RZ, R18 ;  /* 0x000000ffff057224 */ /* 0x001fe200078e0012 */
[----:B------:R-:W-:Y:S01]  /*17d90*/  IABS R11, R2 ;  /* 0x00000002000b7213 */ /* 0x000fe20000000000 */
[----:B------:R-:W-:-:S02]  /*17da0*/  @!P3 IMAD.IADD R20, R20, 0x1, -R9 ;  /* 0x000000011414b824 */ /* 0x000fc400078e0a09 */
[C---:B------:R-:W-:Y:S02]  /*17db0*/  IMAD R17, R9.reuse, R4, R17 ;  /* 0x0000000409117224 */ /* 0x040fe400078e0211 */
[----:B------:R-:W-:Y:S01]  /*17dc0*/  @!P0 IMAD.MOV R5, RZ, RZ, -R5 ;  /* 0x000000ffff058224 */ /* 0x000fe200078e0a05 */
[----:B------:R-:W-:Y:S01]  /*17dd0*/  ISETP.GT.U32.AND P0, PT, R9, R20, PT ;  /* 0x000000140900720c */ /* 0x000fe20003f04070 */
[----:B------:R-:W-:Y:S01]  /*17de0*/  @!P4 IMAD.IADD R23, R23, 0x1, -R9 ;  /* 0x000000011717c824 */ /* 0x000fe200078e0a09 */
[----:B------:R-:W-:Y:S01]  /*17df0*/  ISETP.GT.U32.AND P4, PT, R9, R8, PT ;  /* 0x000000080900720c */ /* 0x000fe20003f84070 */
[----:B------:R-:W-:Y:S01]  /*17e00*/  IMAD.HI.U32 R18, R29, R11, RZ ;  /* 0x0000000b1d127227 */ /* 0x000fe200078e00ff */
[----:B------:R-:W-:Y:S01]  /*17e10*/  ISETP.GT.U32.AND P3, PT, R9, R17, PT ;  /* 0x000000110900720c */ /* 0x000fe20003f64070 */
[----:B------:R0:W-:Y:S01]  /*17e20*/  STL [R1+0xb8], R5 ;  /* 0x0000b80501007387 */ /* 0x0001e20000100800 */
[----:B-1----:R-:W-:Y:S01]  /*17e30*/  IADD3 R3, R0, 0x39, RZ ;  /* 0x0000003900037810 */ /* 0x002fe20007ffe0ff */
[----:B------:R-:W-:-:S03]  /*17e40*/  IMAD.MOV R18, RZ, RZ, -R18 ;  /* 0x000000ffff127224 */ /* 0x000fc600078e0a12 */
[----:B------:R-:W-:-:S03]  /*17e50*/  IABS R4, R3 ;  /* 0x0000000300047213 */ /* 0x000fc60000000000 */
[----:B------:R-:W-:Y:S02]  /*17e60*/  @!P0 IMAD.IADD R20, R20, 0x1, -R9 ;  /* 0x0000000114148824 */ /* 0x000fe400078e0a09 */
[----:B0-----:R-:W-:Y:S02]  /*17e70*/  IMAD.MOV.U32 R5, RZ, RZ, R23 ;  /* 0x000000ffff057224 */ /* 0x001fe400078e0017 */
[----:B------:R-:W-:Y:S02]  /*17e80*/  @!P4 IMAD.IADD R8, R8, 0x1, -R9 ;  /* 0x000000010808c824 */ /* 0x000fe400078e0a09 */
[----:B------:R-:W-:Y:S01]  /*17e90*/  @!P5 IMAD.MOV R5, RZ, RZ, -R5 ;  /* 0x000000ffff05d224 */ /* 0x000fe200078e0a05 */
[----:B------:R-:W-:Y:S01]  /*17ea0*/  ISETP.GE.AND P5, PT, R2, RZ, PT ;  /* 0x000000ff0200720c */ /* 0x000fe20003fa6270 */
[C---:B------:R-:W-:Y:S01]  /*17eb0*/  IMAD R2, R9.reuse, R18, R11 ;  /* 0x0000001209027224 */ /* 0x040fe200078e020b */
[----:B------:R-:W-:Y:S01]  /*17ec0*/  ISETP.GT.U32.AND P4, PT, R9, R8, PT ;  /* 0x000000080900720c */ /* 0x000fe20003f84070 */
[----:B------:R-:W-:Y:S01]  /*17ed0*/  @!P3 IMAD.IADD R17, R17, 0x1, -R9 ;  /* 0x000000011111b824 */ /* 0x000fe200078e0a09 */
[----:B------:R0:W-:Y:S01]  /*17ee0*/  STL [R1+0xb4], R5 ;  /* 0x0000b40501007387 */ /* 0x0001e20000100800 */
[----:B------:R-:W-:Y:S01]  /*17ef0*/  IMAD.HI.U32 R23, R29, R22, RZ ;  /* 0x000000161d177227 */ /* 0x000fe200078e00ff */
[----:B------:R-:W-:-:S02]  /*17f00*/  ISETP.GT.U32.AND P0, PT, R9, R2, PT ;  /* 0x000000020900720c */ /* 0x000fc40003f04070 */
[----:B------:R-:W-:Y:S01]  /*17f10*/  ISETP.GT.U32.AND P3, PT, R9, R17, PT ;  /* 0x000000110900720c */ /* 0x000fe20003f64070 */
[----:B------:R-:W-:-:S04]  /*17f20*/  IMAD.HI.U32 R11, R29, R21, RZ ;  /* 0x000000151d0b7227 */ /* 0x000fc800078e00ff */
[----:B------:R-:W-:-:S04]  /*17f30*/  IMAD.HI.U32 R18, R29, R4, RZ ;  /* 0x000000041d127227 */ /* 0x000fc800078e00ff */
[----:B0-----:R-:W-:Y:S02]  /*17f40*/  IMAD.MOV.U32 R5, RZ, RZ, R20 ;  /* 0x000000ffff057224 */ /* 0x001fe400078e0014 */
[----:B------:R-:W-:Y:S02]  /*17f50*/  @!P0 IMAD.IADD R2, R2, 0x1, -R9 ;  /* 0x0000000102028824 */ /* 0x000fe400078e0a09 */
[----:B------:R-:W-:Y:S02]  /*17f60*/  IMAD.MOV R23, RZ, RZ, -R23 ;  /* 0x000000ffff177224 */ /* 0x000fe400078e0a17 */
[----:B------:R-:W-:Y:S01]  /*17f70*/  IMAD.MOV R11, RZ, RZ, -R11 ;  /* 0x000000ffff0b7224 */ /* 0x000fe200078e0a0b */
[----:B------:R-:W-:Y:S01]  /*17f80*/  ISETP.GT.U32.AND P0, PT, R9, R2, PT ;  /* 0x000000020900720c */ /* 0x000fe20003f04070 */
[----:B------:R-:W-:Y:S01]  /*17f90*/  @!P4 IMAD.IADD R8, R8, 0x1, -R9 ;  /* 0x000000010808c824 */ /* 0x000fe200078e0a09 */
[----:B------:R-:W-:Y:S01]  /*17fa0*/  ISETP.GE.AND P4, PT, R19, RZ, PT ;  /* 0x000000ff1300720c */ /* 0x000fe20003f86270 */
[----:B------:R-:W-:-:S02]  /*17fb0*/  @!P2 IMAD.MOV R5, RZ, RZ, -R5 ;  /* 0x000000ffff05a224 */ /* 0x000fc400078e0a05 */
[C---:B------:R-:W-:Y:S02]  /*17fc0*/  IMAD R19, R9.reuse, R23, R22 ;  /* 0x0000001709137224 */ /* 0x040fe400078e0216 */
[----:B------:R-:W-:Y:S01]  /*17fd0*/  IMAD.MOV R18, RZ, RZ, -R18 ;  /* 0x000000ffff127224 */ /* 0x000fe200078e0a12 */
[----:B------:R0:W-:Y:S01]  /*17fe0*/  STL [R1+0x98], R5 ;  /* 0x0000980501007387 */ /* 0x0001e20000100800 */
[----:B------:R-:W-:Y:S01]  /*17ff0*/  IMAD R21, R9, R11, R21 ;  /* 0x0000000b09157224 */ /* 0x000fe200078e0215 */
[----:B------:R-:W-:Y:S01]  /*18000*/  IADD3 R11, R0, 0x38, RZ ;  /* 0x00000038000b7810 */ /* 0x000fe20007ffe0ff */
[--C-:B------:R-:W-:Y:S01]  /*18010*/  @!P3 IMAD.IADD R17, R17, 0x1, -R9.reuse ;  /* 0x000000011111b824 */ /* 0x100fe200078e0a09 */
[C---:B------:R-:W-:Y:S01]  /*18020*/  ISETP.GT.U32.AND P2, PT, R9.reuse, R19, PT ;  /* 0x000000130900720c */ /* 0x040fe20003f44070 */
[C---:B------:R-:W-:Y:S01]  /*18030*/  IMAD R4, R9.reuse, R18, R4 ;  /* 0x0000001209047224 */ /* 0x040fe200078e0204 */
[----:B------:R-:W-:Y:S01]  /*18040*/  IABS R18, R11 ;  /* 0x0000000b00127213 */ /* 0x000fe20000000000 */
[----:B------:R-:W-:Y:S01]  /*18050*/  IMAD.MOV.U32 R6, RZ, RZ, R8 ;  /* 0x000000ffff067224 */ /* 0x000fe200078e0008 */
[----:B------:R-:W-:Y:S01]  /*18060*/  ISETP.GT.U32.AND P3, PT, R9, R21, PT ;  /* 0x000000150900720c */ /* 0x000fe20003f64070 */
[----:B------:R-:W-:Y:S01]  /*18070*/  @!P0 IMAD.IADD R2, R2, 0x1, -R9 ;  /* 0x0000000102028824 */ /* 0x000fe200078e0a09 */
[----:B------:R-:W-:Y:S01]  /*18080*/  ISETP.GE.AND P0, PT, R3, RZ, PT ;  /* 0x000000ff0300720c */ /* 0x000fe20003f06270 */
[----:B0-----:R-:W-:-:S02]  /*18090*/  IMAD.MOV.U32 R5, RZ, RZ, R17 ;  /* 0x000000ffff057224 */ /* 0x001fc400078e0011 */
[----:B------:R-:W-:Y:S01]  /*180a0*/  IMAD.MOV.U32 R8, RZ, RZ, R18 ;  /* 0x000000ffff087224 */ /* 0x000fe200078e0012 */
[C---:B------:R-:W-:Y:S01]  /*180b0*/  IADD3 R18, R0.reuse, 0x37, RZ ;  /* 0x0000003700127810 */ /* 0x040fe20007ffe0ff */
[----:B------:R-:W-:Y:S01]  /*180c0*/  @!P6 IMAD.MOV R5, RZ, RZ, -R5 ;  /* 0x000000ffff05e224 */ /* 0x000fe200078e0a05 */
[----:B------:R-:W-:Y:S01]  /*180d0*/  ISETP.GT.U32.AND P6, PT, R9, R4, PT ;  /* 0x000000040900720c */ /* 0x000fe20003fc4070 */
[--C-:B------:R-:W-:Y:S01]  /*180e0*/  @!P2 IMAD.IADD R19, R19, 0x1, -R9.reuse ;  /* 0x000000011313a824 */ /* 0x100fe200078e0a09 */
[----:B------:R-:W-:Y:S01]  /*180f0*/  IABS R3, R18 ;  /* 0x0000001200037213 */ /* 0x000fe20000000000 */
[----:B------:R-:W-:Y:S01]  /*18100*/  @!P1 IMAD.MOV R6, RZ, RZ, -R6 ;  /* 0x000000ffff069224 */ /* 0x000fe200078e0a06 */
[----:B------:R-:W-:Y:S01]  /*18110*/  ISETP.GE.AND P2, PT, R11, RZ, PT ;  /* 0x000000ff0b00720c */ /* 0x000fe20003f46270 */
[----:B------:R-:W-:Y:S01]  /*18120*/  @!P3 IMAD.IADD R21, R21, 0x1, -R9 ;  /* 0x000000011515b824 */ /* 0x000fe200078e0a09 */
[----:B------:R-:W-:Y:S01]  /*18130*/  ISETP.GE.AND P1, PT, R13, RZ, PT ;  /* 0x000000ff0d00720c */ /* 0x000fe20003f26270 */
[----:B------:R-:W-:Y:S01]  /*18140*/  IMAD.MOV.U32 R11, RZ, RZ, R3 ;  /* 0x000000ffff0b7224 */ /* 0x000fe200078e0003 */
[----:B------:R-:W-:Y:S01]  /*18150*/  ISETP.GT.U32.AND P3, PT, R9, R19, PT ;  /* 0x000000130900720c */ /* 0x000fe20003f64070 */
[----:B------:R-:W-:Y:S01]  /*18160*/  IMAD.HI.U32 R13, R29, R8, RZ ;  /* 0x000000081d0d7227 */ /* 0x000fe200078e00ff */
[----:B------:R-:W-:Y:S01]  /*18170*/  STL [R1+0xa8], R6 ;  /* 0x0000a80601007387 */ /* 0x000fe20000100800 */
[----:B------:R-:W-:-:S02]  /*18180*/  IADD3 R3, R0, 0x36, RZ ;  /* 0x0000003600037810 */ /* 0x000fc40007ffe0ff */
[----:B------:R-:W-:Y:S01]  /*18190*/  @!P6 IMAD.IADD R4, R4, 0x1, -R9 ;  /* 0x000000010404e824 */ /* 0x000fe200078e0a09 */
[----:B------:R-:W-:Y:S01]  /*181a0*/  ISETP.GT.U32.AND P6, PT, R9, R21, PT ;  /* 0x000000150900720c */ /* 0x000fe20003fc4070 */
[----:B------:R-:W-:Y:S01]  /*181b0*/  IMAD.HI.U32 R17, R29, R11, RZ ;  /* 0x0000000b1d117227 */ /* 0x000fe200078e00ff */
[----:B------:R0:W-:Y:S01]  /*181c0*/  STL [R1+0xac], R5 ;  /* 0x0000ac0501007387 */ /* 0x0001e20000100800 */
[----:B------:R-:W-:Y:S02]  /*181d0*/  IABS R20, R3 ;  /* 0x0000000300147213 */ /* 0x000fe40000000000 */
[----:B------:R-:W-:Y:S02]  /*181e0*/  IMAD.MOV R17, RZ, RZ, -R17 ;  /* 0x000000ffff117224 */ /* 0x000fe400078e0a11 */
[----:B------:R-:W-:Y:S02]  /*181f0*/  IMAD.MOV R13, RZ, RZ, -R13 ;  /* 0x000000ffff0d7224 */ /* 0x000fe400078e0a0d */
[----:B------:R-:W-:-:S02]  /*18200*/  IMAD R11, R9, R17, R11 ;  /* 0x00000011090b7224 */ /* 0x000fc400078e020b */
[----:B------:R-:W-:Y:S01]  /*18210*/  IMAD R8, R9, R13, R8 ;  /* 0x0000000d09087224 */ /* 0x000fe200078e0208 */
[C---:B------:R-:W-:Y:S01]  /*18220*/  IADD3 R13, R0.reuse, 0x34, RZ ;  /* 0x00000034000d7810 */ /* 0x040fe20007ffe0ff */
[----:B0-----:R-:W-:Y:S01]  /*18230*/  IMAD.MOV.U32 R5, RZ, RZ, R2 ;  /* 0x000000ffff057224 */ /* 0x001fe200078e0002 */
[----:B------:R-:W-:Y:S01]  /*18240*/  IADD3 R2, R0, 0x35, RZ ;  /* 0x0000003500027810 */ /* 0x000fe20007ffe0ff */
[----:B------:R-:W-:Y:S01]  /*18250*/  @!P6 IMAD.IADD R21, R21, 0x1, -R9 ;  /* 0x000000011515e824 */ /* 0x000fe200078e0a09 */
[C---:B------:R-:W-:Y:S01]  /*18260*/  ISETP.GT.U32.AND P6, PT, R9.reuse, R11, PT ;  /* 0x0000000b0900720c */ /* 0x040fe20003fc4070 */
[----:B------:R-:W-:Y:S01]  /*18270*/  @!P5 IMAD.MOV R5, RZ, RZ, -R5 ;  /* 0x000000ffff05d224 */ /* 0x000fe200078e0a05 */
[----:B------:R-:W-:Y:S01]  /*18280*/  ISETP.GT.U32.AND P5, PT, R9, R4, PT ;  /* 0x000000040900720c */ /* 0x000fe20003fa4070 */
[----:B------:R-:W-:Y:S01]  /*18290*/  @!P3 IMAD.IADD R19, R19, 0x1, -R9 ;  /* 0x000000011313b824 */ /* 0x000fe200078e0a09 */
[----:B------:R-:W-:Y:S02]  /*182a0*/  ISETP.GT.U32.AND P3, PT, R9, R8, PT ;  /* 0x000000080900720c */ /* 0x000fe40003f64070 */
[----:B------:R-:W-:Y:S01]  /*182b0*/  IABS R17, R2 ;  /* 0x0000000200117213 */ /* 0x000fe20000000000 */
[----:B------:R0:W-:Y:S01]  /*182c0*/  STL [R1+0xb0], R5 ;  /* 0x0000b00501007387 */ /* 0x0001e20000100800 */
[----:B------:R-:W-:-:S03]  /*182d0*/  IABS R22, R13 ;  /* 0x0000000d00167213 */ /* 0x000fc60000000000 */
[----:B------:R-:W-:-:S04]  /*182e0*/  IMAD.HI.U32 R23, R29, R17, RZ ;  /* 0x000000111d177227 */ /* 0x000fc800078e00ff */
[--C-:B------:R-:W-:Y:S01]  /*182f0*/  @!P5 IMAD.IADD R4, R4, 0x1, -R9.reuse ;  /* 0x000000010404d824 */ /* 0x100fe200078e0a09 */
[----:B------:R-:W-:Y:S01]  /*18300*/  ISETP.GE.AND P5, PT, R18, RZ, PT ;  /* 0x000000ff1200720c */ /* 0x000fe20003fa6270 */
[--C-:B------:R-:W-:Y:S02]  /*18310*/  @!P6 IMAD.IADD R11, R11, 0x1, -R9.reuse ;  /* 0x000000010b0be824 */ /* 0x100fe400078e0a09 */
[----:B------:R-:W-:Y:S02]  /*18320*/  IMAD.MOV.U32 R18, RZ, RZ, R22 ;  /* 0x000000ffff127224 */ /* 0x000fe400078e0016 */
[----:B------:R-:W-:Y:S01]  /*18330*/  @!P3 IMAD.IADD R8, R8, 0x1, -R9 ;  /* 0x000000010808b824 */ /* 0x000fe200078e0a09 */
[----:B------:R-:W-:Y:S01]  /*18340*/  ISETP.GE.AND P3, PT, R3, RZ, PT ;  /* 0x000000ff0300720c */ /* 0x000fe20003f66270 */
[----:B0-----:R-:W-:Y:S01]  /*18350*/  IMAD.MOV.U32 R5, RZ, RZ, R19 ;  /* 0x000000ffff057224 */ /* 0x001fe200078e0013 */
[----:B------:R-:W-:Y:S01]  /*18360*/  ISETP.GT.U32.AND P6, PT, R9, R11, PT ;  /* 0x0000000b0900720c */ /* 0x000fe20003fc4070 */
[----:B------:R-:W-:-:S04]  /*18370*/  IMAD.HI.U32 R3, R29, R18, RZ ;  /* 0x000000121d037227 */ /* 0x000fc800078e00ff */
[----:B------:R-:W-:Y:S02]  /*18380*/  IMAD.MOV R19, RZ, RZ, -R23 ;  /* 0x000000ffff137224 */ /* 0x000fe400078e0a17 */
[----:B------:R-:W-:Y:S01]  /*18390*/  @!P4 IMAD.MOV R5, RZ, RZ, -R5 ;  /* 0x000000ffff05c224 */ /* 0x000fe200078e0a05 */
[C---:B------:R-:W-:Y:S01]  /*183a0*/  ISETP.GT.U32.AND P4, PT, R9.reuse, R8, PT ;  /* 0x000000080900720c */ /* 0x040fe20003f84070 */
[----:B------:R-:W-:Y:S02]  /*183b0*/  IMAD.MOV R3, RZ, RZ, -R3 ;  /* 0x000000ffff037224 */ /* 0x000fe400078e0a03 */
[----:B------:R-:W-:Y:S01]  /*183c0*/  IMAD R17, R9, R19, R17 ;  /* 0x0000001309117224 */ /* 0x000fe200078e0211 */
[----:B------:R0:W-:Y:S01]  /*183d0*/  STL [R1+0xa0], R5 ;  /* 0x0000a00501007387 */ /* 0x0001e20000100800 */
[----:B------:R-:W-:Y:S01]  /*183e0*/  IMAD.HI.U32 R22, R29, R20, RZ ;  /* 0x000000141d167227 */ /* 0x000fe200078e00ff */
[----:B------:R-:W-:-:S03]  /*183f0*/  IADD3 R19, R0, 0x31, RZ ;  /* 0x0000003100137810 */ /* 0x000fc60007ffe0ff */
[C---:B------:R-:W-:Y:S01]  /*18400*/  IMAD R18, R9.reuse, R3, R18 ;  /* 0x0000000309127224 */ /* 0x040fe200078e0212 */
[----:B------:R-:W-:Y:S01]  /*18410*/  IABS R24, R19 ;  /* 0x0000001300187213 */ /* 0x000fe20000000000 */
[----:B------:R-:W-:Y:S01]  /*18420*/  @!P0 IMAD.MOV R4, RZ, RZ, -R4 ;  /* 0x000000ffff048224 */ /* 0x000fe200078e0a04 */
[----:B------:R-:W-:Y:S01]  /*18430*/  ISETP.GT.U32.AND P0, PT, R9, R17, PT ;  /* 0x000000110900720c */ /* 0x000fe20003f04070 */
[----:B------:R-:W-:Y:S02]  /*18440*/  IMAD.MOV R22, RZ, RZ, -R22 ;  /* 0x000000ffff167224 */ /* 0x000fe400078e0a16 */
[----:B------:R-:W-:Y:S01]  /*18450*/  @!P6 IMAD.IADD R11, R11, 0x1, -R9 ;  /* 0x000000010b0be824 */ /* 0x000fe200078e0a09 */
[C---:B------:R-:W-:Y:S01]  /*18460*/  ISETP.GT.U32.AND P6, PT, R9.reuse, R18, PT ;  /* 0x000000120900720c */ /* 0x040fe20003fc4070 */
[----:B------:R-:W-:Y:S01]  /*18470*/  IMAD R20, R9, R22, R20 ;  /* 0x0000001609147224 */ /* 0x000fe200078e0214 */
[C---:B------:R-:W-:Y:S01]  /*18480*/  IADD3 R22, R0.reuse, 0x33, RZ ;  /* 0x0000003300167810 */ /* 0x040fe20007ffe0ff */
[----:B0-----:R-:W-:Y:S01]  /*18490*/  IMAD.MOV.U32 R5, RZ, RZ, R21 ;  /* 0x000000ffff057224 */ /* 0x001fe200078e0015 */
[----:B------:R-:W-:Y:S01]  /*184a0*/  IADD3 R21, R0, 0x30, RZ ;  /* 0x0000003000157810 */ /* 0x000fe20007ffe0ff */
[----:B------:R-:W-:Y:S01]  /*184b0*/  @!P4 IMAD.IADD R8, R8, 0x1, -R9 ;  /* 0x000000010808c824 */ /* 0x000fe200078e0a09 */
[----:B------:R-:W-:Y:S01]  /*184c0*/  ISETP.GE.AND P4, PT, R2, RZ, PT ;  /* 0x000000ff0200720c */ /* 0x000fe20003f86270 */
[----:B------:R-:W-:Y:S01]  /*184d0*/  @!P1 IMAD.MOV R5, RZ, RZ, -R5 ;  /* 0x000000ffff059224 */ /* 0x000fe200078e0a05 */
[----:B------:R-:W-:Y:S01]  /*184e0*/  IADD3 R2, R0, 0x32, RZ ;  /* 0x0000003200027810 */ /* 0x000fe20007ffe0ff */
[--C-:B------:R-:W-:Y:S01]  /*184f0*/  @!P0 IMAD.IADD R17, R17, 0x1, -R9.reuse ;  /* 0x0000000111118824 */ /* 0x100fe200078e0a09 */
[----:B------:R-:W-:Y:S01]  /*18500*/  ISETP.GT.U32.AND P1, PT, R9, R20, PT ;  /* 0x000000140900720c */ /* 0x000fe20003f24070 */
[----:B------:R-:W-:Y:S01]  /*18510*/  IMAD.HI.U32 R25, R29, R24, RZ ;  /* 0x000000181d197227 */ /* 0x000fe200078e00ff */
[----:B------:R-:W-:Y:S01]  /*18520*/  IABS R3, R2 ;  /* 0x0000000200037213 */ /* 0x000fe20000000000 */
[----:B------:R0:W-:Y:S02]  /*18530*/  STL [R1+0x88], R5 ;  /* 0x0000880501007387 */ /* 0x0001e40000100800 */
[----:B------:R-:W-:Y:S01]  /*18540*/  @!P6 IMAD.IADD R18, R18, 0x1, -R9 ;  /* 0x000000011212e824 */ /* 0x000fe200078e0a09 */
[----:B------:R-:W-:Y:S01]  /*18550*/  ISETP.GT.U32.AND P6, PT, R9, R17, PT ;  /* 0x000000110900720c */ /* 0x000fe20003fc4070 */
[----:B------:R1:W-:Y:S01]  /*18560*/  STL [R1+0x90], R4 ;  /* 0x0000900401007387 */ /* 0x0003e20000100800 */
[----:B------:R-:W-:-:S02]  /*18570*/  IMAD.MOV R25, RZ, RZ, -R25 ;  /* 0x000000ffff197224 */ /* 0x000fc400078e0a19 */
[----:B0-----:R-:W-:Y:S02]  /*18580*/  IMAD.MOV.U32 R5, RZ, RZ, R8 ;  /* 0x000000ffff057224 */ /* 0x001fe400078e0008 */
[----:B------:R-:W-:Y:S01]  /*18590*/  IMAD.HI.U32 R8, R29, R3, RZ ;  /* 0x000000031d087227 */ /* 0x000fe200078e00ff */
[----:B-1----:R-:W-:-:S03]  /*185a0*/  IABS R4, R22 ;  /* 0x0000001600047213 */ /* 0x002fc60000000000 */
[----:B------:R-:W-:Y:S02]  /*185b0*/  IMAD.MOV R8, RZ, RZ, -R8 ;  /* 0x000000ffff087224 */ /* 0x000fe400078e0a08 */
[----:B------:R-:W-:Y:S01]  /*185c0*/  @!P1 IMAD.IADD R20, R20, 0x1, -R9 ;  /* 0x0000000114149824 */ /* 0x000fe200078e0a09 */
[----:B------:R-:W-:Y:S01]  /*185d0*/  ISETP.GE.AND P1, PT, R13, RZ, PT ;  /* 0x000000ff0d00720c */ /* 0x000fe20003f26270 */
[----:B------:R-:W-:Y:S01]  /*185e0*/  IMAD R3, R9, R8, R3 ;  /* 0x0000000809037224 */ /* 0x000fe200078e0203 */
[----:B------:R-:W-:Y:S01]  /*185f0*/  IADD3 R8, R0, 0x2f, RZ ;  /* 0x0000002f00087810 */ /* 0x000fe20007ffe0ff */
[----:B------:R-:W-:Y:S01]  /*18600*/  IMAD.HI.U32 R13, R29, R4, RZ ;  /* 0x000000041d0d7227 */ /* 0x000fe200078e00ff */
[----:B------:R-:W-:-:S03]  /*18610*/  ISETP.GT.U32.AND P0, PT, R9, R20, PT ;  /* 0x000000140900720c */ /* 0x000fc60003f04070 */
[----:B------:R-:W-:Y:S01]  /*18620*/  @!P6 IMAD.IADD R17, R17, 0x1, -R9 ;  /* 0x000000011111e824 */ /* 0x000fe200078e0a09 */
[C---:B------:R-:W-:Y:S01]  /*18630*/  ISETP.GT.U32.AND P6, PT, R9.reuse, R3, PT ;  /* 0x000000030900720c */ /* 0x040fe20003fc4070 */
[----:B------:R-:W-:Y:S02]  /*18640*/  IMAD.MOV R13, RZ, RZ, -R13 ;  /* 0x000000ffff0d7224 */ /* 0x000fe400078e0a0d */
[----:B------:R-:W-:Y:S01]  /*18650*/  @!P2 IMAD.MOV R5, RZ, RZ, -R5 ;  /* 0x000000ffff05a224 */ /* 0x000fe200078e0a05 */
[C---:B------:R-:W-:Y:S01]  /*18660*/  ISETP.GT.U32.AND P2, PT, R9.reuse, R18, PT ;  /* 0x000000120900720c */ /* 0x040fe20003f44070 */
[C---:B------:R-:W-:Y:S01]  /*18670*/  IMAD R4, R9.reuse, R13, R4 ;  /* 0x0000000d09047224 */ /* 0x040fe200078e0204 */
[----:B------:R-:W-:Y:S01]  /*18680*/  IABS R13, R21 ;  /* 0x00000015000d7213 */ /* 0x000fe20000000000 */
[----:B------:R-:W-:Y:S01]  /*18690*/  IMAD.MOV.U32 R6, RZ, RZ, R17 ;  /* 0x000000ffff067224 */ /* 0x000fe200078e0011 */
[----:B------:R0:W-:Y:S01]  /*186a0*/  STL [R1+0x94], R5 ;  /* 0x0000940501007387 */ /* 0x0001e20000100800 */
[----:B------:R-:W-:Y:S01]  /*186b0*/  @!P0 IMAD.IADD R20, R20, 0x1, -R9 ;  /* 0x0000000114148824 */ /* 0x000fe200078e0a09 */
[----:B------:R-:W-:Y:S01]  /*186c0*/  ISETP.GT.U32.AND P0, PT, R9, R4, PT ;  /* 0x000000040900720c */ /* 0x000fe20003f04070 */
[----:B------:R-:W-:-:S04]  /*186d0*/  IMAD.HI.U32 R23, R29, R13, RZ ;  /* 0x0000000d1d177227 */ /* 0x000fc800078e00ff */
[----:B------:R-:W-:Y:S02]  /*186e0*/  @!P6 IMAD.IADD R3, R3, 0x1, -R9 ;  /* 0x000000010303e824 */ /* 0x000fe400078e0a09 */
[----:B------:R-:W-:Y:S02]  /*186f0*/  IMAD.MOV R23, RZ, RZ, -R23 ;  /* 0x000000ffff177224 */ /* 0x000fe400078e0a17 */
[----:B0-----:R-:W-:Y:S01]  /*18700*/  IMAD.MOV.U32 R5, RZ, RZ, R11 ;  /* 0x000000ffff057224 */ /* 0x001fe200078e000b */
[C---:B------:R-:W-:Y:S01]  /*18710*/  ISETP.GT.U32.AND P6, PT, R9.reuse, R3, PT ;  /* 0x000000030900720c */ /* 0x040fe20003fc4070 */
[----:B------:R-:W-:Y:S02]  /*18720*/  IMAD.MOV.U32 R7, RZ, RZ, R20 ;  /* 0x000000ffff077224 */ /* 0x000fe400078e0014 */
[----:B------:R-:W-:Y:S01]  /*18730*/  @!P0 IMAD.IADD R4, R4, 0x1, -R9 ;  /* 0x0000000104048824 */ /* 0x000fe200078e0a09 */
[----:B------:R-:W-:Y:S01]  /*18740*/  ISETP.GE.AND P0, PT, R2, RZ, PT ;  /* 0x000000ff0200720c */ /* 0x000fe20003f06270 */
[----:B------:R-:W-:-:S02]  /*18750*/  IMAD R2, R9, R25, R24 ;  /* 0x0000001909027224 */ /* 0x000fc400078e0218 */
[C---:B------:R-:W-:Y:S01]  /*18760*/  IMAD R11, R9.reuse, R23, R13 ;  /* 0x00000017090b7224 */ /* 0x040fe200078e020d */
[----:B------:R-:W-:Y:S01]  /*18770*/  IADD3 R13, R0, 0x2e, RZ ;  /* 0x0000002e000d7810 */ /* 0x000fe20007ffe0ff */
[----:B------:R-:W-:Y:S01]  /*18780*/  @!P3 IMAD.MOV R7, RZ, RZ, -R7 ;  /* 0x000000ffff07b224 */ /* 0x000fe200078e0a07 */
[C---:B------:R-:W-:Y:S01]  /*18790*/  ISETP.GT.U32.AND P3, PT, R9.reuse, R2, PT ;  /* 0x000000020900720c */ /* 0x040fe20003f64070 */
[----:B------:R-:W-:Y:S01]  /*187a0*/  @!P5 IMAD.MOV R5, RZ, RZ, -R5 ;  /* 0x000000ffff05d224 */ /* 0x000fe200078e0a05 */
[----:B------:R-:W-:Y:S01]  /*187b0*/  ISETP.GT.U32.AND P5, PT, R9, R4, PT ;  /* 0x000000040900720c */ /* 0x000fe20003fa4070 */
[--C-:B------:R-:W-:Y:S01]  /*187c0*/  @!P6 IMAD.IADD R3, R3, 0x1, -R9.reuse ;  /* 0x000000010303e824 */ /* 0x100fe200078e0a09 */
[----:B------:R-:W-:Y:S01]  /*187d0*/  ISETP.GT.U32.AND P6, PT, R9, R11, PT ;  /* 0x0000000b0900720c */ /* 0x000fe20003fc4070 */
[--C-:B------:R-:W-:Y:S01]  /*187e0*/  @!P2 IMAD.IADD R18, R18, 0x1, -R9.reuse ;  /* 0x000000011212a824 */ /* 0x100fe200078e0a09 */
[----:B------:R-:W-:Y:S01]  /*187f0*/  ISETP.GE.AND P2, PT, R22, RZ, PT ;  /* 0x000000ff1600720c */ /* 0x000fe20003f46270 */
[----:B------:R0:W-:Y:S01]  /*18800*/  STL [R1+0x80], R5 ;  /* 0x0000800501007387 */ /* 0x0001e20000100800 */
[----:B------:R-:W-:Y:S01]  /*18810*/  IABS R22, R8 ;  /* 0x0000000800167213 */ /* 0x000fe20000000000 */
[----:B------:R-:W-:Y:S01]  /*18820*/  @!P4 IMAD.MOV R6, RZ, RZ, -R6 ;  /* 0x000000ffff06c224 */ /* 0x000fe200078e0a06 */
[----:B------:R-:W-:Y:S01]  /*18830*/  ISETP.GE.AND P4, PT, R19, RZ, PT ;  /* 0x000000ff1300720c */ /* 0x000fe20003f86270 */
[----:B------:R-:W-:Y:S01]  /*18840*/  STL [R1+0x7c], R7 ;  /* 0x00007c0701007387 */ /* 0x000fe20000100800 */
[----:B------:R-:W-:Y:S01]  /*18850*/  IADD3 R19, R0, 0x2c, RZ ;  /* 0x0000002c00137810 */ /* 0x000fe20007ffe0ff */
[----:B------:R-:W-:Y:S01]  /*18860*/  IMAD.HI.U32 R17, R29, R22, RZ ;  /* 0x000000161d117227 */ /* 0x000fe200078e00ff */
[----:B------:R-:W-:Y:S01]  /*18870*/  IABS R23, c[0x0][0x178] ;  /* 0x00005e0000177a13 */ /* 0x000fe20000000000 */
[----:B------:R1:W-:Y:S02]  /*18880*/  STL [R1+0x78], R6 ;  /* 0x0000780601007387 */ /* 0x0003e40000100800 */
[----:B0-----:R-:W-:Y:S01]  /*18890*/  IMAD.MOV.U32 R5, RZ, RZ, R18 ;  /* 0x000000ffff057224 */ /* 0x001fe200078e0012 */
[----:B------:R-:W-:Y:S01]  /*188a0*/  IABS R18, R13 ;  /* 0x0000000d00127213 */ /* 0x000fe20000000000 */
[----:B------:R-:W-:Y:S01]  /*188b0*/  @!P3 IMAD.IADD R2, R2, 0x1, -R9 ;  /* 0x000000010202b824 */ /* 0x000fe200078e0a09 */
[----:B------:R-:W0:Y:S01]  /*188c0*/  I2F.RP R24, R23 ;  /* 0x0000001700187306 */ /* 0x000e220000209400 */
[----:B------:R-:W-:Y:S01]  /*188d0*/  @!P1 IMAD.MOV R5, RZ, RZ, -R5 ;  /* 0x000000ffff059224 */ /* 0x000fe200078e0a05 */
[----:B------:R-:W-:Y:S01]  /*188e0*/  ISETP.GE.AND P1, PT, R21, RZ, PT ;  /* 0x000000ff1500720c */ /* 0x000fe20003f26270 */
[--C-:B------:R-:W-:Y:S01]  /*188f0*/  @!P6 IMAD.IADD R11, R11, 0x1, -R9.reuse ;  /* 0x000000010b0be824 */ /* 0x100fe200078e0a09 */
[C---:B------:R-:W-:Y:S01]  /*18900*/  ISETP.GT.U32.AND P3, PT, R9.reuse, R2, PT ;  /* 0x000000020900720c */ /* 0x040fe20003f64070 */
[----:B------:R-:W-:Y:S01]  /*18910*/  @!P5 IMAD.IADD R4, R4, 0x1, -R9 ;  /* 0x000000010404d824 */ /* 0x000fe200078e0a09 */
[----:B------:R2:W-:Y:S01]  /*18920*/  STL [R1+0x74], R5 ;  /* 0x0000740501007387 */ /* 0x0005e20000100800 */
[----:B------:R-:W-:Y:S01]  /*18930*/  IMAD.MOV R17, RZ, RZ, -R17 ;  /* 0x000000ffff117224 */ /* 0x000fe200078e0a11 */
[----:B------:R-:W-:Y:S01]  /*18940*/  ISETP.GE.AND P5, PT, R8, RZ, PT ;  /* 0x000000ff0800720c */ /* 0x000fe20003fa6270 */
[----:B-1----:R-:W-:Y:S01]  /*18950*/  IMAD.MOV.U32 R6, RZ, RZ, R4 ;  /* 0x000000ffff067224 */ /* 0x002fe200078e0004 */
[C---:B------:R-:W-:Y:S01]  /*18960*/  ISETP.GT.U32.AND P6, PT, R9.reuse, R11, PT ;  /* 0x0000000b0900720c */ /* 0x040fe20003fc4070 */
[----:B------:R-:W-:-:S02]  /*18970*/  IMAD R8, R9, R17, R22 ;  /* 0x0000001109087224 */ /* 0x000fc400078e0216 */
[----:B------:R-:W-:-:S04]  /*18980*/  IMAD.HI.U32 R4, R29, R18, RZ ;  /* 0x000000121d047227 */ /* 0x000fc800078e00ff */
[----:B--2---:R-:W-:Y:S01]  /*18990*/  IMAD.MOV.U32 R5, RZ, RZ, R3 ;  /* 0x000000ffff057224 */ /* 0x004fe200078e0003 */
[----:B------:R-:W-:Y:S01]  /*189a0*/  IADD3 R3, R0, 0x2d, RZ ;  /* 0x0000002d00037810 */ /* 0x000fe20007ffe0ff */
[----:B------:R-:W-:Y:S02]  /*189b0*/  IMAD.MOV R4, RZ, RZ, -R4 ;  /* 0x000000ffff047224 */ /* 0x000fe400078e0a04 */
[----:B------:R-:W-:Y:S01]  /*189c0*/  @!P0 IMAD.MOV R5, RZ, RZ, -R5 ;  /* 0x000000ffff058224 */ /* 0x000fe200078e0a05 */
[C---:B------:R-:W-:Y:S01]  /*189d0*/  ISETP.GT.U32.AND P0, PT, R9.reuse, R8, PT ;  /* 0x000000080900720c */ /* 0x040fe20003f04070 */
[----:B------:R-:W-:Y:S01]  /*189e0*/  IMAD R18, R9, R4, R18 ;  /* 0x0000000409127224 */ /* 0x000fe200078e0212 */
[----:B------:R-:W-:Y:S01]  /*189f0*/  IABS R17, R3 ;  /* 0x0000000300117213 */ /* 0x000fe20000000000 */
[----:B------:R-:W-:Y:S01]  /*18a00*/  @!P2 IMAD.MOV R6, RZ, RZ, -R6 ;  /* 0x000000ffff06a224 */ /* 0x000fe200078e0a06 */
[----:B------:R-:W-:Y:S01]  /*18a10*/  ISETP.GE.AND P2, PT, R13, RZ, PT ;  /* 0x000000ff0d00720c */ /* 0x000fe20003f46270 */
[--C-:B------:R-:W-:Y:S01]  /*18a20*/  @!P3 IMAD.IADD R2, R2, 0x1, -R9.reuse ;  /* 0x000000010202b824 */ /* 0x100fe200078e0a09 */
[----:B------:R-:W-:Y:S01]  /*18a30*/  ISETP.GE.AND P3, PT, R3, RZ, PT ;  /* 0x000000ff0300720c */ /* 0x000fe20003f66270 */
[--C-:B------:R-:W-:Y:S01]  /*18a40*/  @!P6 IMAD.IADD R11, R11, 0x1, -R9.reuse ;  /* 0x000000010b0be824 */ /* 0x100fe200078e0a09 */
[----:B------:R-:W-:Y:S01]  /*18a50*/  ISETP.GT.U32.AND P6, PT, R9, R18, PT ;  /* 0x000000120900720c */ /* 0x000fe20003fc4070 */
[----:B------:R-:W-:Y:S01]  /*18a60*/  STL [R1+0x40], R6 ;  /* 0x0000400601007387 */ /* 0x000fe20000100800 */
[----:B------:R-:W-:Y:S01]  /*18a70*/  IADD3 R3, R0, 0x2b, RZ ;  /* 0x0000002b00037810 */ /* 0x000fe20007ffe0ff */
[----:B------:R-:W-:Y:S01]  /*18a80*/  IMAD.HI.U32 R21, R29, R17, RZ ;  /* 0x000000111d157227 */ /* 0x000fe200078e00ff */
[----:B------:R-:W-:Y:S01]  /*18a90*/  IABS R13, R19 ;  /* 0x00000013000d7213 */ /* 0x000fe20000000000 */
[----:B------:R1:W-:Y:S01]  /*18aa0*/  STL [R1+0x44], R5 ;  /* 0x0000440501007387 */ /* 0x0003e20000100800 */
[----:B------:R-:W-:Y:S01]  /*18ab0*/  IABS R4, R3 ;  /* 0x0000000300047213 */ /* 0x000fe20000000000 */
[----:B------:R-:W-:-:S02]  /*18ac0*/  @!P0 IMAD.IADD R8, R8, 0x1, -R9 ;  /* 0x0000000108088824 */ /* 0x000fc400078e0a09 */
[----:B------:R-:W-:-:S03]  /*18ad0*/  IMAD.HI.U32 R20, R29, R13, RZ ;  /* 0x0000000d1d147227 */ /* 0x000fc600078e00ff */
[C---:B------:R-:W-:Y:S01]  /*18ae0*/  ISETP.GT.U32.AND P0, PT, R9.reuse, R8, PT ;  /* 0x000000080900720c */ /* 0x040fe20003f04070 */
[----:B------:R-:W-:Y:S02]  /*18af0*/  @!P6 IMAD.IADD R18, R18, 0x1, -R9 ;  /* 0x000000011212e824 */ /* 0x000fe400078e0a09 */
[----:B-1----:R-:W-:Y:S02]  /*18b00*/  IMAD.MOV.U32 R5, RZ, RZ, R2 ;  /* 0x000000ffff057224 */ /* 0x002fe400078e0002 */
[----:B------:R-:W-:Y:S01]  /*18b10*/  IMAD.MOV R2, RZ, RZ, -R21 ;  /* 0x000000ffff027224 */ /* 0x000fe200078e0a15 */
[----:B------:R-:W-:Y:S01]  /*18b20*/  ISETP.GT.U32.AND P6, PT, R9, R18, PT ;  /* 0x000000120900720c */ /* 0x000fe20003fc4070 */
[----:B------:R-:W-:Y:S01]  /*18b30*/  @!P4 IMAD.MOV R5, RZ, RZ, -R5 ;  /* 0x000000ffff05c224 */ /* 0x000fe200078e0a05 */
[----:B------:R-:W-:Y:S01]  /*18b40*/  ISETP.GE.AND P4, PT, R19, RZ, PT ;  /* 0x000000ff1300720c */ /* 0x000fe20003f86270 */
[----:B------:R-:W-:-:S03]  /*18b50*/  IMAD.MOV R20, RZ, RZ, -R20 ;  /* 0x000000ffff147224 */ /* 0x000fc600078e0a14 */
[----:B------:R1:W-:Y:S01]  /*18b60*/  STL [R1+0x4c], R5 ;  /* 0x00004c0501007387 */ /* 0x0003e20000100800 */
[----:B------:R-:W-:-:S06]  /*18b70*/  @!P0 IMAD.IADD R8, R8, 0x1, -R9 ;  /* 0x0000000108088824 */ /* 0x000fcc00078e0a09 */
[----:B------:R-:W-:Y:S02]  /*18b80*/  @!P6 IMAD.IADD R18, R18, 0x1, -R9 ;  /* 0x000000011212e824 */ /* 0x000fe400078e0a09 */
[----:B-1----:R-:W-:Y:S02]  /*18b90*/  IMAD.MOV.U32 R5, RZ, RZ, R11 ;  /* 0x000000ffff057224 */ /* 0x002fe400078e000b */
[----:B------:R-:W-:Y:S01]  /*18ba0*/  IMAD R11, R9, R2, R17 ;  /* 0x00000002090b7224 */ /* 0x000fe200078e0211 */
[C---:B------:R-:W-:Y:S01]  /*18bb0*/  IADD3 R17, R0.reuse, 0x2a, RZ ;  /* 0x0000002a00117810 */ /* 0x040fe20007ffe0ff */
[----:B------:R-:W-:Y:S01]  /*18bc0*/  @!P1 IMAD.MOV R5, RZ, RZ, -R5 ;  /* 0x000000ffff059224 */ /* 0x000fe200078e0a05 */
[----:B------:R-:W-:Y:S01]  /*18bd0*/  ISETP.GE.AND P1, PT, R3, RZ, PT ;  /* 0x000000ff0300720c */ /* 0x000fe20003f26270 */
[----:B------:R-:W-:Y:S01]  /*18be0*/  IMAD.HI.U32 R3, R29, R4, RZ ;  /* 0x000000041d037227 */ /* 0x000fe200078e00ff */
[C---:B------:R-:W-:Y:S02]  /*18bf0*/  ISETP.GT.U32.AND P0, PT, R9.reuse, R11, PT ;  /* 0x0000000b0900720c */ /* 0x040fe40003f04070 */
[----:B------:R1:W-:Y:S01]  /*18c00*/  STL [R1+0x64], R5 ;  /* 0x0000640501007387 */ /* 0x0003e20000100800 */
[----:B------:R-:W-:Y:S01]  /*18c10*/  IMAD.MOV R3, RZ, RZ, -R3 ;  /* 0x000000ffff037224 */ /* 0x000fe200078e0a03 */
[----:B------:R-:W-:Y:S01]  /*18c20*/  IABS R19, R17 ;  /* 0x0000001100137213 */ /* 0x000fe20000000000 */
[C---:B------:R-:W-:Y:S01]  /*18c30*/  IMAD R2, R9.reuse, R20, R13 ;  /* 0x0000001409027224 */ /* 0x040fe200078e020d */
[----:B------:R-:W-:Y:S01]  /*18c40*/  IADD3 R13, R0, 0x29, RZ ;  /* 0x00000029000d7810 */ /* 0x000fe20007ffe0ff */
[----:B------:R-:W-:-:S02]  /*18c50*/  IMAD R4, R9, R3, R4 ;  /* 0x0000000309047224 */ /* 0x000fc400078e0204 */
[----:B------:R-:W-:Y:S01]  /*18c60*/  IMAD.HI.U32 R20, R29, R19, RZ ;  /* 0x000000131d147227 */ /* 0x000fe200078e00ff */
[----:B------:R-:W-:Y:S02]  /*18c70*/  IABS R21, R13 ;  /* 0x0000000d00157213 */ /* 0x000fe40000000000 */
[----:B------:R-:W-:Y:S01]  /*18c80*/  ISETP.GT.U32.AND P6, PT, R9, R4, PT ;  /* 0x000000040900720c */ /* 0x000fe20003fc4070 */
[----:B-1----:R-:W-:Y:S01]  /*18c90*/  IMAD.MOV.U32 R5, RZ, RZ, R8 ;  /* 0x000000ffff057224 */ /* 0x002fe200078e0008 */
[----:B------:R-:W-:Y:S01]  /*18ca0*/  IADD3 R8, R0, 0x28, RZ ;  /* 0x0000002800087810 */ /* 0x000fe20007ffe0ff */
[----:B------:R-:W-:Y:S02]  /*18cb0*/  @!P0 IMAD.IADD R11, R11, 0x1, -R9 ;  /* 0x000000010b0b8824 */ /* 0x000fe400078e0a09 */
[----:B------:R-:W-:Y:S01]  /*18cc0*/  @!P5 IMAD.MOV R5, RZ, RZ, -R5 ;  /* 0x000000ffff05d224 */ /* 0x000fe200078e0a05 */
[C---:B------:R-:W-:Y:S01]  /*18cd0*/  ISETP.GT.U32.AND P5, PT, R9.reuse, R2, PT ;  /* 0x000000020900720c */ /* 0x040fe20003fa4070 */
[----:B------:R-:W-:Y:S01]  /*18ce0*/  IMAD.MOV R20, RZ, RZ, -R20 ;  /* 0x000000ffff147224 */ /* 0x000fe200078e0a14 */
[----:B------:R-:W-:-:S02]  /*18cf0*/  ISETP.GT.U32.AND P0, PT, R9, R11, PT ;  /* 0x0000000b0900720c */ /* 0x000fc40003f04070 */
[----:B------:R1:W-:Y:S01]  /*18d00*/  STL [R1+0x6c], R5 ;  /* 0x00006c0501007387 */ /* 0x0003e20000100800 */
[----:B------:R-:W-:Y:S02]  /*18d10*/  IABS R3, R8 ;  /* 0x0000000800037213 */ /* 0x000fe40000000000 */
[----:B------:R-:W-:-:S05]  /*18d20*/  @!P6 IMAD.IADD R4, R4, 0x1, -R9 ;  /* 0x000000010404e824 */ /* 0x000fca00078e0a09 */
[----:B------:R-:W-:Y:S01]  /*18d30*/  ISETP.GT.U32.AND P6, PT, R9, R4, PT ;  /* 0x000000040900720c */ /* 0x000fe20003fc4070 */
[----:B------:R-:W-:Y:S02]  /*18d40*/  @!P5 IMAD.IADD R2, R2, 0x1, -R9 ;  /* 0x000000010202d824 */ /* 0x000fe400078e0a09 */
[----:B-1----:R-:W-:Y:S02]  /*18d50*/  IMAD.MOV.U32 R5, RZ, RZ, R18 ;  /* 0x000000ffff057224 */ /* 0x002fe400078e0012 */
[----:B------:R-:W-:Y:S01]  /*18d60*/  IMAD.HI.U32 R18, R29, R21, RZ ;  /* 0x000000151d127227 */ /* 0x000fe200078e00ff */
[----:B------:R-:W-:-:S03]  /*18d70*/  ISETP.GT.U32.AND P5, PT, R9, R2, PT ;  /* 0x000000020900720c */ /* 0x000fc60003fa4070 */
[----:B------:R-:W-:Y:S01]  /*18d80*/  @!P2 IMAD.MOV R5, RZ, RZ, -R5 ;  /* 0x000000ffff05a224 */ /* 0x000fe200078e0a05 */
[----:B------:R-:W-:Y:S01]  /*18d90*/  ISETP.GE.AND P2, PT, R17, RZ, PT ;  /* 0x000000ff1100720c */ /* 0x000fe20003f46270 */
[----:B------:R-:W-:-:S03]  /*18da0*/  IMAD.HI.U32 R17, R29, R3, RZ ;  /* 0x000000031d117227 */ /* 0x000fc600078e00ff */
[----:B------:R1:W-:Y:S01]  /*18db0*/  STL [R1+0x68], R5 ;  /* 0x0000680501007387 */ /* 0x0003e20000100800 */
[----:B------:R-:W-:Y:S02]  /*18dc0*/  IMAD.MOV R18, RZ, RZ, -R18 ;  /* 0x000000ffff127224 */ /* 0x000fe400078e0a12 */
[----:B------:R-:W-:Y:S01]  /*18dd0*/  @!P0 IMAD.IADD R11, R11, 0x1, -R9 ;  /* 0x000000010b0b8824 */ /* 0x000fe200078e0a09 */
[----:B------:R-:W-:Y:S01]  /*18de0*/  ISETP.GE.AND P0, PT, R13, RZ, PT ;  /* 0x000000ff0d00720c */ /* 0x000fe20003f06270 */
[----:B------:R-:W-:Y:S02]  /*18df0*/  IMAD.MOV R17, RZ, RZ, -R17 ;  /* 0x000000ffff117224 */ /* 0x000fe400078e0a11 */
[C---:B------:R-:W-:Y:S02]  /*18e00*/  IMAD R21, R9.reuse, R18, R21 ;  /* 0x0000001209157224 */ /* 0x040fe400078e0215 */
[----:B------:R-:W-:Y:S02]  /*18e10*/  IMAD.MOV.U32 R6, RZ, RZ, R11 ;  /* 0x000000ffff067224 */ /* 0x000fe400078e000b */
[C---:B------:R-:W-:Y:S01]  /*18e20*/  IMAD R3, R9.reuse, R17, R3 ;  /* 0x0000001109037224 */ /* 0x040fe200078e0203 */
[----:B------:R-:W-:Y:S01]  /*18e30*/  IADD3 R17, R0, 0x26, RZ ;  /* 0x0000002600117810 */ /* 0x000fe20007ffe0ff */
[----:B------:R-:W-:Y:S01]  /*18e40*/  @!P3 IMAD.MOV R6, RZ, RZ, -R6 ;  /* 0x000000ffff06b224 */ /* 0x000fe200078e0a06 */
[C---:B------:R-:W-:Y:S01]  /*18e50*/  ISETP.GT.U32.AND P3, PT, R9.reuse, R21, PT ;  /* 0x000000150900720c */ /* 0x040fe20003f64070 */
[--C-:B------:R-:W-:Y:S01]  /*18e60*/  @!P6 IMAD.IADD R4, R4, 0x1, -R9.reuse ;  /* 0x000000010404e824 */ /* 0x100fe200078e0a09 */
[C---:B------:R-:W-:Y:S01]  /*18e70*/  ISETP.GT.U32.AND P6, PT, R9.reuse, R3, PT ;  /* 0x000000030900720c */ /* 0x040fe20003fc4070 */
[----:B------:R-:W-:Y:S01]  /*18e80*/  @!P5 IMAD.IADD R2, R2, 0x1, -R9 ;  /* 0x000000010202d824 */ /* 0x000fe200078e0a09 */
[----:B------:R-:W-:Y:S01]  /*18e90*/  IABS R11, R17 ;  /* 0x00000011000b7213 */ /* 0x000fe20000000000 */
[----:B------:R-:W-:Y:S01]  /*18ea0*/  IMAD R13, R9, R20, R19 ;  /* 0x00000014090d7224 */ /* 0x000fe200078e0213 */
[----:B------:R-:W-:Y:S01]  /*18eb0*/  STL [R1+0x58], R6 ;  /* 0x0000580601007387 */ /* 0x000fe20000100800 */
[----:B-1----:R-:W-:Y:S01]  /*18ec0*/  IMAD.MOV.U32 R5, RZ, RZ, R2 ;  /* 0x000000ffff057224 */ /* 0x002fe200078e0002 */
[----:B------:R-:W-:-:S02]  /*18ed0*/  IADD3 R2, R0, 0x27, RZ ;  /* 0x0000002700027810 */ /* 0x000fc40007ffe0ff */
[----:B------:R-:W-:Y:S01]  /*18ee0*/  ISETP.GT.U32.AND P5, PT, R9, R13, PT ;  /* 0x0000000d0900720c */ /* 0x000fe20003fa4070 */
[----:B------:R-:W-:Y:S01]  /*18ef0*/  @!P4 IMAD.MOV R5, RZ, RZ, -R5 ;  /* 0x000000ffff05c224 */ /* 0x000fe200078e0a05 */
[----:B------:R-:W-:Y:S01]  /*18f00*/  IABS R18, R2 ;  /* 0x0000000200127213 */ /* 0x000fe20000000000 */
[--C-:B------:R-:W-:Y:S01]  /*18f10*/  @!P3 IMAD.IADD R21, R21, 0x1, -R9.reuse ;  /* 0x000000011515b824 */ /* 0x100fe200078e0a09 */
[----:B------:R-:W-:Y:S01]  /*18f20*/  ISETP.GE.AND P4, PT, R8, RZ, PT ;  /* 0x000000ff0800720c */ /* 0x000fe20003f86270 */
[--C-:B------:R-:W-:Y:S01]  /*18f30*/  @!P6 IMAD.IADD R3, R3, 0x1, -R9.reuse ;  /* 0x000000010303e824 */ /* 0x100fe200078e0a09 */
[----:B------:R1:W-:Y:S01]  /*18f40*/  STL [R1+0x5c], R5 ;  /* 0x00005c0501007387 */ /* 0x0003e20000100800 */
[----:B------:R-:W-:Y:S01]  /*18f50*/  IMAD.HI.U32 R8, R29, R18, RZ ;  /* 0x000000121d087227 */ /* 0x000fe200078e00ff */
[C---:B------:R-:W-:Y:S02]  /*18f60*/  ISETP.GT.U32.AND P3, PT, R9.reuse, R21, PT ;  /* 0x000000150900720c */ /* 0x040fe40003f64070 */
[----:B------:R-:W-:Y:S01]  /*18f70*/  ISETP.GT.U32.AND P6, PT, R9, R3, PT ;  /* 0x000000030900720c */ /* 0x000fe20003fc4070 */
[----:B------:R-:W-:Y:S01]  /*18f80*/  IMAD.MOV R8, RZ, RZ, -R8 ;  /* 0x000000ffff087224 */ /* 0x000fe200078e0a08 */
[----:B------:R-:W-:Y:S01]  /*18f90*/  IADD3 R20, R0, 0x24, RZ ;  /* 0x0000002400147810 */ /* 0x000fe20007ffe0ff */
[----:B------:R-:W-:-:S02]  /*18fa0*/  @!P5 IMAD.IADD R13, R13, 0x1, -R9 ;  /* 0x000000010d0dd824 */ /* 0x000fc400078e0a09 */
[C---:B------:R-:W-:Y:S02]  /*18fb0*/  IMAD R18, R9.reuse, R8, R18 ;  /* 0x0000000809127224 */ /* 0x040fe400078e0212 */
[----:B-1----:R-:W-:Y:S01]  /*18fc0*/  IMAD.MOV.U32 R5, RZ, RZ, R4 ;  /* 0x000000ffff057224 */ /* 0x002fe200078e0004 */
[----:B------:R-:W-:Y:S01]  /*18fd0*/  ISETP.GT.U32.AND P5, PT, R9, R13, PT ;  /* 0x0000000d0900720c */ /* 0x000fe20003fa4070 */
[----:B------:R-:W-:-:S04]  /*18fe0*/  IMAD.HI.U32 R4, R29, R11, RZ ;  /* 0x0000000b1d047227 */ /* 0x000fc800078e00ff */
[----:B------:R-:W-:Y:S02]  /*18ff0*/  IMAD.MOV R4, RZ, RZ, -R4 ;  /* 0x000000ffff047224 */ /* 0x000fe400078e0a04 */
[----:B------:R-:W-:Y:S01]  /*19000*/  @!P3 IMAD.IADD R21, R21, 0x1, -R9 ;  /* 0x000000011515b824 */ /* 0x000fe200078e0a09 */
[C---:B------:R-:W-:Y:S01]  /*19010*/  ISETP.GT.U32.AND P3, PT, R9.reuse, R18, PT ;  /* 0x000000120900720c */ /* 0x040fe20003f64070 */
[----:B------:R-:W-:Y:S01]  /*19020*/  IMAD R11, R9, R4, R11 ;  /* 0x00000004090b7224 */ /* 0x000fe200078e020b */
[----:B------:R-:W-:Y:S01]  /*19030*/  IADD3 R4, R0, 0x23, RZ ;  /* 0x0000002300047810 */ /* 0x000fe20007ffe0ff */
[----:B------:R-:W-:Y:S02]  /*19040*/  @!P6 IMAD.IADD R3, R3, 0x1, -R9 ;  /* 0x000000010303e824 */ /* 0x000fe400078e0a09 */
[----:B------:R-:W-:Y:S01]  /*19050*/  @!P1 IMAD.MOV R5, RZ, RZ, -R5 ;  /* 0x000000ffff059224 */ /* 0x000fe200078e0a05 */
[----:B------:R-:W-:Y:S01]  /*19060*/  ISETP.GT.U32.AND P6, PT, R9, R11, PT ;  /* 0x0000000b0900720c */ /* 0x000fe20003fc4070 */
[----:B------:R-:W-:Y:S01]  /*19070*/  @!P5 IMAD.IADD R13, R13, 0x1, -R9 ;  /* 0x000000010d0dd824 */ /* 0x000fe200078e0a09 */
[----:B------:R-:W-:Y:S01]  /*19080*/  ISETP.GE.AND P1, PT, R2, RZ, PT ;  /* 0x000000ff0200720c */ /* 0x000fe20003f26270 */
[----:B------:R-:W-:Y:S01]  /*19090*/  IMAD.MOV.U32 R6, RZ, RZ, R21 ;  /* 0x000000ffff067224 */ /* 0x000fe200078e0015 */
[----:B------:R1:W-:Y:S01]  /*190a0*/  STL [R1+0x278], R5 ;  /* 0x0002780501007387 */ /* 0x0003e20000100800 */
[----:B------:R-:W-:-:S02]  /*190b0*/  ISETP.GE.AND P5, PT, R17, RZ, PT ;  /* 0x000000ff1100720c */ /* 0x000fc40003fa6270 */
[--C-:B------:R-:W-:Y:S01]  /*190c0*/  @!P3 IMAD.IADD R18, R18, 0x1, -R9.reuse ;  /* 0x000000011212b824 */ /* 0x100fe200078e0a09 */
[----:B------:R-:W-:Y:S01]  /*190d0*/  IADD3 R2, R0, 0x25, RZ ;  /* 0x0000002500027810 */ /* 0x000fe20007ffe0ff */
[----:B------:R-:W-:Y:S01]  /*190e0*/  @!P0 IMAD.MOV R6, RZ, RZ, -R6 ;  /* 0x000000ffff068224 */ /* 0x000fe200078e0a06 */
[----:B------:R-:W-:Y:S02]  /*190f0*/  IABS R17, R20 ;  /* 0x0000001400117213 */ /* 0x000fe40000000000 */
[----:B------:R-:W-:Y:S01]  /*19100*/  IABS R19, R2 ;  /* 0x0000000200137213 */ /* 0x000fe20000000000 */
[----:B------:R-:W-:Y:S01]  /*19110*/  @!P6 IMAD.IADD R11, R11, 0x1, -R9 ;  /* 0x000000010b0be824 */ /* 0x000fe200078e0a09 */
[----:B------:R-:W-:Y:S01]  /*19120*/  ISETP.GT.U32.AND P6, PT, R9, R18, PT ;  /* 0x000000120900720c */ /* 0x000fe20003fc4070 */
[----:B-1----:R-:W-:Y:S01]  /*19130*/  IMAD.MOV.U32 R5, RZ, RZ, R13 ;  /* 0x000000ffff057224 */ /* 0x002fe200078e000d */
[----:B------:R-:W-:Y:S01]  /*19140*/  ISETP.GE.AND P3, PT, R2, RZ, PT ;  /* 0x000000ff0200720c */ /* 0x000fe20003f66270 */
[----:B------:R-:W-:Y:S01]  /*19150*/  IMAD.HI.U32 R22, R29, R19, RZ ;  /* 0x000000131d167227 */ /* 0x000fe200078e00ff */
[----:B------:R-:W-:-:S03]  /*19160*/  IABS R8, R4 ;  /* 0x0000000400087213 */ /* 0x000fc60000000000 */
[----:B------:R-:W-:Y:S01]  /*19170*/  @!P2 IMAD.MOV R5, RZ, RZ, -R5 ;  /* 0x000000ffff05a224 */ /* 0x000fe200078e0a05 */
[----:B------:R-:W-:Y:S01]  /*19180*/  ISETP.GT.U32.AND P2, PT, R9, R11, PT ;  /* 0x0000000b0900720c */ /* 0x000fe20003f44070 */
[----:B------:R-:W-:Y:S02]  /*19190*/  IMAD.MOV R22, RZ, RZ, -R22 ;  /* 0x000000ffff167224 */ /* 0x000fe400078e0a16 */
[----:B------:R-:W-:Y:S01]  /*191a0*/  IMAD.HI.U32 R13, R29, R17, RZ ;  /* 0x000000111d0d7227 */ /* 0x000fe200078e00ff */
[----:B------:R1:W-:Y:S03]  /*191b0*/  STL [R1+0x50], R5 ;  /* 0x0000500501007387 */ /* 0x0003e60000100800 */
[----:B------:R-:W-:Y:S01]  /*191c0*/  @!P6 IMAD.IADD R18, R18, 0x1, -R9 ;  /* 0x000000011212e824 */ /* 0x000fe200078e0a09 */
[----:B------:R2:W-:Y:S01]  /*191d0*/  STL [R1+0x54], R6 ;  /* 0x0000540601007387 */ /* 0x0005e20000100800 */
[----:B------:R-:W-:Y:S01]  /*191e0*/  IMAD R2, R9, R22, R19 ;  /* 0x0000001609027224 */ /* 0x000fe200078e0213 */
[----:B------:R-:W-:Y:S01]  /*191f0*/  ISETP.GE.AND P6, PT, R4, RZ, PT ;  /* 0x000000ff0400720c */ /* 0x000fe20003fc6270 */
[----:B------:R-:W-:Y:S01]  /*19200*/  IMAD.MOV R13, RZ, RZ, -R13 ;  /* 0x000000ffff0d7224 */ /* 0x000fe200078e0a0d */
[----:B------:R-:W-:Y:S01]  /*19210*/  IADD3 R4, R0, 0x21, RZ ;  /* 0x0000002100047810 */ /* 0x000fe20007ffe0ff */
[----:B------:R-:W-:Y:S01]  /*19220*/  @!P2 IMAD.IADD R11, R11, 0x1, -R9 ;  /* 0x000000010b0ba824 */ /* 0x000fe200078e0a09 */
[----:B------:R-:W-:Y:S01]  /*19230*/  ISETP.GT.U32.AND P0, PT, R9, R2, PT ;  /* 0x000000020900720c */ /* 0x000fe20003f04070 */
[----:B-1----:R-:W-:-:S02]  /*19240*/  IMAD.MOV.U32 R5, RZ, RZ, R3 ;  /* 0x000000ffff057224 */ /* 0x002fc400078e0003 */
[C---:B------:R-:W-:Y:S01]  /*19250*/  IMAD R17, R9.reuse, R13, R17 ;  /* 0x0000000d09117224 */ /* 0x040fe200078e0211 */
[----:B0-----:R-:W0:Y:S01]  /*19260*/  MUFU.RCP R3, R24 ;  /* 0x0000001800037308 */ /* 0x001e220000001000 */
[----:B------:R-:W-:Y:S01]  /*19270*/  @!P4 IMAD.MOV R5, RZ, RZ, -R5 ;  /* 0x000000ffff05c224 */ /* 0x000fe200078e0a05 */
[----:B------:R-:W-:Y:S01]  /*19280*/  IADD3 R13, R0, 0x22, RZ ;  /* 0x00000022000d7810 */ /* 0x000fe20007ffe0ff */
[----:B--2---:R-:W-:Y:S01]  /*19290*/  IMAD.MOV.U32 R6, RZ, RZ, R18 ;  /* 0x000000ffff067224 */ /* 0x004fe200078e0012 */
[----:B------:R-:W-:Y:S01]  /*192a0*/  ISETP.GT.U32.AND P2, PT, R9, R17, PT ;  /* 0x000000110900720c */ /* 0x000fe20003f44070 */
[----:B------:R-:W-:Y:S01]  /*192b0*/  IMAD.HI.U32 R19, R29, R8, RZ ;  /* 0x000000081d137227 */ /* 0x000fe200078e00ff */
[----:B------:R1:W-:Y:S01]  /*192c0*/  STL [R1+0x240], R5 ;  /* 0x0002400501007387 */ /* 0x0003e20000100800 */
[----:B------:R-:W-:Y:S02]  /*192d0*/  ISETP.GE.AND P4, PT, R20, RZ, PT ;  /* 0x000000ff1400720c */ /* 0x000fe40003f86270 */
[----:B------:R-:W-:-:S02]  /*192e0*/  @!P1 IMAD.MOV R6, RZ, RZ, -R6 ;  /* 0x000000ffff069224 */ /* 0x000fc400078e0a06 */
[----:B------:R-:W-:Y:S02]  /*192f0*/  @!P0 IMAD.IADD R2, R2, 0x1, -R9 ;  /* 0x0000000102028824 */ /* 0x000fe400078e0a09 */
[----:B------:R-:W-:Y:S01]  /*19300*/  IMAD.MOV R19, RZ, RZ, -R19 ;  /* 0x000000ffff137224 */ /* 0x000fe200078e0a13 */
[----:B------:R-:W-:Y:S01]  /*19310*/  STL [R1+0x1f0], R6 ;  /* 0x0001f00601007387 */ /* 0x000fe20000100800 */
[----:B-1----:R-:W-:Y:S01]  /*19320*/  IMAD.MOV.U32 R5, RZ, RZ, R11 ;  /* 0x000000ffff057224 */ /* 0x002fe200078e000b */
[C---:B------:R-:W-:Y:S01]  /*19330*/  ISETP.GT.U32.AND P0, PT, R9.reuse, R2, PT ;  /* 0x000000020900720c */ /* 0x040fe20003f04070 */
[----:B------:R-:W-:Y:S01]  /*19340*/  IMAD R8, R9, R19, R8 ;  /* 0x0000001309087224 */ /* 0x000fe200078e0208 */
[----:B------:R-:W-:Y:S01]  /*19350*/  IABS R19, R13 ;  /* 0x0000000d00137213 */ /* 0x000fe20000000000 */
[----:B------:R-:W-:Y:S01]  /*19360*/  @!P5 IMAD.MOV R5, RZ, RZ, -R5 ;  /* 0x000000ffff05d224 */ /* 0x000fe200078e0a05 */
[----:B0-----:R-:W-:Y:S01]  /*19370*/  IADD3 R3, R3, 0xffffffe, RZ ;  /* 0x0ffffffe03037810 */ /* 0x001fe20007ffe0ff */
[----:B------:R-:W-:Y:S01]  /*19380*/  @!P2 IMAD.IADD R17, R17, 0x1, -R9 ;  /* 0x000000011111a824 */ /* 0x000fe200078e0a09 */
[----:B------:R-:W-:Y:S01]  /*19390*/  ISETP.GT.U32.AND P1, PT, R9, R8, PT ;  /* 0x000000080900720c */ /* 0x000fe20003f24070 */
[----:B------:R-:W-:Y:S01]  /*193a0*/  IMAD.HI.U32 R11, R29, R19, RZ ;  /* 0x000000131d0b7227 */ /* 0x000fe200078e00ff */
[----:B------:R0:W-:Y:S01]  /*193b0*/  STL [R1+0x218], R5 ;  /* 0x0002180501007387 */ /* 0x0001e20000100800 */
[----:B------:R-:W-:Y:S01]  /*193c0*/  ISETP.GE.AND P5, PT, R13, RZ, PT ;  /* 0x000000ff0d00720c */ /* 0x000fe20003fa6270 */
[----:B------:R-:W1:Y:S01]  /*193d0*/  F2I.FTZ.U32.TRUNC.NTZ R3, R3 ;  /* 0x0000000300037305 */ /* 0x000e62000021f000 */
[----:B------:R-:W-:Y:S01]  /*193e0*/  IMAD.MOV R11, RZ, RZ, -R11 ;  /* 0x000000ffff0b7224 */ /* 0x000fe200078e0a0b */
[----:B------:R-:W2:Y:S01]  /*193f0*/  LDL R12, [R1+0x1a38] ;  /* 0x001a3800010c7983 */ /* 0x000ea20000100800 */
[C---:B------:R-:W-:Y:S01]  /*19400*/  ISETP.GT.U32.AND P2, PT, R9.reuse, R17, PT ;  /* 0x000000110900720c */ /* 0x040fe20003f44070 */
[----:B------:R-:W-:Y:S01]  /*19410*/  @!P0 IMAD.IADD R2, R2, 0x1, -R9 ;  /* 0x0000000102028824 */ /* 0x000fe200078e0a09 */
[----:B------:R-:W-:Y:S01]  /*19420*/  IABS R13, R4 ;  /* 0x00000004000d7213 */ /* 0x000fe20000000000 */
[----:B------:R-:W-:Y:S01]  /*19430*/  IMAD R19, R9, R11, R19 ;  /* 0x0000000b09137224 */ /* 0x000fe200078e0213 */
[----:B------:R-:W-:Y:S01]  /*19440*/  ISETP.GE.AND P0, PT, R4, RZ, PT ;  /* 0x000000ff0400720c */ /* 0x000fe20003f06270 */
[----:B0-----:R-:W-:Y:S01]  /*19450*/  IMAD.MOV.U32 R5, RZ, RZ, R2 ;  /* 0x000000ffff057224 */ /* 0x001fe200078e0002 */
[----:B------:R-:W-:Y:S01]  /*19460*/  IADD3 R11, R0, 0x20, RZ ;  /* 0x00000020000b7810 */ /* 0x000fe20007ffe0ff */
[----:B------:R-:W-:Y:S01]  /*19470*/  @!P1 IMAD.IADD R8, R8, 0x1, -R9 ;  /* 0x0000000108089824 */ /* 0x000fe200078e0a09 */
[----:B------:R-:W-:Y:S01]  /*19480*/  IADD3 R2, R0, 0x1f, RZ ;  /* 0x0000001f00027810 */ /* 0x000fe20007ffe0ff */
[----:B------:R-:W-:-:S02]  /*19490*/  IMAD.MOV.U32 R4, RZ, RZ, R13 ;  /* 0x000000ffff047224 */ /* 0x000fc400078e000d */
[----:B------:R-:W-:Y:S01]  /*194a0*/  @!P3 IMAD.MOV R5, RZ, RZ, -R5 ;  /* 0x000000ffff05b224 */ /* 0x000fe200078e0a05 */
[----:B------:R-:W-:Y:S01]  /*194b0*/  ISETP.GT.U32.AND P3, PT, R9, R19, PT ;  /* 0x000000130900720c */ /* 0x000fe20003f64070 */
[----:B------:R-:W-:Y:S01]  /*194c0*/  IMAD.HI.U32 R13, R29, R4, RZ ;  /* 0x000000041d0d7227 */ /* 0x000fe200078e00ff */
[----:B------:R-:W-:-:S03]  /*194d0*/  ISETP.GT.U32.AND P1, PT, R9, R8, PT ;  /* 0x000000080900720c */ /* 0x000fc60003f24070 */
[----:B------:R-:W-:Y:S01]  /*194e0*/  @!P2 IMAD.IADD R17, R17, 0x1, -R9 ;  /* 0x000000011111a824 */ /* 0x000fe200078e0a09 */
[----:B------:R-:W-:Y:S01]  /*194f0*/  ISETP.GE.AND P2, PT, R11, RZ, PT ;  /* 0x000000ff0b00720c */ /* 0x000fe20003f46270 */
[----:B------:R-:W-:Y:S01]  /*19500*/  IMAD.MOV R13, RZ, RZ, -R13 ;  /* 0x000000ffff0d7224 */ /* 0x000fe200078e0a0d */
[----:B------:R-:W-:Y:S01]  /*19510*/  IABS R11, R11 ;  /* 0x0000000b000b7213 */ /* 0x000fe20000000000 */
[----:B------:R0:W-:Y:S01]  /*19520*/  STL [R1+0x200], R5 ;  /* 0x0002000501007387 */ /* 0x0001e20000100800 */
[----:B-1----:R-:W-:Y:S02]  /*19530*/  IMAD.MOV R21, RZ, RZ, -R3 ;  /* 0x000000ffff157224 */ /* 0x002fe400078e0a03 */
[----:B------:R-:W-:Y:S01]  /*19540*/  IMAD R4, R9, R13, R4 ;  /* 0x0000000d09047224 */ /* 0x000fe200078e0204 */
[----:B------:R-:W-:Y:S01]  /*19550*/  IABS R13, R2 ;  /* 0x00000002000d7213 */ /* 0x000fe20000000000 */
[----:B------:R-:W-:-:S04]  /*19560*/  IMAD.HI.U32 R18, R29, R11, RZ ;  /* 0x0000000b1d127227 */ /* 0x000fc800078e00ff */
[----:B0-----:R-:W-:Y:S02]  /*19570*/  IMAD.MOV.U32 R5, RZ, RZ, R17 ;  /* 0x000000ffff057224 */ /* 0x001fe400078e0011 */
[----:B------:R-:W-:Y:S01]  /*19580*/  @!P3 IMAD.IADD R19, R19, 0x1, -R9 ;  /* 0x000000011313b824 */ /* 0x000fe200078e0a09 */
[----:B------:R-:W-:Y:S01]  /*19590*/  ISETP.GE.AND P3, PT, R2, RZ, PT ;  /* 0x000000ff0200720c */ /* 0x000fe20003f66270 */
[----:B------:R-:W-:Y:S02]  /*195a0*/  @!P4 IMAD.MOV R5, RZ, RZ, -R5 ;  /* 0x000000ffff05c224 */ /* 0x000fe400078e0a05 */
[----:B------:R-:W-:Y:S02]  /*195b0*/  @!P1 IMAD.IADD R8, R8, 0x1, -R9 ;  /* 0x0000000108089824 */ /* 0x000fe400078e0a09 */
[----:B------:R-:W-:Y:S02]  /*195c0*/  IMAD R21, R21, R23, RZ ;  /* 0x0000001715157224 */ /* 0x000fe400078e02ff */
[----:B------:R-:W-:-:S02]  /*195d0*/  IMAD.MOV.U32 R2, RZ, RZ, RZ ;  /* 0x000000ffff027224 */ /* 0x000fc400078e00ff */
[----:B------:R-:W-:Y:S02]  /*195e0*/  IMAD.MOV R18, RZ, RZ, -R18 ;  /* 0x000000ffff127224 */ /* 0x000fe400078e0a12 */
[----:B------:R-:W-:Y:S01]  /*195f0*/  IMAD.HI.U32 R20, R29, R13, RZ ;  /* 0x0000000d1d147227 */ /* 0x000fe200078e00ff */
[----:B------:R0:W-:Y:S01]  /*19600*/  STL [R1+0x1d0], R5 ;  /* 0x0001d00501007387 */ /* 0x0001e20000100800 */
[----:B------:R-:W-:Y:S02]  /*19610*/  ISETP.GT.U32.AND P1, PT, R9, R4, PT ;  /* 0x000000040900720c */ /* 0x000fe40003f24070 */
[----:B------:R-:W-:Y:S01]  /*19620*/  IMAD.HI.U32 R21, R3, R21, R2 ;  /* 0x0000001503157227 */ /* 0x000fe200078e0002 */
[----:B------:R-:W-:-:S03]  /*19630*/  IABS R3, R0 ;  /* 0x0000000000037213 */ /* 0x000fc60000000000 */
[C---:B------:R-:W-:Y:S02]  /*19640*/  IMAD R11, R9.reuse, R18, R11 ;  /* 0x00000012090b7224 */ /* 0x040fe400078e020b */
[----:B------:R-:W-:Y:S02]  /*19650*/  IMAD.MOV R20, RZ, RZ, -R20 ;  /* 0x000000ffff147224 */ /* 0x000fe400078e0a14 */
[----:B0-----:R-:W-:Y:S01]  /*19660*/  IMAD.MOV.U32 R5, RZ, RZ, R8 ;  /* 0x000000ffff057224 */ /* 0x001fe200078e0008 */
[C---:B------:R-:W-:Y:S01]  /*19670*/  ISETP.GT.U32.AND P4, PT, R9.reuse, R19, PT ;  /* 0x000000130900720c */ /* 0x040fe20003f84070 */
[C---:B------:R-:W-:Y:S02]  /*19680*/  IMAD R2, R9.reuse, R20, R13 ;  /* 0x0000001409027224 */ /* 0x040fe400078e020d */
[----:B------:R-:W-:Y:S01]  /*19690*/  @!P6 IMAD.MOV R5, RZ, RZ, -R5 ;  /* 0x000000ffff05e224 */ /* 0x000fe200078e0a05 */
[----:B------:R-:W-:Y:S01]  /*196a0*/  ISETP.GT.U32.AND P6, PT, R9, R11, PT ;  /* 0x0000000b0900720c */ /* 0x000fe20003fc4070 */
[----:B------:R-:W-:-:S04]  /*196b0*/  IMAD.HI.U32 R20, R29, R3, RZ ;  /* 0x000000031d147227 */ /* 0x000fc800078e00ff */
[----:B------:R-:W-:Y:S02]  /*196c0*/  IMAD.MOV R20, RZ, RZ, -R20 ;  /* 0x000000ffff147224 */ /* 0x000fe400078e0a14 */
[----:B------:R-:W-:Y:S02]  /*196d0*/  @!P1 IMAD.IADD R4, R4, 0x1, -R9 ;  /* 0x0000000104049824 */ /* 0x000fe400078e0a09 */
[----:B------:R-:W-:Y:S02]  /*196e0*/  IMAD R3, R9, R20, R3 ;  /* 0x0000001409037224 */ /* 0x000fe400078e0203 */
[--C-:B------:R-:W-:Y:S01]  /*196f0*/  @!P4 IMAD.IADD R19, R19, 0x1, -R9.reuse ;  /* 0x000000011313c824 */ /* 0x100fe200078e0a09 */
[----:B------:R-:W-:Y:S01]  /*19700*/  ISETP.GT.U32.AND P1, PT, R9, R4, PT ;  /* 0x000000040900720c */ /* 0x000fe20003f24070 */
[----:B------:R-:W-:Y:S01]  /*19710*/  @!P6 IMAD.IADD R11, R11, 0x1, -R9 ;  /* 0x000000010b0be824 */ /* 0x000fe200078e0a09 */
[C---:B------:R-:W-:Y:S02]  /*19720*/  ISETP.GT.U32.AND P4, PT, R9.reuse, R2, PT ;  /* 0x000000020900720c */ /* 0x040fe40003f84070 */
[----:B------:R-:W-:Y:S01]  /*19730*/  ISETP.GT.U32.AND P6, PT, R9, R3, PT ;  /* 0x000000030900720c */ /* 0x000fe20003fc4070 */
[----:B------:R0:W-:Y:S01]  /*19740*/  STL [R1+0x1ac], R5 ;  /* 0x0001ac0501007387 */ /* 0x0001e20000100800 */
[----:B------:R-:W-:-:S02]  /*19750*/  IADD3 R17, R0, 0x1e, RZ ;  /* 0x0000001e00117810 */ /* 0x000fc40007ffe0ff */
[----:B------:R-:W-:-:S05]  /*19760*/  IADD3 R18, R0, 0x1d, RZ ;  /* 0x0000001d00127810 */ /* 0x000fca0007ffe0ff */
[----:B------:R-:W-:Y:S02]  /*19770*/  @!P1 IMAD.IADD R4, R4, 0x1, -R9 ;  /* 0x0000000104049824 */ /* 0x000fe400078e0a09 */
[----:B0-----:R-:W-:Y:S01]  /*19780*/  IMAD.MOV.U32 R5, RZ, RZ, R19 ;  /* 0x000000ffff057224 */ /* 0x001fe200078e0013 */
[----:B------:R-:W-:Y:S01]  /*19790*/  ISETP.GE.AND P1, PT, R17, RZ, PT ;  /* 0x000000ff1100720c */ /* 0x000fe20003f26270 */
[--C-:B------:R-:W-:Y:S01]  /*197a0*/  @!P4 IMAD.IADD R2, R2, 0x1, -R9.reuse ;  /* 0x000000010202c824 */ /* 0x100fe200078e0a09 */
[----:B------:R-:W-:Y:S01]  /*197b0*/  IABS R17, R17 ;  /* 0x0000001100117213 */ /* 0x000fe20000000000 */
[----:B------:R-:W-:Y:S01]  /*197c0*/  @!P6 IMAD.IADD R3, R3, 0x1, -R9 ;  /* 0x000000010303e824 */ /* 0x000fe200078e0a09 */
[----:B------:R-:W-:Y:S01]  /*197d0*/  IABS R8, R18 ;  /* 0x0000001200087213 */ /* 0x000fe20000000000 */
[----:B------:R-:W-:Y:S01]  /*197e0*/  @!P5 IMAD.MOV R5, RZ, RZ, -R5 ;  /* 0x000000ffff05d224 */ /* 0x000fe200078e0a05 */
[----:B------:R-:W-:Y:S01]  /*197f0*/  ISETP.GT.U32.AND P4, PT, R9, R11, PT ;  /* 0x0000000b0900720c */ /* 0x000fe20003f84070 */
[----:B------:R-:W-:Y:S01]  /*19800*/  IMAD.HI.U32 R20, R29, R17, RZ ;  /* 0x000000111d147227 */ /* 0x000fe200078e00ff */
[----:B------:R-:W-:-:S02]  /*19810*/  ISETP.GT.U32.AND P5, PT, R9, R2, PT ;  /* 0x000000020900720c */ /* 0x000fc40003fa4070 */
[----:B------:R-:W-:Y:S01]  /*19820*/  ISETP.GT.U32.AND P6, PT, R9, R3, PT ;  /* 0x000000030900720c */ /* 0x000fe20003fc4070 */
[----:B------:R-:W-:Y:S01]  /*19830*/  IMAD.HI.U32 R19, R29, R8, RZ ;  /* 0x000000081d137227 */ /* 0x000fe200078e00ff */
[----:B------:R0:W-:Y:S03]  /*19840*/  STL [R1+0x198], R5 ;  /* 0x0001980501007387 */ /* 0x0001e60000100800 */
[----:B------:R-:W-:Y:S02]  /*19850*/  IMAD.MOV R20, RZ, RZ, -R20 ;  /* 0x000000ffff147224 */ /* 0x000fe400078e0a14 */
[----:B------:R-:W-:Y:S02]  /*19860*/  IMAD.MOV R19, RZ, RZ, -R19 ;  /* 0x000000ffff137224 */ /* 0x000fe400078e0a13 */
[----:B0-----:R-:W-:Y:S02]  /*19870*/  IMAD.MOV.U32 R5, RZ, RZ, R4 ;  /* 0x000000ffff057224 */ /* 0x001fe400078e0004 */
[----:B------:R-:W-:-:S02]  /*19880*/  @!P4 IMAD.IADD R11, R11, 0x1, -R9 ;  /* 0x000000010b0bc824 */ /* 0x000fc400078e0a09 */
[----:B------:R-:W-:Y:S02]  /*19890*/  IMAD R8, R9, R19, R8 ;  /* 0x0000001309087224 */ /* 0x000fe400078e0208 */
[----:B------:R-:W-:Y:S02]  /*198a0*/  @!P0 IMAD.MOV R5, RZ, RZ, -R5 ;  /* 0x000000ffff058224 */ /* 0x000fe400078e0a05 */
[----:B------:R-:W-:Y:S02]  /*198b0*/  @!P5 IMAD.IADD R2, R2, 0x1, -R9 ;  /* 0x000000010202d824 */ /* 0x000fe400078e0a09 */
[----:B------:R-:W-:Y:S02]  /*198c0*/  IMAD.MOV.U32 R6, RZ, RZ, R11 ;  /* 0x000000ffff067224 */ /* 0x000fe400078e000b */
[----:B------:R-:W-:Y:S01]  /*198d0*/  @!P6 IMAD.IADD R3, R3, 0x1, -R9 ;  /* 0x000000010303e824 */ /* 0x000fe200078e0a09 */
[----:B------:R-:W-:Y:S01]  /*198e0*/  ISETP.GT.U32.AND P6, PT, R9, R8, PT ;  /* 0x000000080900720c */ /* 0x000fe20003fc4070 */
[----:B------:R0:W-:Y:S01]  /*198f0*/  STL [R1+0x180], R5 ;  /* 0x0001800501007387 */ /* 0x0001e20000100800 */
[----:B------:R-:W-:Y:S01]  /*19900*/  @!P2 IMAD.MOV R6, RZ, RZ, -R6 ;  /* 0x000000ffff06a224 */ /* 0x000fe200078e0a06 */
[----:B------:R-:W-:-:S02]  /*19910*/  ISETP.GE.AND P2, PT, R0, RZ, PT ;  /* 0x000000ff0000720c */ /* 0x000fc40003f46270 */
[----:B------:R-:W-:Y:S01]  /*19920*/  IADD3 R11, R0, 0x1c, RZ ;  /* 0x0000001c000b7810 */ /* 0x000fe20007ffe0ff */
[----:B0-----:R-:W-:-:S03]  /*19930*/  IMAD.MOV.U32 R5, RZ, RZ, R2 ;  /* 0x000000ffff057224 */ /* 0x001fc600078e0002 */
[----:B------:R-:W-:Y:S01]  /*19940*/  IABS R2, R11 ;  /* 0x0000000b00027213 */ /* 0x000fe20000000000 */
[----:B------:R-:W-:Y:S01]  /*19950*/  @!P3 IMAD.MOV R5, RZ, RZ, -R5 ;  /* 0x000000ffff05b224 */ /* 0x000fe200078e0a05 */
[----:B------:R-:W-:Y:S02]  /*19960*/  STL [R1+0x110], R6 ;  /* 0x0001100601007387 */ /* 0x000fe40000100800 */
[----:B------:R-:W-:Y:S02]  /*19970*/  @!P6 IMAD.IADD R8, R8, 0x1, -R9 ;  /* 0x000000010808e824 */ /* 0x000fe400078e0a09 */
[----:B------:R0:W-:Y:S03]  /*19980*/  STL [R1+0x1e8], R5 ;  /* 0x0001e80501007387 */ /* 0x0001e60000100800 */
[----:B------:R-:W-:Y:S01]  /*19990*/  ISETP.GT.U32.AND P6, PT, R9, R8, PT ;  /* 0x000000080900720c */ /* 0x000fe20003fc4070 */
[----:B0-----:R-:W-:-:S02]  /*199a0*/  IMAD.MOV.U32 R5, RZ, RZ, R3 ;  /* 0x000000ffff057224 */ /* 0x001fc400078e0003 */
[----:B------:R-:W-:Y:S02]  /*199b0*/  IMAD.MOV.U32 R3, RZ, RZ, R2 ;  /* 0x000000ffff037224 */ /* 0x000fe400078e0002 */
[----:B------:R-:W-:Y:S01]  /*199c0*/  @!P2 IMAD.MOV R5, RZ, RZ, -R5 ;  /* 0x000000ffff05a224 */ /* 0x000fe200078e0a05 */
[----:B------:R-:W-:-:S07]  /*199d0*/  ISETP.GE.AND P0, PT, R18, RZ, PT ;  /* 0x000000ff1200720c */ /* 0x000fce0003f06270 */
[----:B------:R-:W-:Y:S01]  /*199e0*/  @!P6 IMAD.IADD R8, R8, 0x1, -R9 ;  /* 0x000000010808e824 */ /* 0x000fe200078e0a09 */
[----:B------:R0:W-:Y:S01]  /*199f0*/  STL [R1+0x150], R5 ;  /* 0x0001500501007387 */ /* 0x0001e20000100800 */
[----:B------:R-:W-:Y:S02]  /*19a00*/  ISETP.GE.AND P3, PT, R11, RZ, PT ;  /* 0x000000ff0b00720c */ /* 0x000fe40003f66270 */
[----:B------:R-:W-:Y:S01]  /*19a10*/  IADD3 R11, R0, 0x1a, RZ ;  /* 0x0000001a000b7810 */ /* 0x000fe20007ffe0ff */
[----:B0-----:R-:W-:-:S04]  /*19a20*/  IMAD.MOV.U32 R5, RZ, RZ, R8 ;  /* 0x000000ffff057224 */ /* 0x001fc800078e0008 */
[----:B------:R-:W-:Y:S01]  /*19a30*/  @!P0 IMAD.MOV R5, RZ, RZ, -R5 ;  /* 0x000000ffff058224 */ /* 0x000fe200078e0a05 */
[----:B------:R-:W-:Y:S02]  /*19a40*/  IABS R2, R11 ;  /* 0x0000000b00027213 */ /* 0x000fe40000000000 */
[C---:B------:R-:W-:Y:S02]  /*19a50*/  IADD3 R19, R0.reuse, 0x18, RZ ;  /* 0x0000001800137810 */ /* 0x040fe40007ffe0ff */
[C---:B------:R-:W-:Y:S02]  /*19a60*/  IADD3 R8, R0.reuse, 0x16, RZ ;  /* 0x0000001600087810 */ /* 0x040fe40007ffe0ff */
[C---:B------:R-:W-:Y:S02]  /*19a70*/  IADD3 R24, R0.reuse, 0x14, RZ ;  /* 0x0000001400187810 */ /* 0x040fe40007ffe0ff */
[----:B------:R-:W-:Y:S02]  /*19a80*/  IADD3 R25, R0, 0x15, RZ ;  /* 0x0000001500197810 */ /* 0x000fe40007ffe0ff */
[----:B--2---:R-:W-:-:S05]  /*19a90*/  IABS R13, R12 ;  /* 0x0000000c000d7213 */ /* 0x004fca0000000000 */
[----:B------:R-:W-:-:S04]  /*19aa0*/  IMAD.HI.U32 R21, R21, R13, RZ ;  /* 0x0000000d15157227 */ /* 0x000fc800078e00ff */
[----:B------:R-:W-:-:S04]  /*19ab0*/  IMAD.MOV R4, RZ, RZ, -R21 ;  /* 0x000000ffff047224 */ /* 0x000fc800078e0a15 */
[----:B------:R-:W-:Y:S02]  /*19ac0*/  IMAD R13, R23, R4, R13 ;  /* 0x00000004170d7224 */ /* 0x000fe400078e020d */
[----:B------:R-:W-:-:S05]  /*19ad0*/  IMAD R4, R9, R20, R17 ;  /* 0x0000001409047224 */ /* 0x000fca00078e0211 */
[----:B------:R-:W-:Y:S02]  /*19ae0*/  ISETP.GT.U32.AND P5, PT, R9, R4, PT ;  /* 0x000000040900720c */ /* 0x000fe40003fa4070 */
[----:B------:R-:W-:Y:S01]  /*19af0*/  IADD3 R20, R0, 0x1b, RZ ;  /* 0x0000001b00147810 */ /* 0x000fe20007ffe0ff */
[----:B------:R-:W-:Y:S01]  /*19b00*/  IMAD.HI.U32 R17, R29, R3, RZ ;  /* 0x000000031d117227 */ /* 0x000fe200078e00ff */
[----:B------:R-:W-:-:S09]  /*19b10*/  ISETP.GT.U32.AND P4, PT, R23, R13, PT ;  /* 0x0000000d1700720c */ /* 0x000fd20003f84070 */
[----:B------:R-:W-:Y:S01]  /*19b20*/  @!P5 IMAD.IADD R4, R4, 0x1, -R9 ;  /* 0x000000010404d824 */ /* 0x000fe200078e0a09 */
[----:B------:R-:W-:-:S04]  /*19b30*/  ISETP.GE.AND P5, PT, R20, RZ, PT ;  /* 0x000000ff1400720c */ /* 0x000fc80003fa6270 */
[----:B------:R-:W-:Y:S01]  /*19b40*/  ISETP.GT.U32.AND P2, PT, R9, R4, PT ;  /* 0x000000040900720c */ /* 0x000fe20003f44070 */
[----:B------:R-:W-:Y:S01]  /*19b50*/  IMAD.MOV R17, RZ, RZ, -R17 ;  /* 0x000000ffff117224 */ /* 0x000fe200078e0a11 */
[----:B------:R-:W-:-:S03]  /*19b60*/  IABS R20, R20 ;  /* 0x0000001400147213 */ /* 0x000fc60000000000 */
[----:B------:R-:W-:Y:S02]  /*19b70*/  IMAD R3, R9, R17, R3 ;  /* 0x0000001109037224 */ /* 0x000fe400078e0203 */
[----:B------:R-:W-:-:S04]  /*19b80*/  IMAD.HI.U32 R18, R29, R20, RZ ;  /* 0x000000141d127227 */ /* 0x000fc800078e00ff */
[----:B------:R-:W-:Y:S02]  /*19b90*/  @!P4 IMAD.IADD R13, R13, 0x1, -R23 ;  /* 0x000000010d0dc824 */ /* 0x000fe400078e0a17 */
[----:B------:R-:W-:Y:S01]  /*19ba0*/  @!P2 IMAD.IADD R4, R4, 0x1, -R9 ;  /* 0x000000010404a824 */ /* 0x000fe200078e0a09 */
[----:B------:R-:W-:Y:S01]  /*19bb0*/  ISETP.GT.U32.AND P2, PT, R9, R3, PT ;  /* 0x000000030900720c */ /* 0x000fe20003f44070 */
[----:B------:R-:W-:Y:S01]  /*19bc0*/  IMAD.MOV R18, RZ, RZ, -R18 ;  /* 0x000000ffff127224 */ /* 0x000fe200078e0a12 */
[----:B------:R-:W-:-:S03]  /*19bd0*/  ISETP.GT.U32.AND P4, PT, R23, R13, PT ;  /* 0x0000000d1700720c */ /* 0x000fc60003f84070 */
[----:B------:R-:W-:-:S05]  /*19be0*/  IMAD R20, R9, R18, R20 ;  /* 0x0000001209147224 */ /* 0x000fca00078e0214 */
[----:B------:R-:W-:-:S03]  /*19bf0*/  ISETP.GT.U32.AND P0, PT, R9, R20, PT ;  /* 0x000000140900720c */ /* 0x000fc60003f04070 */
[----:B------:R-:W-:Y:S01]  /*19c00*/  @!P2 IMAD.IADD R3, R3, 0x1, -R9 ;  /* 0x000000010303a824 */ /* 0x000fe200078e0a09 */
[----:B------:R-:W-:Y:S01]  /*19c10*/  IADD3 R17, R0, 0x19, RZ ;  /* 0x0000001900117810 */ /* 0x000fe20007ffe0ff */
[----:B------:R-:W-:Y:S01]  /*19c20*/  @!P4 IMAD.IADD R13, R13, 0x1, -R23 ;  /* 0x000000010d0dc824 */ /* 0x000fe200078e0a17 */
[----:B------:R-:W-:Y:S01]  /*19c30*/  ISETP.GE.AND P4, PT, R11, RZ, PT ;  /* 0x000000ff0b00720c */ /* 0x000fe20003f86270 */
[----:B------:R-:W-:Y:S01]  /*19c40*/  IMAD.HI.U32 R11, R29, R2, RZ ;  /* 0x000000021d0b7227 */ /* 0x000fe200078e00ff */
[----:B------:R-:W-:Y:S02]  /*19c50*/  ISETP.GT.U32.AND P2, PT, R9, R3, PT ;  /* 0x000000030900720c */ /* 0x000fe40003f44070 */
[----:B------:R-:W-:Y:S01]  /*19c60*/  IABS R22, R17 ;  /* 0x0000001100167213 */ /* 0x000fe20000000000 */
[----:B------:R-:W-:Y:S02]  /*19c70*/  IMAD.MOV R11, RZ, RZ, -R11 ;  /* 0x000000ffff0b7224 */ /* 0x000fe400078e0a0b */
[----:B------:R-:W-:Y:S01]  /*19c80*/  @!P0 IMAD.IADD R20, R20, 0x1, -R9 ;  /* 0x0000000114148824 */ /* 0x000fe200078e0a09 */
[----:B------:R-:W-:Y:S01]  /*19c90*/  ISETP.GE.AND P6, PT, R17, RZ, PT ;  /* 0x000000ff1100720c */ /* 0x000fe20003fc6270 */
[----:B------:R-:W-:Y:S01]  /*19ca0*/  IMAD.MOV.U32 R6, RZ, RZ, R4 ;  /* 0x000000ffff067224 */ /* 0x000fe200078e0004 */
[----:B------:R-:W-:Y:S01]  /*19cb0*/  IADD3 R17, R0, 0x17, RZ ;  /* 0x0000001700117810 */ /* 0x000fe20007ffe0ff */
[C---:B------:R-:W-:Y:S01]  /*19cc0*/  IMAD R2, R9.reuse, R11, R2 ;  /* 0x0000000b09027224 */ /* 0x040fe200078e0202 */
[----:B------:R-:W-:Y:S01]  /*19cd0*/  ISETP.GT.U32.AND P0, PT, R9, R20, PT ;  /* 0x000000140900720c */ /* 0x000fe20003f04070 */
[----:B------:R-:W-:Y:S01]  /*19ce0*/  IMAD.HI.U32 R4, R29, R22, RZ ;  /* 0x000000161d047227 */ /* 0x000fe200078e00ff */
[----:B------:R-:W-:-:S03]  /*19cf0*/  IABS R11, R17 ;  /* 0x00000011000b7213 */ /* 0x000fc60000000000 */
[----:B------:R-:W-:Y:S01]  /*19d00*/  @!P1 IMAD.MOV R6, RZ, RZ, -R6 ;  /* 0x000000ffff069224 */ /* 0x000fe200078e0a06 */
[----:B------:R-:W-:Y:S01]  /*19d10*/  ISETP.GE.AND P1, PT, R19, RZ, PT ;  /* 0x000000ff1300720c */ /* 0x000fe20003f26270 */
[----:B------:R-:W-:Y:S01]  /*19d20*/  IMAD.MOV R4, RZ, RZ, -R4 ;  /* 0x000000ffff047224 */ /* 0x000fe200078e0a04 */
[----:B------:R-:W-:Y:S01]  /*19d30*/  IABS R19, R19 ;  /* 0x0000001300137213 */ /* 0x000fe20000000000 */
[----:B------:R-:W-:Y:S01]  /*19d40*/  @!P2 IMAD.IADD R3, R3, 0x1, -R9 ;  /* 0x000000010303a824 */ /* 0x000fe200078e0a09 */
[C---:B------:R-:W-:Y:S01]  /*19d50*/  ISETP.GT.U32.AND P2, PT, R9.reuse, R2, PT ;  /* 0x000000020900720c */ /* 0x040fe20003f44070 */
[----:B------:R-:W-:Y:S01]  /*19d60*/  IMAD R22, R9, R4, R22 ;  /* 0x0000000409167224 */ /* 0x000fe200078e0216 */
[----:B------:R-:W-:Y:S01]  /*19d70*/  IABS R4, R8 ;  /* 0x0000000800047213 */ /* 0x000fe20000000000 */
[----:B------:R-:W-:-:S04]  /*19d80*/  IMAD.HI.U32 R26, R29, R11, RZ ;  /* 0x0000000b1d1a7227 */ /* 0x000fc800078e00ff */
[----:B------:R-:W-:-:S04]  /*19d90*/  IMAD.HI.U32 R18, R29, R19, RZ ;  /* 0x000000131d127227 */ /* 0x000fc800078e00ff */
[----:B------:R-:W-:Y:S01]  /*19da0*/  @!P0 IMAD.IADD R20, R20, 0x1, -R9 ;  /* 0x0000000114148824 */ /* 0x000fe200078e0a09 */
[----:B------:R-:W-:Y:S01]  /*19db0*/  ISETP.GT.U32.AND P0, PT, R9, R22, PT ;  /* 0x000000160900720c */ /* 0x000fe20003f04070 */
[----:B------:R-:W-:Y:S02]  /*19dc0*/  IMAD.MOV R26, RZ, RZ, -R26 ;  /* 0x000000ffff1a7224 */ /* 0x000fe400078e0a1a */
[----:B------:R-:W-:Y:S02]  /*19dd0*/  IMAD.MOV R18, RZ, RZ, -R18 ;  /* 0x000000ffff127224 */ /* 0x000fe400078e0a12 */
[----:B------:R-:W-:Y:S01]  /*19de0*/  IMAD.HI.U32 R23, R29, R4, RZ ;  /* 0x000000041d177227 */ /* 0x000fe200078e00ff */
[----:B------:R0:W-:Y:S03]  /*19df0*/  STL [R1+0x118], R6 ;  /* 0x0001180601007387 */ /* 0x0001e60000100800 */
[----:B------:R-:W-:-:S02]  /*19e00*/  IMAD R11, R9, R26, R11 ;  /* 0x0000001a090b7224 */ /* 0x000fc400078e020b */
[C---:B------:R-:W-:Y:S02]  /*19e10*/  IMAD R19, R9.reuse, R18, R19 ;  /* 0x0000001209137224 */ /* 0x040fe400078e0213 */
[----:B------:R-:W-:Y:S02]  /*19e20*/  @!P2 IMAD.IADD R2, R2, 0x1, -R9 ;  /* 0x000000010202a824 */ /* 0x000fe400078e0a09 */
[----:B------:R-:W-:Y:S02]  /*19e30*/  IMAD.MOV R26, RZ, RZ, -R23 ;  /* 0x000000ffff1a7224 */ /* 0x000fe400078e0a17 */
[----:B0-----:R-:W-:Y:S01]  /*19e40*/  IMAD.MOV.U32 R6, RZ, RZ, R3 ;  /* 0x000000ffff067224 */ /* 0x001fe200078e0003 */
[----:B------:R0:W-:Y:S01]  /*19e50*/  STL [R1+0x120], R5 ;  /* 0x0001200501007387 */ /* 0x0001e20000100800 */
[C---:B------:R-:W-:Y:S01]  /*19e60*/  IMAD R4, R9.reuse, R26, R4 ;  /* 0x0000001a09047224 */ /* 0x040fe200078e0204 */
[----:B------:R-:W-:Y:S01]  /*19e70*/  IABS R18, R24 ;  /* 0x0000001800127213 */ /* 0x000fe20000000000 */
[----:B------:R-:W-:Y:S01]  /*19e80*/  @!P3 IMAD.MOV R6, RZ, RZ, -R6 ;  /* 0x000000ffff06b224 */ /* 0x000fe200078e0a06 */
[----:B------:R-:W-:-:S02]  /*19e90*/  ISETP.GT.U32.AND P2, PT, R9, R2, PT ;  /* 0x000000020900720c */ /* 0x000fc40003f44070 */
[C---:B------:R-:W-:Y:S01]  /*19ea0*/  ISETP.GT.U32.AND P3, PT, R9.reuse, R19, PT ;  /* 0x000000130900720c */ /* 0x040fe20003f64070 */
[----:B0-----:R-:W-:Y:S02]  /*19eb0*/  IMAD.MOV.U32 R5, RZ, RZ, R20 ;  /* 0x000000ffff057224 */ /* 0x001fe400078e0014 */
[----:B------:R-:W-:Y:S01]  /*19ec0*/  @!P0 IMAD.IADD R22, R22, 0x1, -R9 ;  /* 0x0000000116168824 */ /* 0x000fe200078e0a09 */
[C---:B------:R-:W-:Y:S01]  /*19ed0*/  ISETP.GT.U32.AND P0, PT, R9.reuse, R4, PT ;  /* 0x000000040900720c */ /* 0x040fe20003f04070 */
[----:B------:R-:W-:Y:S01]  /*19ee0*/  @!P5 IMAD.MOV R5, RZ, RZ, -R5 ;  /* 0x000000ffff05d224 */ /* 0x000fe200078e0a05 */
[----:B------:R-:W-:Y:S01]  /*19ef0*/  ISETP.GT.U32.AND P5, PT, R9, R11, PT ;  /* 0x0000000b0900720c */ /* 0x000fe20003fa4070 */
[----:B------:R-:W-:Y:S01]  /*19f00*/  IMAD.HI.U32 R3, R29, R18, RZ ;  /* 0x000000121d037227 */ /* 0x000fe200078e00ff */
[----:B------:R-:W-:-:S03]  /*19f10*/  IADD3 R20, R0, 0x13, RZ ;  /* 0x0000001300147810 */ /* 0x000fc60007ffe0ff */
[----:B------:R-:W-:Y:S01]  /*19f20*/  IMAD.MOV R3, RZ, RZ, -R3 ;  /* 0x000000ffff037224 */ /* 0x000fe200078e0a03 */
[----:B------:R-:W-:Y:S01]  /*19f30*/  IABS R21, R25 ;  /* 0x0000001900157213 */ /* 0x000fe20000000000 */
[--C-:B------:R-:W-:Y:S02]  /*19f40*/  @!P2 IMAD.IADD R2, R2, 0x1, -R9.reuse ;  /* 0x000000010202a824 */ /* 0x100fe400078e0a09 */
[----:B------:R-:W-:Y:S01]  /*19f50*/  IMAD R18, R9, R3, R18 ;  /* 0x0000000309127224 */ /* 0x000fe200078e0212 */
[----:B------:R-:W-:Y:S01]  /*19f60*/  IABS R3, R20 ;  /* 0x0000001400037213 */ /* 0x000fe20000000000 */
[--C-:B------:R-:W-:Y:S01]  /*19f70*/  @!P3 IMAD.IADD R19, R19, 0x1, -R9.reuse ;  /* 0x000000011313b824 */ /* 0x100fe200078e0a09 */
[----:B------:R-:W-:Y:S01]  /*19f80*/  STL [R1+0xec], R6 ;  /* 0x0000ec0601007387 */ /* 0x000fe20000100800 */
[----:B------:R-:W-:Y:S01]  /*19f90*/  ISETP.GT.U32.AND P3, PT, R9, R22, PT ;  /* 0x000000160900720c */ /* 0x000fe20003f64070 */
[--C-:B------:R-:W-:Y:S02]  /*19fa0*/  @!P5 IMAD.IADD R11, R11, 0x1, -R9.reuse ;  /* 0x000000010b0bd824 */ /* 0x100fe400078e0a09 */
[----:B------:R0:W-:Y:S01]  /*19fb0*/  STL [R1+0xe8], R5 ;  /* 0x0000e80501007387 */ /* 0x0001e20000100800 */
[----:B------:R-:W-:Y:S01]  /*19fc0*/  @!P0 IMAD.IADD R4, R4, 0x1, -R9 ;  /* 0x0000000104048824 */ /* 0x000fe200078e0a09 */
[----:B------:R-:W-:Y:S01]  /*19fd0*/  ISETP.GT.U32.AND P5, PT, R9, R19, PT ;  /* 0x000000130900720c */ /* 0x000fe20003fa4070 */
[----:B------:R-:W-:Y:S01]  /*19fe0*/  IMAD.HI.U32 R23, R29, R21, RZ ;  /* 0x000000151d177227 */ /* 0x000fe200078e00ff */
[----:B------:R-:W-:-:S03]  /*19ff0*/  ISETP.GT.U32.AND P0, PT, R9, R11, PT ;  /* 0x0000000b0900720c */ /* 0x000fc60003f04070 */
[----:B0-----:R-:W-:Y:S02]  /*1a000*/  IMAD.MOV.U32 R5, RZ, RZ, R2 ;  /* 0x000000ffff057224 */ /* 0x001fe400078e0002 */
[----:B------:R-:W-:Y:S02]  /*1a010*/  IMAD.MOV.U32 R2, RZ, RZ, R3 ;  /* 0x000000ffff027224 */ /* 0x000fe400078e0003 */
[----:B------:R-:W-:Y:S01]  /*1a020*/  @!P4 IMAD.MOV R5, RZ, RZ, -R5 ;  /* 0x000000ffff05c224 */ /* 0x000fe200078e0a05 */
[----:B------:R-:W-:Y:S01]  /*1a030*/  ISETP.GT.U32.AND P4, PT, R9, R4, PT ;  /* 0x000000040900720c */ /* 0x000fe20003f84070 */
[----:B------:R-:W-:Y:S02]  /*1a040*/  IMAD.MOV R23, RZ, RZ, -R23 ;  /* 0x000000ffff177224 */ /* 0x000fe400078e0a17 */
[----:B------:R-:W-:Y:S01]  /*1a050*/  IMAD.HI.U32 R27, R29, R2, RZ ;  /* 0x000000021d1b7227 */ /* 0x000fe200078e00ff */
[----:B------:R-:W-:-:S03]  /*1a060*/  ISETP.GE.AND P2, PT, R17, RZ, PT ;  /* 0x000000ff1100720c */ /* 0x000fc60003f46270 */
[----:B------:R-:W-:Y:S01]  /*1a070*/  IMAD R17, R9, R23, R21 ;  /* 0x0000001709117224 */ /* 0x000fe200078e0215 */
[----:B------:R-:W-:Y:S01]  /*1a080*/  IADD3 R21, R0, 0x12, RZ ;  /* 0x0000001200157810 */ /* 0x000fe20007ffe0ff */
[----:B------:R-:W-:Y:S02]  /*1a090*/  IMAD.MOV R27, RZ, RZ, -R27 ;  /* 0x000000ffff1b7224 */ /* 0x000fe400078e0a1b */
[--C-:B------:R-:W-:Y:S01]  /*1a0a0*/  @!P3 IMAD.IADD R22, R22, 0x1, -R9.reuse ;  /* 0x000000011616b824 */ /* 0x100fe200078e0a09 */
[----:B------:R-:W-:Y:S01]  /*1a0b0*/  IABS R26, R21 ;  /* 0x00000015001a7213 */ /* 0x000fe20000000000 */
[----:B------:R-:W-:Y:S01]  /*1a0c0*/  @!P5 IMAD.IADD R19, R19, 0x1, -R9 ;  /* 0x000000011313d824 */ /* 0x000fe200078e0a09 */
[C---:B------:R-:W-:Y:S01]  /*1a0d0*/  ISETP.GT.U32.AND P3, PT, R9.reuse, R17, PT ;  /* 0x000000110900720c */ /* 0x040fe20003f64070 */
[----:B------:R-:W-:Y:S01]  /*1a0e0*/  IMAD R2, R9, R27, R2 ;  /* 0x0000001b09027224 */ /* 0x000fe200078e0202 */
[----:B------:R0:W-:Y:S01]  /*1a0f0*/  STL [R1+0xdc], R5 ;  /* 0x0000dc0501007387 */ /* 0x0001e20000100800 */
[----:B------:R-:W-:-:S02]  /*1a100*/  IMAD.MOV.U32 R6, RZ, RZ, R22 ;  /* 0x000000ffff067224 */ /* 0x000fc400078e0016 */
[--C-:B------:R-:W-:Y:S01]  /*1a110*/  @!P0 IMAD.IADD R11, R11, 0x1, -R9.reuse ;  /* 0x000000010b0b8824 */ /* 0x100fe200078e0a09 */
[----:B------:R-:W-:Y:S01]  /*1a120*/  ISETP.GE.AND P0, PT, R8, RZ, PT ;  /* 0x000000ff0800720c */ /* 0x000fe20003f06270 */
[----:B------:R-:W-:Y:S01]  /*1a130*/  @!P4 IMAD.IADD R4, R4, 0x1, -R9 ;  /* 0x000000010404c824 */ /* 0x000fe200078e0a09 */
[----:B------:R-:W-:Y:S01]  /*1a140*/  ISETP.GT.U32.AND P4, PT, R9, R2, PT ;  /* 0x000000020900720c */ /* 0x000fe20003f84070 */
[----:B------:R-:W-:-:S04]  /*1a150*/  IMAD.HI.U32 R8, R29, R26, RZ ;  /* 0x0000001a1d087227 */ /* 0x000fc800078e00ff */
[----:B0-----:R-:W-:Y:S02]  /*1a160*/  IMAD.MOV.U32 R5, RZ, RZ, R19 ;  /* 0x000000ffff057224 */ /* 0x001fe400078e0013 */
[----:B------:R-:W-:Y:S02]  /*1a170*/  @!P6 IMAD.MOV R6, RZ, RZ, -R6 ;  /* 0x000000ffff06e224 */ /* 0x000fe400078e0a06 */
[----:B------:R-:W-:Y:S02]  /*1a180*/  @!P1 IMAD.MOV R5, RZ, RZ, -R5 ;  /* 0x000000ffff059224 */ /* 0x000fe400078e0a05 */
[----:B------:R-:W-:Y:S01]  /*1a190*/  IMAD.MOV R8, RZ, RZ, -R8 ;  /* 0x000000ffff087224 */ /* 0x000fe200078e0a08 */
[----:B------:R-:W-:Y:S01]  /*1a1a0*/  ISETP.GT.U32.AND P5, PT, R9, R18, PT ;  /* 0x000000120900720c */ /* 0x000fe20003fa4070 */
[----:B------:R-:W-:Y:S01]  /*1a1b0*/  STL [R1+0xa4], R6 ;  /* 0x0000a40601007387 */ /* 0x000fe20000100800 */
[--C-:B------:R-:W-:Y:S02]  /*1a1c0*/  @!P3 IMAD.IADD R17, R17, 0x1, -R9.reuse ;  /* 0x000000011111b824 */ /* 0x100fe400078e0a09 */
[C---:B------:R-:W-:Y:S01]  /*1a1d0*/  IMAD R8, R9.reuse, R8, R26 ;  /* 0x0000000809087224 */ /* 0x040fe200078e021a */
[----:B------:R0:W-:Y:S01]  /*1a1e0*/  STL [R1+0x9c], R5 ;  /* 0x00009c0501007387 */ /* 0x0001e20000100800 */
[----:B------:R-:W-:Y:S01]  /*1a1f0*/  @!P4 IMAD.IADD R2, R2, 0x1, -R9 ;  /* 0x000000010202c824 */ /* 0x000fe200078e0a09 */
[----:B------:R-:W-:Y:S01]  /*1a200*/  ISETP.GT.U32.AND P4, PT, R9, R17, PT ;  /* 0x000000110900720c */ /* 0x000fe20003f84070 */
[----:B0-----:R-:W-:-:S04]  /*1a210*/  IMAD.MOV.U32 R5, RZ, RZ, R11 ;  /* 0x000000ffff057224 */ /* 0x001fc800078e000b */
[----:B------:R-:W-:Y:S01]  /*1a220*/  @!P2 IMAD.MOV R5, RZ, RZ, -R5 ;  /* 0x000000ffff05a224 */ /* 0x000fe200078e0a05 */
[----:B------:R-:W-:Y:S02]  /*1a230*/  ISETP.GT.U32.AND P2, PT, R9, R8, PT ;  /* 0x000000080900720c */ /* 0x000fe40003f44070 */
[----:B------:R-:W-:Y:S01]  /*1a240*/  ISETP.GE.AND P3, PT, R25, RZ, PT ;  /* 0x000000ff1900720c */ /* 0x000fe20003f66270 */
[--C-:B------:R-:W-:Y:S01]  /*1a250*/  @!P5 IMAD.IADD R18, R18, 0x1, -R9.reuse ;  /* 0x000000011212d824 */ /* 0x100fe200078e0a09 */
[----:B------:R-:W-:Y:S02]  /*1a260*/  ISETP.GE.AND P5, PT, R24, RZ, PT ;  /* 0x000000ff1800720c */ /* 0x000fe40003fa6270 */
[C---:B------:R-:W-:Y:S02]  /*1a270*/  IADD3 R23, R0.reuse, 0x11, RZ ;  /* 0x0000001100177810 */ /* 0x040fe40007ffe0ff */
[----:B------:R-:W-:Y:S01]  /*1a280*/  IADD3 R24, R0, 0x10, RZ ;  /* 0x0000001000187810 */ /* 0x000fe20007ffe0ff */
[----:B------:R-:W-:Y:S01]  /*1a290*/  @!P0 IMAD.MOV R4, RZ, RZ, -R4 ;  /* 0x000000ffff048224 */ /* 0x000fe200078e0a04 */
[----:B------:R-:W-:Y:S01]  /*1a2a0*/  IABS R3, R23 ;  /* 0x0000001700037213 */ /* 0x000fe20000000000 */
[--C-:B------:R-:W-:Y:S01]  /*1a2b0*/  @!P4 IMAD.IADD R17, R17, 0x1, -R9.reuse ;  /* 0x000000011111c824 */ /* 0x100fe200078e0a09 */
[----:B------:R-:W-:Y:S01]  /*1a2c0*/  IABS R22, R24 ;  /* 0x0000001800167213 */ /* 0x000fe20000000000 */
[----:B------:R-:W-:Y:S01]  /*1a2d0*/  @!P2 IMAD.IADD R8, R8, 0x1, -R9 ;  /* 0x000000010808a824 */ /* 0x000fe200078e0a09 */
[----:B------:R-:W-:Y:S01]  /*1a2e0*/  ISETP.GT.U32.AND P1, PT, R9, R18, PT ;  /* 0x000000120900720c */ /* 0x000fe20003f24070 */
[----:B------:R-:W-:Y:S01]  /*1a2f0*/  STL [R1+0x8c], R5 ;  /* 0x00008c0501007387 */ /* 0x000fe20000100800 */
[----:B------:R-:W-:Y:S01]  /*1a300*/  IMAD.HI.U32 R27, R29, R3, RZ ;  /* 0x000000031d1b7227 */ /* 0x000fe200078e00ff */
[----:B------:R-:W-:-:S02]  /*1a310*/  ISETP.GT.U32.AND P6, PT, R9, R2, PT ;  /* 0x000000020900720c */ /* 0x000fc40003fc4070 */
[----:B------:R0:W-:Y:S01]  /*1a320*/  STL [R1+0x84], R4 ;  /* 0x0000840401007387 */ /* 0x0001e20000100800 */
[----:B------:R-:W-:Y:S01]  /*1a330*/  @!P3 IMAD.MOV R17, RZ, RZ, -R17 ;  /* 0x000000ffff11b224 */ /* 0x000fe200078e0a11 */
[----:B------:R-:W-:Y:S02]  /*1a340*/  IADD3 R11, R0, 0xf, RZ ;  /* 0x0000000f000b7810 */ /* 0x000fe40007ffe0ff */
[----:B------:R-:W-:Y:S01]  /*1a350*/  ISETP.GT.U32.AND P3, PT, R9, R8, PT ;  /* 0x000000080900720c */ /* 0x000fe20003f64070 */
[----:B------:R-:W-:Y:S02]  /*1a360*/  IMAD.MOV R25, RZ, RZ, -R27 ;  /* 0x000000ffff197224 */ /* 0x000fe400078e0a1b */
[----:B0-----:R-:W-:Y:S01]  /*1a370*/  IMAD.HI.U32 R4, R29, R22, RZ ;  /* 0x000000161d047227 */ /* 0x001fe200078e00ff */
[----:B------:R-:W-:-:S03]  /*1a380*/  IABS R19, R11 ;  /* 0x0000000b00137213 */ /* 0x000fc60000000000 */
[----:B------:R-:W-:Y:S01]  /*1a390*/  IMAD.MOV R4, RZ, RZ, -R4 ;  /* 0x000000ffff047224 */ /* 0x000fe200078e0a04 */
[----:B------:R-:W-:Y:S01]  /*1a3a0*/  ISETP.GE.AND P0, PT, R20, RZ, PT ;  /* 0x000000ff1400720c */ /* 0x000fe20003f06270 */
[----:B------:R-:W-:Y:S02]  /*1a3b0*/  IMAD R3, R9, R25, R3 ;  /* 0x0000001909037224 */ /* 0x000fe400078e0203 */
[----:B------:R-:W-:Y:S01]  /*1a3c0*/  @!P1 IMAD.IADD R18, R18, 0x1, -R9 ;  /* 0x0000000112129824 */ /* 0x000fe200078e0a09 */
[----:B------:R-:W-:Y:S01]  /*1a3d0*/  ISETP.GE.AND P1, PT, R21, RZ, PT ;  /* 0x000000ff1500720c */ /* 0x000fe20003f26270 */
[----:B------:R-:W-:Y:S02]  /*1a3e0*/  IMAD R4, R9, R4, R22 ;  /* 0x0000000409047224 */ /* 0x000fe400078e0216 */
[----:B------:R-:W-:Y:S01]  /*1a3f0*/  IMAD.HI.U32 R20, R29, R19, RZ ;  /* 0x000000131d147227 */ /* 0x000fe200078e00ff */
[----:B------:R-:W-:-:S03]  /*1a400*/  ISETP.GT.U32.AND P4, PT, R9, R3, PT ;  /* 0x000000030900720c */ /* 0x000fc60003f84070 */
[----:B------:R-:W-:Y:S01]  /*1a410*/  @!P5 IMAD.MOV R18, RZ, RZ, -R18 ;  /* 0x000000ffff12d224 */ /* 0x000fe200078e0a12 */
[C---:B------:R-:W-:Y:S01]  /*1a420*/  ISETP.GT.U32.AND P5, PT, R9.reuse, R4, PT ;  /* 0x000000040900720c */ /* 0x040fe20003fa4070 */
[--C-:B------:R-:W-:Y:S02]  /*1a430*/  @!P6 IMAD.IADD R2, R2, 0x1, -R9.reuse ;  /* 0x000000010202e824 */ /* 0x100fe400078e0a09 */
[----:B------:R-:W-:Y:S02]  /*1a440*/  IMAD.MOV R20, RZ, RZ, -R20 ;  /* 0x000000ffff147224 */ /* 0x000fe400078e0a14 */
[----:B------:R-:W-:Y:S02]  /*1a450*/  @!P3 IMAD.IADD R8, R8, 0x1, -R9 ;  /* 0x000000010808b824 */ /* 0x000fe400078e0a09 */
[----:B------:R-:W-:Y:S02]  /*1a460*/  IMAD.MOV.U32 R5, RZ, RZ, R2 ;  /* 0x000000ffff057224 */ /* 0x000fe400078e0002 */
[----:B------:R-:W-:-:S02]  /*1a470*/  IMAD R2, R9, R20, R19 ;  /* 0x0000001409027224 */ /* 0x000fc400078e0213 */
[----:B------:R-:W-:-:S04]  /*1a480*/  IMAD.MOV.U32 R6, RZ, RZ, R8 ;  /* 0x000000ffff067224 */ /* 0x000fc800078e0008 */
[----:B------:R-:W-:Y:S01]  /*1a490*/  @!P1 IMAD.MOV R6, RZ, RZ, -R6 ;  /* 0x000000ffff069224 */ /* 0x000fe200078e0a06 */
[----:B------:R-:W-:Y:S01]  /*1a4a0*/  ISETP.GT.U32.AND P1, PT, R9, R2, PT ;  /* 0x000000020900720c */ /* 0x000fe20003f24070 */
[--C-:B------:R-:W-:Y:S02]  /*1a4b0*/  @!P4 IMAD.IADD R3, R3, 0x1, -R9.reuse ;  /* 0x000000010303c824 */ /* 0x100fe400078e0a09 */
[----:B------:R-:W-:Y:S01]  /*1a4c0*/  @!P5 IMAD.IADD R4, R4, 0x1, -R9 ;  /* 0x000000010404d824 */ /* 0x000fe200078e0a09 */
[----:B------:R-:W-:Y:S02]  /*1a4d0*/  IADD3 R20, R0, 0xe, RZ ;  /* 0x0000000e00147810 */ /* 0x000fe40007ffe0ff */
[C---:B------:R-:W-:Y:S02]  /*1a4e0*/  ISETP.GT.U32.AND P4, PT, R9.reuse, R3, PT ;  /* 0x000000030900720c */ /* 0x040fe40003f84070 */
[----:B------:R-:W-:Y:S02]  /*1a4f0*/  ISETP.GT.U32.AND P5, PT, R9, R4, PT ;  /* 0x000000040900720c */ /* 0x000fe40003fa4070 */
[----:B------:R-:W-:-:S02]  /*1a500*/  ISETP.GE.AND P3, PT, R20, RZ, PT ;  /* 0x000000ff1400720c */ /* 0x000fc40003f66270 */
[----:B------:R-:W-:Y:S01]  /*1a510*/  IABS R20, R20 ;  /* 0x0000001400147213 */ /* 0x000fe20000000000 */
[----:B------:R-:W-:Y:S01]  /*1a520*/  @!P1 IMAD.IADD R2, R2, 0x1, -R9 ;  /* 0x0000000102029824 */ /* 0x000fe200078e0a09 */
[----:B------:R-:W-:Y:S01]  /*1a530*/  ISETP.GE.AND P6, PT, R23, RZ, PT ;  /* 0x000000ff1700720c */ /* 0x000fe20003fc6270 */
[----:B------:R-:W-:Y:S01]  /*1a540*/  @!P0 IMAD.MOV R5, RZ, RZ, -R5 ;  /* 0x000000ffff058224 */ /* 0x000fe200078e0a05 */
[----:B------:R-:W-:Y:S01]  /*1a550*/  ISETP.GE.AND P2, PT, R24, RZ, PT ;  /* 0x000000ff1800720c */ /* 0x000fe20003f46270 */
[----:B------:R-:W-:Y:S01]  /*1a560*/  IMAD.HI.U32 R24, R29, R20, RZ ;  /* 0x000000141d187227 */ /* 0x000fe200078e00ff */
[----:B------:R-:W-:Y:S02]  /*1a570*/  IADD3 R19, R0, 0xb, RZ ;  /* 0x0000000b00137810 */ /* 0x000fe40007ffe0ff */
[----:B------:R-:W-:Y:S01]  /*1a580*/  ISETP.GT.U32.AND P1, PT, R9, R2, PT ;  /* 0x000000020900720c */ /* 0x000fe20003f24070 */
[--C-:B------:R-:W-:Y:S01]  /*1a590*/  @!P4 IMAD.IADD R3, R3, 0x1, -R9.reuse ;  /* 0x000000010303c824 */ /* 0x100fe200078e0a09 */
[----:B------:R-:W-:Y:S01]  /*1a5a0*/  STL [R1+0x1b80], R17 ;  /* 0x001b801101007387 */ /* 0x000fe20000100800 */
[----:B------:R-:W-:Y:S01]  /*1a5b0*/  @!P5 IMAD.IADD R4, R4, 0x1, -R9 ;  /* 0x000000010404d824 */ /* 0x000fe200078e0a09 */
[----:B------:R-:W-:-:S02]  /*1a5c0*/  IABS R23, R19 ;  /* 0x0000001300177213 */ /* 0x000fc40000000000 */
[----:B------:R-:W-:Y:S01]  /*1a5d0*/  ISETP.GE.AND P5, PT, R19, RZ, PT ;  /* 0x000000ff1300720c */ /* 0x000fe20003fa6270 */
[----:B------:R-:W-:Y:S01]  /*1a5e0*/  STL [R1+0x1b84], R18 ;  /* 0x001b841201007387 */ /* 0x000fe20000100800 */
[----:B------:R-:W-:-:S03]  /*1a5f0*/  IMAD.MOV R19, RZ, RZ, -R24 ;  /* 0x000000ffff137224 */ /* 0x000fc600078e0a18 */
[----:B------:R0:W-:Y:S01]  /*1a600*/  STL [R1+0x28], R5 ;  /* 0x0000280501007387 */ /* 0x0001e20000100800 */
[----:B------:R-:W-:Y:S01]  /*1a610*/  IADD3 R21, R0, 0xd, RZ ;  /* 0x0000000d00157810 */ /* 0x000fe20007ffe0ff */
[----:B------:R-:W-:Y:S01]  /*1a620*/  IMAD R20, R9, R19, R20 ;  /* 0x0000001309147224 */ /* 0x000fe200078e0214 */
[----:B------:R-:W-:Y:S01]  /*1a630*/  ISETP.GE.AND P0, PT, R11, RZ, PT ;  /* 0x000000ff0b00720c */ /* 0x000fe20003f06270 */
[----:B------:R-:W-:Y:S02]  /*1a640*/  @!P1 IMAD.IADD R2, R2, 0x1, -R9 ;  /* 0x0000000102029824 */ /* 0x000fe400078e0a09 */
[----:B0-----:R-:W-:Y:S01]  /*1a650*/  IMAD.MOV.U32 R5, RZ, RZ, R3 ;  /* 0x000000ffff057224 */ /* 0x001fe200078e0003 */
[----:B------:R-:W-:-:S03]  /*1a660*/  ISETP.GE.AND P4, PT, R21, RZ, PT ;  /* 0x000000ff1500720c */ /* 0x000fc60003f86270 */
[----:B------:R-:W-:Y:S01]  /*1a670*/  @!P6 IMAD.MOV R5, RZ, RZ, -R5 ;  /* 0x000000ffff05e224 */ /* 0x000fe200078e0a05 */
[----:B------:R-:W-:Y:S01]  /*1a680*/  IADD3 R11, R0, 0xc, RZ ;  /* 0x0000000c000b7810 */ /* 0x000fe20007ffe0ff */
[----:B------:R-:W-:Y:S01]  /*1a690*/  STL [R1+0x30], R6 ;  /* 0x0000300601007387 */ /* 0x000fe20000100800 */
[----:B------:R-:W-:Y:S02]  /*1a6a0*/  IABS R21, R21 ;  /* 0x0000001500157213 */ /* 0x000fe40000000000 */
[----:B------:R-:W-:Y:S01]  /*1a6b0*/  ISETP.GT.U32.AND P1, PT, R9, R20, PT ;  /* 0x000000140900720c */ /* 0x000fe20003f24070 */
[----:B------:R0:W-:Y:S01]  /*1a6c0*/  STL [R1+0x34], R5 ;  /* 0x0000340501007387 */ /* 0x0001e20000100800 */
[----:B------:R-:W-:Y:S02]  /*1a6d0*/  IABS R22, R11 ;  /* 0x0000000b00167213 */ /* 0x000fe40000000000 */
[----:B------:R-:W-:Y:S01]  /*1a6e0*/  ISETP.GE.AND P6, PT, R11, RZ, PT ;  /* 0x000000ff0b00720c */ /* 0x000fe20003fc6270 */
[----:B------:R-:W-:-:S04]  /*1a6f0*/  IMAD.HI.U32 R11, R29, R21, RZ ;  /* 0x000000151d0b7227 */ /* 0x000fc800078e00ff */
[----:B0-----:R-:W-:Y:S02]  /*1a700*/  IMAD.MOV.U32 R5, RZ, RZ, R4 ;  /* 0x000000ffff057224 */ /* 0x001fe400078e0004 */
[----:B------:R-:W-:Y:S02]  /*1a710*/  IMAD.MOV R11, RZ, RZ, -R11 ;  /* 0x000000ffff0b7224 */ /* 0x000fe400078e0a0b */
[----:B------:R-:W-:Y:S02]  /*1a720*/  @!P2 IMAD.MOV R5, RZ, RZ, -R5 ;  /* 0x000000ffff05a224 */ /* 0x000fe400078e0a05 */
[----:B------:R-:W-:Y:S02]  /*1a730*/  IMAD R21, R9, R11, R21 ;  /* 0x0000000b09157224 */ /* 0x000fe400078e0215 */
[----:B------:R-:W-:Y:S01]  /*1a740*/  @!P1 IMAD.IADD R20, R20, 0x1, -R9 ;  /* 0x0000000114149824 */ /* 0x000fe200078e0a09 */
[----:B------:R0:W-:Y:S01]  /*1a750*/  STL [R1+0x38], R5 ;  /* 0x0000380501007387 */ /* 0x0001e20000100800 */
[----:B------:R-:W-:-:S03]  /*1a760*/  IMAD.HI.U32 R8, R29, R22, RZ ;  /* 0x000000161d087227 */ /* 0x000fc600078e00ff */
[----:B------:R-:W-:Y:S01]  /*1a770*/  ISETP.GT.U32.AND P1, PT, R9, R20, PT ;  /* 0x000000140900720c */ /* 0x000fe20003f24070 */
[----:B0-----:R-:W-:-:S04]  /*1a780*/  IMAD.MOV.U32 R5, RZ, RZ, R2 ;  /* 0x000000ffff057224 */ /* 0x001fc800078e0002 */
[----:B------:R-:W-:Y:S01]  /*1a790*/  @!P0 IMAD.MOV R5, RZ, RZ, -R5 ;  /* 0x000000ffff058224 */ /* 0x000fe200078e0a05 */
[----:B------:R-:W-:Y:S01]  /*1a7a0*/  ISETP.GT.U32.AND P0, PT, R9, R21, PT ;  /* 0x000000150900720c */ /* 0x000fe20003f04070 */
[----:B------:R-:W-:Y:S02]  /*1a7b0*/  IMAD.MOV R8, RZ, RZ, -R8 ;  /* 0x000000ffff087224 */ /* 0x000fe400078e0a08 */
[----:B------:R-:W-:-:S04]  /*1a7c0*/  IMAD.HI.U32 R3, R29, R23, RZ ;  /* 0x000000171d037227 */ /* 0x000fc800078e00ff */
[C---:B------:R-:W-:Y:S02]  /*1a7d0*/  IMAD R22, R9.reuse, R8, R22 ;  /* 0x0000000809167224 */ /* 0x040fe400078e0216 */
[----:B------:R-:W-:Y:S01]  /*1a7e0*/  @!P1 IMAD.IADD R20, R20, 0x1, -R9 ;  /* 0x0000000114149824 */ /* 0x000fe200078e0a09 */
[C---:B------:R-:W-:Y:S01]  /*1a7f0*/  IADD3 R28, R0.reuse, 0x9, RZ ;  /* 0x00000009001c7810 */ /* 0x040fe20007ffe0ff */
[----:B------:R-:W-:Y:S01]  /*1a800*/  IMAD.MOV R3, RZ, RZ, -R3 ;  /* 0x000000ffff037224 */ /* 0x000fe200078e0a03 */
[----:B------:R-:W-:Y:S01]  /*1a810*/  ISETP.GT.U32.AND P1, PT, R9, R22, PT ;  /* 0x000000160900720c */ /* 0x000fe20003f24070 */
[----:B------:R-:W-:Y:S01]  /*1a820*/  @!P0 IMAD.IADD R21, R21, 0x1, -R9 ;  /* 0x0000000115158824 */ /* 0x000fe200078e0a09 */
[C---:B------:R-:W-:Y:S01]  /*1a830*/  IADD3 R6, R0.reuse, 0x7, RZ ;  /* 0x0000000700067810 */ /* 0x040fe20007ffe0ff */
[C---:B------:R-:W-:Y:S01]  /*1a840*/  IMAD R23, R9.reuse, R3, R23 ;  /* 0x0000000309177224 */ /* 0x040fe200078e0217 */
[----:B------:R-:W-:Y:S02]  /*1a850*/  IADD3 R3, R0, 0xa, RZ ;  /* 0x0000000a00037810 */ /* 0x000fe40007ffe0ff */
[----:B------:R-:W-:-:S02]  /*1a860*/  ISETP.GT.U32.AND P0, PT, R9, R21, PT ;  /* 0x000000150900720c */ /* 0x000fc40003f04070 */
[----:B------:R-:W-:Y:S02]  /*1a870*/  IABS R24, R28 ;  /* 0x0000001c00187213 */ /* 0x000fe40000000000 */
[----:B------:R-:W-:Y:S02]  /*1a880*/  IABS R26, R6 ;  /* 0x00000006001a7213 */ /* 0x000fe40000000000 */
[C---:B------:R-:W-:Y:S02]  /*1a890*/  IADD3 R7, R0.reuse, 0x8, RZ ;  /* 0x0000000800077810 */ /* 0x040fe40007ffe0ff */
[----:B------:R-:W-:Y:S01]  /*1a8a0*/  IADD3 R18, R0, 0x6, RZ ;  /* 0x0000000600127810 */ /* 0x000fe20007ffe0ff */
[----:B------:R-:W-:Y:S01]  /*1a8b0*/  IMAD.HI.U32 R19, R29, R24, RZ ;  /* 0x000000181d137227 */ /* 0x000fe200078e00ff */
[----:B------:R-:W-:Y:S02]  /*1a8c0*/  ISETP.GE.AND P2, PT, R3, RZ, PT ;  /* 0x000000ff0300720c */ /* 0x000fe40003f46270 */
[----:B------:R-:W-:Y:S01]  /*1a8d0*/  IABS R3, R3 ;  /* 0x0000000300037213 */ /* 0x000fe20000000000 */
[----:B------:R-:W-:Y:S01]  /*1a8e0*/  IMAD.HI.U32 R8, R29, R26, RZ ;  /* 0x0000001a1d087227 */ /* 0x000fe200078e00ff */
[----:B------:R-:W-:-:S02]  /*1a8f0*/  IABS R25, R7 ;  /* 0x0000000700197213 */ /* 0x000fc40000000000 */
[----:B------:R-:W-:Y:S01]  /*1a900*/  IABS R4, R18 ;  /* 0x0000001200047213 */ /* 0x000fe20000000000 */
[----:B------:R-:W-:Y:S01]  /*1a910*/  @!P1 IMAD.IADD R22, R22, 0x1, -R9 ;  /* 0x0000000116169824 */ /* 0x000fe200078e0a09 */
[----:B------:R0:W-:Y:S01]  /*1a920*/  STL [R1+0x2c], R5 ;  /* 0x00002c0501007387 */ /* 0x0001e20000100800 */
[----:B------:R-:W-:Y:S01]  /*1a930*/  IMAD.MOV R19, RZ, RZ, -R19 ;  /* 0x000000ffff137224 */ /* 0x000fe200078e0a13 */
[----:B------:R-:W-:Y:S01]  /*1a940*/  IADD3 R14, R0, 0x4, RZ ;  /* 0x00000004000e7810 */ /* 0x000fe20007ffe0ff */
[----:B------:R-:W-:Y:S02]  /*1a950*/  IMAD.MOV R8, RZ, RZ, -R8 ;  /* 0x000000ffff087224 */ /* 0x000fe400078e0a08 */
[----:B------:R-:W-:Y:S01]  /*1a960*/  IMAD.HI.U32 R27, R29, R3, RZ ;  /* 0x000000031d1b7227 */ /* 0x000fe200078e00ff */
[----:B------:R-:W-:-:S03]  /*1a970*/  ISETP.GT.U32.AND P1, PT, R9, R22, PT ;  /* 0x000000160900720c */ /* 0x000fc60003f24070 */
[----:B------:R-:W-:Y:S01]  /*1a980*/  IMAD.HI.U32 R11, R29, R25, RZ ;  /* 0x000000191d0b7227 */ /* 0x000fe200078e00ff */
[----:B0-----:R-:W-:-:S03]  /*1a990*/  IADD3 R5, R0, 0x5, RZ ;  /* 0x0000000500057810 */ /* 0x001fc60007ffe0ff */
[----:B------:R-:W-:Y:S01]  /*1a9a0*/  IMAD.HI.U32 R2, R29, R4, RZ ;  /* 0x000000041d027227 */ /* 0x000fe200078e00ff */
[----:B------:R-:W-:-:S03]  /*1a9b0*/  IADD3 R10, R0, 0x3, RZ ;  /* 0x00000003000a7810 */ /* 0x000fc60007ffe0ff */
[----:B------:R-:W-:Y:S01]  /*1a9c0*/  @!P0 IMAD.IADD R21, R21, 0x1, -R9 ;  /* 0x0000000115158824 */ /* 0x000fe200078e0a09 */
[C---:B------:R-:W-:Y:S01]  /*1a9d0*/  ISETP.GT.U32.AND P0, PT, R9.reuse, R23, PT ;  /* 0x000000170900720c */ /* 0x040fe20003f04070 */
[C---:B------:R-:W-:Y:S01]  /*1a9e0*/  IMAD R24, R9.reuse, R19, R24 ;  /* 0x0000001309187224 */ /* 0x040fe200078e0218 */
[----:B------:R-:W-:Y:S01]  /*1a9f0*/  IABS R19, R14 ;  /* 0x0000000e00137213 */ /* 0x000fe20000000000 */
[----:B------:R-:W-:Y:S01]  /*1aa00*/  IMAD R26, R9, R8, R26 ;  /* 0x00000008091a7224 */ /* 0x000fe200078e021a */
[----:B------:R-:W-:Y:S01]  /*1aa10*/  IABS R8, R5 ;  /* 0x0000000500087213 */ /* 0x000fe20000000000 */
[----:B------:R-:W-:Y:S01]  /*1aa20*/  IMAD.MOV R27, RZ, RZ, -R27 ;  /* 0x000000ffff1b7224 */ /* 0x000fe200078e0a1b */
[----:B------:R-:W-:Y:S01]  /*1aa30*/  IADD3 R15, R0, 0x2, RZ ;  /* 0x00000002000f7810 */ /* 0x000fe20007ffe0ff */
[----:B------:R-:W-:Y:S02]  /*1aa40*/  IMAD.MOV R11, RZ, RZ, -R11 ;  /* 0x000000ffff0b7224 */ /* 0x000fe400078e0a0b */
[----:B------:R-:W-:-:S02]  /*1aa50*/  IMAD.MOV R2, RZ, RZ, -R2 ;  /* 0x000000ffff027224 */ /* 0x000fc400078e0a02 */
[----:B------:R-:W-:Y:S02]  /*1aa60*/  @!P3 IMAD.MOV R20, RZ, RZ, -R20 ;  /* 0x000000ffff14b224 */ /* 0x000fe400078e0a14 */
[----:B------:R-:W-:Y:S02]  /*1aa70*/  @!P4 IMAD.MOV R21, RZ, RZ, -R21 ;  /* 0x000000ffff15c224 */ /* 0x000fe400078e0a15 */
[C---:B------:R-:W-:Y:S02]  /*1aa80*/  IMAD R3, R9.reuse, R27, R3 ;  /* 0x0000001b09037224 */ /* 0x040fe400078e0203 */
[C---:B------:R-:W-:Y:S01]  /*1aa90*/  IMAD R25, R9.reuse, R11, R25 ;  /* 0x0000000b09197224 */ /* 0x040fe200078e0219 */
[----:B------:R-:W-:Y:S01]  /*1aaa0*/  IABS R11, R15 ;  /* 0x0000000f000b7213 */ /* 0x000fe20000000000 */
[----:B------:R-:W-:Y:S01]  /*1aab0*/  IMAD R4, R9, R2, R4 ;  /* 0x0000000209047224 */ /* 0x000fe200078e0204 */
[----:B------:R-:W-:Y:S01]  /*1aac0*/  IABS R2, R10 ;  /* 0x0000000a00027213 */ /* 0x000fe20000000000 */
[C---:B------:R-:W-:Y:S01]  /*1aad0*/  IMAD.HI.U32 R27, R29.reuse, R8, RZ ;  /* 0x000000081d1b7227 */ /* 0x040fe200078e00ff */
[----:B------:R0:W-:Y:S03]  /*1aae0*/  STL [R1+0x1b88], R20 ;  /* 0x001b881401007387 */ /* 0x0001e60000100800 */
[----:B------:R-:W-:Y:S01]  /*1aaf0*/  IMAD.HI.U32 R17, R29, R19, RZ ;  /* 0x000000131d117227 */ /* 0x000fe200078e00ff */
[----:B------:R1:W-:Y:S01]  /*1ab00*/  STL [R1+0x1b8c], R21 ;  /* 0x001b8c1501007387 */ /* 0x0003e20000100800 */
[----:B------:R-:W-:-:S02]  /*1ab10*/  ISETP.GT.U32.AND P4, PT, R9, R24, PT ;  /* 0x000000180900720c */ /* 0x000fc40003f84070 */
[----:B------:R-:W-:Y:S01]  /*1ab20*/  IMAD.MOV R27, RZ, RZ, -R27 ;  /* 0x000000ffff1b7224 */ /* 0x000fe200078e0a1b */
[----:B------:R-:W-:Y:S01]  /*1ab30*/  ISETP.GT.U32.AND P3, PT, R9, R3, PT ;  /* 0x000000030900720c */ /* 0x000fe20003f64070 */
[----:B0-----:R-:W-:-:S04]  /*1ab40*/  IMAD.HI.U32 R20, R29, R2, RZ ;  /* 0x000000021d147227 */ /* 0x001fc800078e00ff */
[----:B-1----:R-:W-:Y:S02]  /*1ab50*/  IMAD.MOV R21, RZ, RZ, -R17 ;  /* 0x000000ffff157224 */ /* 0x002fe400078e0a11 */
[----:B------:R-:W-:-:S04]  /*1ab60*/  IMAD.HI.U32 R17, R29, R11, RZ ;  /* 0x0000000b1d117227 */ /* 0x000fc800078e00ff */
[--C-:B------:R-:W-:Y:S01]  /*1ab70*/  @!P1 IMAD.IADD R22, R22, 0x1, -R9.reuse ;  /* 0x0000000116169824 */ /* 0x100fe200078e0a09 */
[----:B------:R-:W-:Y:S01]  /*1ab80*/  ISETP.GT.U32.AND P1, PT, R9, R25, PT ;  /* 0x000000190900720c */ /* 0x000fe20003f24070 */
[----:B------:R-:W-:Y:S01]  /*1ab90*/  @!P0 IMAD.IADD R23, R23, 0x1, -R9 ;  /* 0x0000000117178824 */ /* 0x000fe200078e0a09 */
[C---:B------:R-:W-:Y:S01]  /*1aba0*/  ISETP.GT.U32.AND P0, PT, R9.reuse, R26, PT ;  /* 0x0000001a0900720c */ /* 0x040fe20003f04070 */
[----:B------:R-:W-:Y:S02]  /*1abb0*/  IMAD R8, R9, R27, R8 ;  /* 0x0000001b09087224 */ /* 0x000fe400078e0208 */
[----:B------:R-:W-:Y:S02]  /*1abc0*/  IMAD.MOV R27, RZ, RZ, -R20 ;  /* 0x000000ffff1b7224 */ /* 0x000fe400078e0a14 */
[----:B------:R-:W-:Y:S02]  /*1abd0*/  IMAD.MOV R20, RZ, RZ, -R17 ;  /* 0x000000ffff147224 */ /* 0x000fe400078e0a11 */
[----:B------:R-:W0:Y:S01]  /*1abe0*/  S2R R17, SR_TID.X ;  /* 0x0000000000117919 */ /* 0x000e220000002100 */
[----:B------:R-:W-:-:S02]  /*1abf0*/  @!P4 IMAD.IADD R24, R24, 0x1, -R9 ;  /* 0x000000011818c824 */ /* 0x000fc400078e0a09 */
[--C-:B------:R-:W-:Y:S01]  /*1ac00*/  @!P3 IMAD.IADD R3, R3, 0x1, -R9.reuse ;  /* 0x000000010303b824 */ /* 0x100fe200078e0a09 */
[----:B------:R-:W-:Y:S01]  /*1ac10*/  ISETP.GT.U32.AND P3, PT, R9, R23, PT ;  /* 0x000000170900720c */ /* 0x000fe20003f64070 */
[--C-:B------:R-:W-:Y:S01]  /*1ac20*/  @!P1 IMAD.IADD R25, R25, 0x1, -R9.reuse ;  /* 0x0000000119199824 */ /* 0x100fe200078e0a09 */
[C---:B------:R-:W-:Y:S01]  /*1ac30*/  ISETP.GT.U32.AND P1, PT, R9.reuse, R24, PT ;  /* 0x000000180900720c */ /* 0x040fe20003f24070 */
[----:B------:R-:W-:Y:S01]  /*1ac40*/  @!P0 IMAD.IADD R26, R26, 0x1, -R9 ;  /* 0x000000011a1a8824 */ /* 0x000fe200078e0a09 */
[C---:B------:R-:W-:Y:S01]  /*1ac50*/  ISETP.GT.U32.AND P4, PT, R9.reuse, R3, PT ;  /* 0x000000030900720c */ /* 0x040fe20003f84070 */
[----:B------:R-:W-:Y:S01]  /*1ac60*/  @!P6 IMAD.MOV R22, RZ, RZ, -R22 ;  /* 0x000000ffff16e224 */ /* 0x000fe200078e0a16 */
[C---:B------:R-:W-:Y:S02]  /*1ac70*/  ISETP.GT.U32.AND P6, PT, R9.reuse, R25, PT ;  /* 0x000000190900720c */ /* 0x040fe40003fc4070 */
[C---:B------:R-:W-:Y:S01]  /*1ac80*/  ISETP.GT.U32.AND P0, PT, R9.reuse, R26, PT ;  /* 0x0000001a0900720c */ /* 0x040fe20003f04070 */
[----:B------:R-:W-:-:S04]  /*1ac90*/  IMAD R19, R9, R21, R19 ;  /* 0x0000001509137224 */ /* 0x000fc800078e0213 */
[--C-:B------:R-:W-:Y:S01]  /*1aca0*/  @!P3 IMAD.IADD R23, R23, 0x1, -R9.reuse ;  /* 0x000000011717b824 */ /* 0x100fe200078e0a09 */
[C---:B------:R-:W-:Y:S01]  /*1acb0*/  ISETP.GT.U32.AND P3, PT, R9.reuse, R4, PT ;  /* 0x000000040900720c */ /* 0x040fe20003f64070 */
[--C-:B------:R-:W-:Y:S01]  /*1acc0*/  @!P1 IMAD.IADD R24, R24, 0x1, -R9.reuse ;  /* 0x0000000118189824 */ /* 0x100fe200078e0a09 */
[----:B------:R-:W-:Y:S01]  /*1acd0*/  ISETP.GT.U32.AND P1, PT, R9, R19, PT ;  /* 0x000000130900720c */ /* 0x000fe20003f24070 */
[----:B------:R-:W-:Y:S01]  /*1ace0*/  @!P4 IMAD.IADD R3, R3, 0x1, -R9 ;  /* 0x000000010303c824 */ /* 0x000fe200078e0a09 */
[C---:B------:R-:W-:Y:S02]  /*1acf0*/  ISETP.GT.U32.AND P4, PT, R9.reuse, R8, PT ;  /* 0x000000080900720c */ /* 0x040fe40003f84070 */
[----:B0-----:R-:W-:Y:S01]  /*1ad00*/  SHF.R.U32.HI R17, RZ, 0x5, R17 ;  /* 0x00000005ff117819 */ /* 0x001fe20000011611 */
[----:B------:R-:W-:Y:S02]  /*1ad10*/  IMAD R2, R9, R27, R2 ;  /* 0x0000001b09027224 */ /* 0x000fe400078e0202 */
[--C-:B------:R-:W-:Y:S01]  /*1ad20*/  @!P0 IMAD.IADD R26, R26, 0x1, -R9.reuse ;  /* 0x000000011a1a8824 */ /* 0x100fe200078e0a09 */
[----:B------:R-:W-:Y:S01]  /*1ad30*/  SGXT.U32 R17, R17, 0x1 ;  /* 0x000000011111781a */ /* 0x000fe20000000000 */
[----:B------:R-:W-:Y:S01]  /*1ad40*/  @!P6 IMAD.IADD R25, R25, 0x1, -R9 ;  /* 0x000000011919e824 */ /* 0x000fe200078e0a09 */
[----:B------:R-:W-:Y:S01]  /*1ad50*/  ISETP.GE.AND P0, PT, R28, RZ, PT ;  /* 0x000000ff1c00720c */ /* 0x000fe20003f06270 */
[C---:B------:R-:W-:Y:S01]  /*1ad60*/  IMAD R11, R9.reuse, R20, R11 ;  /* 0x00000014090b7224 */ /* 0x040fe200078e020b */
[----:B------:R-:W-:-:S02]  /*1ad70*/  ISETP.GT.U32.AND P6, PT, R9, R2, PT ;  /* 0x000000020900720c */ /* 0x000fc40003fc4070 */
[----:B------:R-:W-:Y:S02]  /*1ad80*/  LOP3.LUT R17, R17, 0x3e, RZ, 0xfc, !PT ;  /* 0x0000003e11117812 */ /* 0x000fe400078efcff */
[----:B------:R-:W-:Y:S01]  /*1ad90*/  IADD3 R27, R0, 0x1, RZ ;  /* 0x00000001001b7810 */ /* 0x000fe20007ffe0ff */
[----:B------:R-:W-:Y:S01]  /*1ada0*/  STL [R1+0x1b90], R22 ;  /* 0x001b901601007387 */ /* 0x000fe20000100800 */
[--C-:B------:R-:W-:Y:S01]  /*1adb0*/  @!P3 IMAD.IADD R4, R4, 0x1, -R9.reuse ;  /* 0x000000010404b824 */ /* 0x100fe200078e0a09 */
[----:B------:R-:W-:Y:S01]  /*1adc0*/  ISETP.GT.U32.AND P3, PT, R9, R11, PT ;  /* 0x0000000b0900720c */ /* 0x000fe20003f64070 */
[----:B------:R-:W-:Y:S01]  /*1add0*/  IMAD R17, R17, c[0x0][0x188], RZ ;  /* 0x0000620011117a24 */ /* 0x000fe200078e02ff */
[----:B------:R0:W-:Y:S01]  /*1ade0*/  STL [R1+0x1ab8], R0 ;  /* 0x001ab80001007387 */ /* 0x0001e20000100800 */
[----:B------:R-:W-:Y:S01]  /*1adf0*/  IABS R28, R27 ;  /* 0x0000001b001c7213 */ /* 0x000fe20000000000 */
[--C-:B------:R-:W-:Y:S02]  /*1ae00*/  @!P1 IMAD.IADD R19, R19, 0x1, -R9.reuse ;  /* 0x0000000113139824 */ /* 0x100fe400078e0a09 */
[----:B------:R-:W-:Y:S01]  /*1ae10*/  @!P4 IMAD.IADD R8, R8, 0x1, -R9 ;  /* 0x000000010808c824 */ /* 0x000fe200078e0a09 */
[----:B------:R-:W-:Y:S01]  /*1ae20*/  ISETP.GE.AND P4, PT, R7, RZ, PT ;  /* 0x000000ff0700720c */ /* 0x000fe20003f86270 */
[----:B0-----:R-:W-:Y:S01]  /*1ae30*/  IMAD.MOV R0, RZ, RZ, -c[0x0][0x188] ;  /* 0x80006200ff007624 */ /* 0x001fe200078e02ff */
[----:B------:R-:W-:Y:S01]  /*1ae40*/  ISETP.GE.AND P1, PT, R6, RZ, PT ;  /* 0x000000ff0600720c */ /* 0x000fe20003f26270 */
[----:B------:R-:W-:Y:S01]  /*1ae50*/  IMAD.HI.U32 R29, R29, R28, RZ ;  /* 0x0000001c1d1d7227 */ /* 0x000fe200078e00ff */
[----:B------:R-:W2:Y:S03]  /*1ae60*/  LDL.LU R7, [R1+0x1bd0] ;  /* 0x001bd00001077983 */ /* 0x000ea60000300800 */
[----:B------:R-:W-:Y:S01]  /*1ae70*/  IMAD R17, R0, 0x2, R17 ;  /* 0x0000000200117824 */ /* 0x000fe200078e0211 */
[----:B------:R-:W3:Y:S01]  /*1ae80*/  LDL.LU R6, [R1+0x1bcc] ;  /* 0x001bcc0001067983 */ /* 0x000ee20000300800 */
[----:B------:R-:W-:Y:S01]  /*1ae90*/  @!P0 IMAD.MOV R24, RZ, RZ, -R24 ;  /* 0x000000ffff188224 */ /* 0x000fe200078e0a18 */
[----:B------:R-:W-:Y:S01]  /*1aea0*/  ISETP.GT.U32.AND P0, PT, R9, R19, PT ;  /* 0x000000130900720c */ /* 0x000fe20003f04070 */
[----:B------:R-:W-:Y:S01]  /*1aeb0*/  @!P6 IMAD.IADD R2, R2, 0x1, -R9 ;  /* 0x000000010202e824 */ /* 0x000fe200078e0a09 */
[----:B------:R-:W-:Y:S01]  /*1aec0*/  ISETP.GE.AND P6, PT, R18, RZ, PT ;  /* 0x000000ff1200720c */ /* 0x000fe20003fc6270 */
[----:B------:R-:W-:-:S02]  /*1aed0*/  IMAD R17, R0, 0x2, R17 ;  /* 0x0000000200117824 */ /* 0x000fc400078e0211 */
[----:B------:R-:W-:Y:S02]  /*1aee0*/  IMAD.MOV R18, RZ, RZ, -R29 ;  /* 0x000000ffff127224 */ /* 0x000fe400078e0a1d */
[----:B------:R-:W-:Y:S02]  /*1aef0*/  IMAD.MOV.U32 R29, RZ, RZ, R3 ;  /* 0x000000ffff1d7224 */ /* 0x000fe400078e0003 */
[----:B------:R-:W-:Y:S02]  /*1af00*/  IMAD R17, R0, 0x2, R17 ;  /* 0x0000000200117824 */ /* 0x000fe400078e0211 */
[----:B------:R-:W-:Y:S01]  /*1af10*/  @!P3 IMAD.IADD R11, R11, 0x1, -R9 ;  /* 0x000000010b0bb824 */ /* 0x000fe200078e0a09 */
[----:B------:R-:W-:Y:S01]  /*1af20*/  ISETP.GT.U32.AND P3, PT, R9, R4, PT ;  /* 0x000000040900720c */ /* 0x000fe20003f64070 */
[----:B------:R-:W-:Y:S02]  /*1af30*/  @!P5 IMAD.MOV R23, RZ, RZ, -R23 ;  /* 0x000000ffff17d224 */ /* 0x000fe400078e0a17 */
[----:B------:R-:W-:Y:S01]  /*1af40*/  @!P2 IMAD.MOV R29, RZ, RZ, -R29 ;  /* 0x000000ffff1da224 */ /* 0x000fe200078e0a1d */
[----:B------:R-:W-:Y:S01]  /*1af50*/  STL [R1+0x848], R17 ;  /* 0x0008481101007387 */ /* 0x000fe20000100800 */
[----:B------:R-:W-:-:S02]  /*1af60*/  @!P4 IMAD.MOV R25, RZ, RZ, -R25 ;  /* 0x000000ffff19c224 */ /* 0x000fc400078e0a19 */
[----:B------:R-:W-:Y:S01]  /*1af70*/  @!P1 IMAD.MOV R26, RZ, RZ, -R26 ;  /* 0x000000ffff1a9224 */ /* 0x000fe200078e0a1a */
[----:B------:R-:W-:Y:S01]  /*1af80*/  STL [R1+0x1b94], R23 ;  /* 0x001b941701007387 */ /* 0x000fe20000100800 */
[----:B------:R-:W-:Y:S02]  /*1af90*/  IMAD R3, R0, 0x2, R17 ;  /* 0x0000000200037824 */ /* 0x000fe400078e0211 */
[----:B------:R-:W-:Y:S01]  /*1afa0*/  @!P0 IMAD.IADD R19, R19, 0x1, -R9 ;  /* 0x0000000113138824 */ /* 0x000fe200078e0a09 */
[----:B------:R-:W-:Y:S01]  /*1afb0*/  STL [R1+0x1b98], R29 ;  /* 0x001b981d01007387 */ /* 0x000fe20000100800 */
[----:B------:R-:W-:-:S03]  /*1afc0*/  ISETP.GE.AND P0, PT, R10, RZ, PT ;  /* 0x000000ff0a00720c */ /* 0x000fc60003f06270 */
[----:B------:R-:W-:Y:S01]  /*1afd0*/  STL [R1+0x1b9c], R24 ;  /* 0x001b9c1801007387 */ /* 0x000fe20000100800 */
[----:B------:R-:W-:-:S03]  /*1afe0*/  ISETP.GE.AND P5, PT, R5, RZ, PT ;  /* 0x000000ff0500720c */ /* 0x000fc60003fa6270 */
[----:B------:R-:W-:Y:S04]  /*1aff0*/  STL [R1+0x1ba0], R25 ;  /* 0x001ba01901007387 */ /* 0x000fe80000100800 */
[----:B------:R-:W0:Y:S04]  /*1b000*/  S2R R10, SR_TID.X ;  /* 0x00000000000a7919 */ /* 0x000e280000002100 */
[----:B------:R-:W-:Y:S04]  /*1b010*/  STL [R1+0x1ba4], R26 ;  /* 0x001ba41a01007387 */ /* 0x000fe80000100800 */
[----:B------:R-:W4:Y:S01]  /*1b020*/  LDL.LU R5, [R1+0x1bc8] ;  /* 0x001bc80001057983 */ /* 0x000f220000300800 */
[----:B------:R-:W-:-:S03]  /*1b030*/  @!P3 IMAD.IADD R4, R4, 0x1, -R9 ;  /* 0x000000010404b824 */ /* 0x000fc600078e0a09 */
[----:B------:R1:W-:Y:S01]  /*1b040*/  STL [R1+0x854], R3 ;  /* 0x0008540301007387 */ /* 0x0003e20000100800 */
[----:B------:R-:W-:Y:S01]  /*1b050*/  ISETP.GE.AND P3, PT, R14, RZ, PT ;  /* 0x000000ff0e00720c */ /* 0x000fe20003f66270 */
[----:B-1----:R-:W-:-:S04]  /*1b060*/  IMAD R3, R0, 0x2, R3 ;  /* 0x0000000200037824 */ /* 0x002fc800078e0203 */
[----:B------:R-:W-:Y:S01]  /*1b070*/  IMAD R14, R0, 0x2, R3 ;  /* 0x00000002000e7824 */ /* 0x000fe200078e0203 */
[----:B------:R-:W-:Y:S01]  /*1b080*/  STL [R1+0x80c], R3 ;  /* 0x00080c0301007387 */ /* 0x000fe20000100800 */
[----:B------:R-:W-:-:S03]  /*1b090*/  ISETP.GT.U32.AND P1, PT, R9, R11, PT ;  /* 0x0000000b0900720c */ /* 0x000fc60003f24070 */
[----:B------:R1:W-:Y:S01]  /*1b0a0*/  STL [R1+0x810], R14 ;  /* 0x0008100e01007387 */ /* 0x0003e20000100800 */
[----:B------:R-:W-:Y:S01]  /*1b0b0*/  ISETP.GT.U32.AND P4, PT, R9, R2, PT ;  /* 0x000000020900720c */ /* 0x000fe20003f84070 */
[----:B-1----:R-:W-:-:S05]  /*1b0c0*/  IMAD R14, R0, 0x2, R14 ;  /* 0x00000002000e7824 */ /* 0x002fca00078e020e */
[----:B------:R1:W-:Y:S01]  /*1b0d0*/  STL [R1+0x814], R14 ;  /* 0x0008140e01007387 */ /* 0x0003e20000100800 */
[----:B0-----:R-:W-:Y:S02]  /*1b0e0*/  IMAD.SHL.U32 R3, R10, 0x8, RZ ;  /* 0x000000080a037824 */ /* 0x001fe400078e00ff */
[----:B------:R-:W-:Y:S02]  /*1b0f0*/  @!P1 IMAD.IADD R11, R11, 0x1, -R9 ;  /* 0x000000010b0b9824 */ /* 0x000fe400078e0a09 */
[----:B-1----:R-:W-:Y:S01]  /*1b100*/  IMAD R14, R0, 0x2, R14 ;  /* 0x00000002000e7824 */ /* 0x002fe200078e020e */
[----:B------:R-:W-:-:S04]  /*1b110*/  ISETP.GE.AND P1, PT, R27, RZ, PT ;  /* 0x000000ff1b00720c */ /* 0x000fc80003f26270 */
[----:B------:R0:W-:Y:S01]  /*1b120*/  STL [R1+0x818], R14 ;  /* 0x0008180e01007387 */ /* 0x0001e20000100800 */
[----:B------:R-:W-:Y:S02]  /*1b130*/  LOP3.LUT R27, R10, 0x7, RZ, 0xc0, !PT ;  /* 0x000000070a1b7812 */ /* 0x000fe400078ec0ff */
[----:B------:R-:W-:Y:S01]  /*1b140*/  LOP3.LUT R3, R3, 0x30, RZ, 0xc0, !PT ;  /* 0x0000003003037812 */ /* 0x000fe200078ec0ff */
[----:B0-----:R-:W-:Y:S02]  /*1b150*/  IMAD R14, R0, 0x2, R14 ;  /* 0x00000002000e7824 */ /* 0x001fe400078e020e */
[----:B------:R-:W-:-:S03]  /*1b160*/  @!P4 IMAD.IADD R2, R2, 0x1, -R9 ;  /* 0x000000010202c824 */ /* 0x000fc600078e0a09 */
[----:B------:R0:W-:Y:S01]  /*1b170*/  STL [R1+0x81c], R14 ;  /* 0x00081c0e01007387 */ /* 0x0001e20000100800 */
[----:B------:R-:W-:Y:S01]  /*1b180*/  ISETP.GE.AND P4, PT, R15, RZ, PT ;  /* 0x000000ff0f00720c */ /* 0x000fe20003f86270 */
[C---:B------:R-:W-:Y:S01]  /*1b190*/  IMAD R3, R27.reuse, 0x40, R3 ;  /* 0x000000401b037824 */ /* 0x040fe200078e0203 */
[C---:B------:R-:W-:Y:S01]  /*1b1a0*/  LOP3.LUT R15, R10.reuse, 0x20, RZ, 0xc0, !PT ;  /* 0x000000200a0f7812 */ /* 0x040fe200078ec0ff */
[----:B------:R-:W-:Y:S02]  /*1b1b0*/  IMAD.SHL.U32 R17, R10, 0x2, RZ ;  /* 0x000000020a117824 */ /* 0x000fe400078e00ff */
[----:B------:R-:W-:Y:S02]  /*1b1c0*/  IMAD R27, R27, 0x90, RZ ;  /* 0x000000901b1b7824 */ /* 0x000fe400078e02ff */
[----:B0-----:R-:W-:Y:S01]  /*1b1d0*/  IMAD R14, R0, 0x2, R14 ;  /* 0x00000002000e7824 */ /* 0x001fe200078e020e */
[----:B------:R-:W-:Y:S01]  /*1b1e0*/  ISETP.GT.U32.AND P2, PT, R9, R8, PT ;  /* 0x000000080900720c */ /* 0x000fe20003f44070 */
[----:B------:R-:W-:Y:S01]  /*1b1f0*/  IMAD.SHL.U32 R15, R15, 0x20, RZ ;  /* 0x000000200f0f7824 */ /* 0x000fe200078e00ff */
[----:B------:R-:W-:-:S02]  /*1b200*/  LOP3.LUT R3, R3, 0x10, R17, 0x78, !PT ;  /* 0x0000001003037812 */ /* 0x000fc400078e7811 */
[----:B------:R0:W-:Y:S01]  /*1b210*/  STL [R1+0x820], R14 ;  /* 0x0008200e01007387 */ /* 0x0001e20000100800 */
[----:B------:R-:W-:Y:S01]  /*1b220*/  LOP3.LUT R27, R27, 0x30, R17, 0x78, !PT ;  /* 0x000000301b1b7812 */ /* 0x000fe200078e7811 */
[----:B0-----:R-:W-:-:S05]  /*1b230*/  IMAD R14, R0, 0x2, R14 ;  /* 0x00000002000e7824 */ /* 0x001fca00078e020e */
[----:B------:R0:W-:Y:S04]  /*1b240*/  STL [R1+0x824], R14 ;  /* 0x0008240e01007387 */ /* 0x0001e80000100800 */
[----:B------:R1:W-:Y:S01]  /*1b250*/  STL [R1+0x85c], R3 ;  /* 0x00085c0301007387 */ /* 0x0003e20000100800 */
[----:B------:R-:W-:Y:S02]  /*1b260*/  @!P2 IMAD.IADD R8, R8, 0x1, -R9 ;  /* 0x000000010808a824 */ /* 0x000fe400078e0a09 */
[----:B0-----:R-:W-:Y:S01]  /*1b270*/  IMAD R14, R0, 0x2, R14 ;  /* 0x00000002000e7824 */ /* 0x001fe200078e020e */
[----:B-1----:R-:W-:Y:S01]  /*1b280*/  LOP3.LUT R3, R27, R15, RZ, 0xfc, !PT ;  /* 0x0000000f1b037212 */ /* 0x002fe200078efcff */
[----:B------:R-:W-:-:S04]  /*1b290*/  @!P6 IMAD.MOV R4, RZ, RZ, -R4 ;  /* 0x000000ffff04e224 */ /* 0x000fc800078e0a04 */
[----:B------:R-:W-:Y:S04]  /*1b2a0*/  STL [R1+0x1abc], R3 ;  /* 0x001abc0301007387 */ /* 0x000fe80000100800 */
[----:B------:R0:W-:Y:S01]  /*1b2b0*/  STL [R1+0x82c], R14 ;  /* 0x00082c0e01007387 */ /* 0x0001e20000100800 */
[----:B------:R-:W-:-:S03]  /*1b2c0*/  @!P5 IMAD.MOV R8, RZ, RZ, -R8 ;  /* 0x000000ffff08d224 */ /* 0x000fc600078e0a08 */
[----:B------:R-:W-:Y:S01]  /*1b2d0*/  STL [R1+0x1ba8], R4 ;  /* 0x001ba80401007387 */ /* 0x000fe20000100800 */
[----:B0-----:R-:W-:-:S04]  /*1b2e0*/  IMAD R14, R0, 0x2, R14 ;  /* 0x00000002000e7824 */ /* 0x001fc800078e020e */
[----:B------:R-:W-:Y:S01]  /*1b2f0*/  IMAD R3, R0, 0x2, R14 ;  /* 0x0000000200037824 */ /* 0x000fe200078e020e */
[----:B------:R-:W-:Y:S01]  /*1b300*/  STL [R1+0x828], R14 ;  /* 0x0008280e01007387 */ /* 0x000fe20000100800 */
[----:B------:R-:W-:-:S03]  /*1b310*/  @!P3 IMAD.MOV R19, RZ, RZ, -R19 ;  /* 0x000000ffff13b224 */ /* 0x000fc600078e0a13 */
[----:B------:R-:W-:Y:S04]  /*1b320*/  STL [R1+0x1bac], R8 ;  /* 0x001bac0801007387 */ /* 0x000fe80000100800 */
[----:B------:R0:W-:Y:S04]  /*1b330*/  STL [R1+0x830], R3 ;  /* 0x0008300301007387 */ /* 0x0001e80000100800 */
[----:B------:R-:W-:Y:S01]  /*1b340*/  STL [R1+0x1bb0], R19 ;  /* 0x001bb01301007387 */ /* 0x000fe20000100800 */
[----:B0-----:R-:W-:-:S05]  /*1b350*/  IMAD R3, R0, 0x2, R3 ;  /* 0x0000000200037824 */ /* 0x001fca00078e0203 */
[----:B------:R0:W-:Y:S04]  /*1b360*/  STL [R1+0x834], R3 ;  /* 0x0008340301007387 */ /* 0x0001e80000100800 */
[----:B------:R-:W2:Y:S04]  /*1b370*/  LDL.LU R24, [R1+0x1a8] ;  /* 0x0001a80001187983 */ /* 0x000ea80000300800 */
[----:B------:R-:W3:Y:S04]  /*1b380*/  LDL.LU R29, [R1+0x11c] ;  /* 0x00011c00011d7983 */ /* 0x000ee80000300800 */
[----:B------:R-:W4:Y:S04]  /*1b390*/  LDL.LU R22, [R1+0xc4] ;  /* 0x0000c40001167983 */ /* 0x000f280000300800 */
[----:B------:R-:W4:Y:S01]  /*1b3a0*/  LDL.LU R17, [R1+0x60] ;  /* 0x0000600001117983 */ /* 0x000f220000300800 */
[----:B------:R-:W-:-:S03]  /*1b3b0*/  LOP3.LUT R10, R10, 0x3f, RZ, 0xc0, !PT ;  /* 0x0000003f0a0a7812 */ /* 0x000fc600078ec0ff */
[----:B------:R-:W4:Y:S02]  /*1b3c0*/  LDL.LU R15, [R1+0x48] ;  /* 0x00004800010f7983 */ /* 0x000f240000300800 */
[----:B------:R-:W-:-:S05]  /*1b3d0*/  IMAD R4, R10, c[0x0][0x18c], RZ ;  /* 0x000063000a047a24 */ /* 0x000fca00078e02ff */
[----:B------:R-:W-:-:S05]  /*1b3e0*/  LEA R27, P6, R4, c[0x0][0x168], 0x1 ;  /* 0x00005a00041b7a11 */ /* 0x000fca00078c08ff */
[----:B------:R1:W-:Y:S04]  /*1b3f0*/  STL [R1+0x1b14], R27 ;  /* 0x001b141b01007387 */ /* 0x0003e80000100800 */
[----:B------:R-:W4:Y:S01]  /*1b400*/  LDL.LU R14, [R1+0x3c] ;  /* 0x00003c00010e7983 */ /* 0x000f220000300800 */
[----:B0-----:R-:W-:Y:S02]  /*1b410*/  IMAD R3, R0, 0x2, R3 ;  /* 0x0000000200037824 */ /* 0x001fe400078e0203 */
[----:B------:R-:W-:-:S03]  /*1b420*/  IMAD R28, R9, R18, R28 ;  /* 0x00000012091c7224 */ /* 0x000fc600078e021c */
[----:B------:R0:W-:Y:S04]  /*1b430*/  STL [R1+0x840], R3 ;  /* 0x0008400301007387 */ /* 0x0001e80000100800 */
[----:B-1----:R-:W4:Y:S01]  /*1b440*/  LDL.LU R27, [R1+0x768] ;  /* 0x00076800011b7983 */ /* 0x002f220000300800 */
[----:B------:R-:W-:-:S03]  /*1b450*/  ISETP.GT.U32.AND P2, PT, R9, R28, PT ;  /* 0x0000001c0900720c */ /* 0x000fc60003f44070 */
[----:B------:R-:W4:Y:S01]  /*1b460*/  LDL.LU R19, [R1+0x7ac] ;  /* 0x0007ac0001137983 */ /* 0x000f220000300800 */
[----:B0-----:R-:W-:-:S03]  /*1b470*/  IMAD R3, R0, 0x2, R3 ;  /* 0x0000000200037824 */ /* 0x001fc600078e0203 */
[----:B------:R-:W4:Y:S01]  /*1b480*/  LDL.LU R23, [R1+0x7b4] ;  /* 0x0007b40001177983 */ /* 0x000f220000300800 */
[----:B------:R-:W-:-:S03]  /*1b490*/  IMAD.MOV.U32 R20, RZ, RZ, 0x3f ;  /* 0x0000003fff147424 */ /* 0x000fc600078e00ff */
[----:B------:R-:W-:Y:S02]  /*1b4a0*/  STL [R1+0x838], R3 ;  /* 0x0008380301007387 */ /* 0x000fe40000100800 */
[----:B------:R-:W-:Y:S02]  /*1b4b0*/  IADD3 R20, R20, c[0x0][0x180], RZ ;  /* 0x0000600014147a10 */ /* 0x000fe40007ffe0ff */
[----:B------:R-:W4:Y:S01]  /*1b4c0*/  LDL.LU R21, [R1+0x7b8] ;  /* 0x0007b80001157983 */ /* 0x000f220000300800 */
[----:B------:R-:W-:Y:S01]  /*1b4d0*/  @!P2 IMAD.IADD R28, R28, 0x1, -R9 ;  /* 0x000000011c1ca824 */ /* 0x000fe200078e0a09 */
[----:B------:R-:W-:Y:S02]  /*1b4e0*/  SHF.R.S32.HI R18, RZ, 0x1f, R20 ;  /* 0x0000001fff127819 */ /* 0x000fe40000011414 */
[----:B------:R-:W4:Y:S04]  /*1b4f0*/  LDL.LU R8, [R1+0x7bc] ;  /* 0x0007bc0001087983 */ /* 0x000f280000300800 */
[----:B------:R-:W4:Y:S01]  /*1b500*/  LDL.LU R4, [R1+0x7c0] ;  /* 0x0007c00001047983 */ /* 0x000f220000300800 */
[----:B------:R-:W-:-:S03]  /*1b510*/  LEA.HI R18, R18, R20, RZ, 0x6 ;  /* 0x0000001412127211 */ /* 0x000fc600078f30ff */
[----:B------:R-:W4:Y:S01]  /*1b520*/  LDL.LU R26, [R1+0x7b0] ;  /* 0x0007b000011a7983 */ /* 0x000f220000300800 */
[----:B------:R-:W-:-:S03]  /*1b530*/  ISETP.GT.U32.AND P2, PT, R9, R28, PT ;  /* 0x0000001c0900720c */ /* 0x000fc60003f44070 */
[----:B------:R-:W4:Y:S04]  /*1b540*/  LDL.LU R25, [R1+0x770] ;  /* 0x0007700001197983 */ /* 0x000f280000300800 */
[----:B------:R-:W4:Y:S01]  /*1b550*/  LDL.LU R20, [R1+0x7a0] ;  /* 0x0007a00001147983 */ /* 0x000f220000300800 */
[----:B------:R-:W-:-:S03]  /*1b560*/  ISETP.GE.AND P5, PT, R12, RZ, PT ;  /* 0x000000ff0c00720c */ /* 0x000fc60003fa6270 */
[----:B------:R-:W4:Y:S04]  /*1b570*/  LDL.LU R18, [R1+0x7a4] ;  /* 0x0007a40001127983 */ /* 0x000f280000300800 */
[----:B------:R-:W4:Y:S01]  /*1b580*/  LDL.LU R12, [R1+0x7a8] ;  /* 0x0007a800010c7983 */ /* 0x000f220000300800 */
[----:B------:R-:W-:-:S03]  /*1b590*/  @!P0 IMAD.MOV R2, RZ, RZ, -R2 ;  /* 0x000000ffff028224 */ /* 0x000fc600078e0a02 */
[----:B------:R-:W4:Y:S01]  /*1b5a0*/  LDL.LU R10, [R1+0x780] ;  /* 0x00078000010a7983 */ /* 0x000f220000300800 */
[----:B------:R-:W-:Y:S01]  /*1b5b0*/  @!P2 IMAD.IADD R28, R28, 0x1, -R9 ;  /* 0x000000011c1ca824 */ /* 0x000fe200078e0a09 */
[----:B------:R-:W-:Y:S02]  /*1b5c0*/  ISETP.NE.AND P2, PT, RZ, c[0x0][0x17c], PT ;  /* 0x00005f00ff007a0c */ /* 0x000fe40003f45270 */
[----:B------:R-:W-:Y:S01]  /*1b5d0*/  LOP3.LUT R9, RZ, c[0x0][0x17c], RZ, 0x33, !PT ;  /* 0x00005f00ff097a12 */ /* 0x000fe200078e33ff */
[----:B------:R2:W-:Y:S03]  /*1b5e0*/  STL [R1+0x1bb4], R2 ;  /* 0x001bb40201007387 */ /* 0x0005e60000100800 */
[C---:B--2---:R-:W-:Y:S02]  /*1b5f0*/  SEL R2, R9.reuse, R24, !P2 ;  /* 0x0000001809027207 */ /* 0x044fe40005000000 */
[----:B---3--:R-:W-:-:S03]  /*1b600*/  SEL R29, R9, R29, !P2 ;  /* 0x0000001d091d7207 */ /* 0x008fc60005000000 */
[----:B------:R0:W-:Y:S01]  /*1b610*/  STL [R1+0x804], R2 ;  /* 0x0008040201007387 */ /* 0x0001e20000100800 */
[----:B----4-:R-:W-:-:S03]  /*1b620*/  SEL R24, R9, R22, !P2 ;  /* 0x0000001609187207 */ /* 0x010fc60005000000 */
[----:B------:R-:W-:Y:S04]  /*1b630*/  STL [R1+0x800], R29 ;  /* 0x0008001d01007387 */ /* 0x000fe80000100800 */
[----:B------:R-:W2:Y:S01]  /*1b640*/  LDL.LU R22, [R1+0x79c] ;  /* 0x00079c0001167983 */ /* 0x000ea20000300800 */
[----:B0-----:R-:W-:-:S03]  /*1b650*/  SEL R2, R9, R17, !P2 ;  /* 0x0000001109027207 */ /* 0x001fc60005000000 */
[----:B------:R-:W-:Y:S04]  /*1b660*/  STL [R1+0x7fc], R24 ;  /* 0x0007fc1801007387 */ /* 0x000fe80000100800 */
[----:B------:R0:W-:Y:S04]  /*1b670*/  STL [R1+0x7f8], R2 ;  /* 0x0007f80201007387 */ /* 0x0001e80000100800 */
[----:B------:R-:W3:Y:S01]  /*1b680*/  LDL.LU R17, [R1+0x788] ;  /* 0x0007880001117983 */ /* 0x000ee20000300800 */
[----:B------:R-:W-:-:S05]  /*1b690*/  SEL R15, R9, R15, !P2 ;  /* 0x0000000f090f7207 */ /* 0x000fca0005000000 */
[----:B------:R1:W-:Y:S01]  /*1b6a0*/  STL [R1+0x7f4], R15 ;  /* 0x0007f40f01007387 */ /* 0x0003e20000100800 */
[----:B0-----:R-:W-:-:S03]  /*1b6b0*/  SEL R2, R9, R14, !P2 ;  /* 0x0000000e09027207 */ /* 0x001fc60005000000 */
[----:B------:R-:W4:Y:S04]  /*1b6c0*/  LDL.LU R24, [R1+0x798] ;  /* 0x0007980001187983 */ /* 0x000f280000300800 */
[----:B------:R-:W4:Y:S04]  /*1b6d0*/  LDL.LU R29, [R1+0x78c] ;  /* 0x00078c00011d7983 */ /* 0x000f280000300800 */
[----:B------:R0:W-:Y:S04]  /*1b6e0*/  STL [R1+0x7f0], R2 ;  /* 0x0007f00201007387 */ /* 0x0001e80000100800 */
[----:B-1----:R-:W4:Y:S01]  /*1b6f0*/  LDL.LU R15, [R1+0x794] ;  /* 0x00079400010f7983 */ /* 0x002f220000300800 */
[----:B------:R-:W-:-:S03]  /*1b700*/  SEL R6, R9, R6, !P2 ;  /* 0x0000000609067207 */ /* 0x000fc60005000000 */
[----:B------:R-:W4:Y:S01]  /*1b710*/  LDL.LU R14, [R1+0x790] ;  /* 0x00079000010e7983 */ /* 0x000f220000300800 */
[C---:B0-----:R-:W-:Y:S02]  /*1b720*/  SEL R2, R9.reuse, R5, !P2 ;  /* 0x0000000509027207 */ /* 0x041fe40005000000 */
[----:B------:R-:W-:-:S03]  /*1b730*/  SEL R5, R9, R7, !P2 ;  /* 0x0000000709057207 */ /* 0x000fc60005000000 */
[----:B------:R0:W-:Y:S04]  /*1b740*/  STL [R1+0x7ec], R2 ;  /* 0x0007ec0201007387 */ /* 0x0001e80000100800 */
[----:B------:R1:W-:Y:S01]  /*1b750*/  STL [R1+0x7e8], R6 ;  /* 0x0007e80601007387 */ /* 0x0003e20000100800 */
[----:B0-----:R-:W-:-:S03]  /*1b760*/  SEL R2, R9, R27, !P2 ;  /* 0x0000001b09027207 */ /* 0x001fc60005000000 */
[----:B------:R0:W-:Y:S01]  /*1b770*/  STL [R1+0x7e4], R5 ;  /* 0x0007e40501007387 */ /* 0x0001e20000100800 */
[----:B-1----:R-:W-:-:S03]  /*1b780*/  SEL R6, R9, R19, !P2 ;  /* 0x0000001309067207 */ /* 0x002fc60005000000 */
[----:B------:R1:W-:Y:S04]  /*1b790*/  STL [R1+0x7e0], R2 ;  /* 0x0007e00201007387 */ /* 0x0003e80000100800 */
[----:B------:R1:W-:Y:S01]  /*1b7a0*/  STL [R1+0x7dc], R6 ;  /* 0x0007dc0601007387 */ /* 0x0003e20000100800 */
[----:B0-----:R-:W-:-:S03]  /*1b7b0*/  SEL R5, R9, R23, !P2 ;  /* 0x0000001709057207 */ /* 0x001fc60005000000 */
[----:B------:R-:W4:Y:S01]  /*1b7c0*/  LDL.LU R23, [R1+0x784] ;  /* 0x0007840001177983 */ /* 0x000f220000300800 */
[----:B-1----:R-:W-:-:S03]  /*1b7d0*/  SEL R2, R9, R21, !P2 ;  /* 0x0000001509027207 */ /* 0x002fc60005000000 */
[----:B------:R0:W-:Y:S01]  /*1b7e0*/  STL [R1+0x7d8], R5 ;  /* 0x0007d80501007387 */ /* 0x0001e20000100800 */
[----:B------:R-:W-:-:S03]  /*1b7f0*/  SEL R6, R9, R8, !P2 ;  /* 0x0000000809067207 */ /* 0x000fc60005000000 */
[----:B------:R-:W4:Y:S01]  /*1b800*/  LDL.LU R21, [R1+0x77c] ;  /* 0x00077c0001157983 */ /* 0x000f220000300800 */
[----:B0-----:R-:W-:-:S03]  /*1b810*/  SEL R5, R9, R4, !P2 ;  /* 0x0000000409057207 */ /* 0x001fc60005000000 */
[----:B------:R0:W-:Y:S01]  /*1b820*/  STL [R1+0x7d4], R2 ;  /* 0x0007d40201007387 */ /* 0x0001e20000100800 */
[----:B------:R-:W-:-:S03]  /*1b830*/  SEL R4, R9, R25, !P2 ;  /* 0x0000001909047207 */ /* 0x000fc60005000000 */
[----:B------:R-:W-:Y:S04]  /*1b840*/  STL [R1+0x7d0], R6 ;  /* 0x0007d00601007387 */ /* 0x000fe80000100800 */
[----:B------:R1:W-:Y:S01]  /*1b850*/  STL [R1+0x7cc], R5 ;  /* 0x0007cc0501007387 */ /* 0x0003e20000100800 */
[----:B0-----:R-:W-:-:S05]  /*1b860*/  SEL R2, R9, R26, !P2 ;  /* 0x0000001a09027207 */ /* 0x001fca0005000000 */
[----:B------:R0:W-:Y:S01]  /*1b870*/  STL [R1+0x7c8], R2 ;  /* 0x0007c80201007387 */ /* 0x0001e20000100800 */
[----:B-1----:R-:W-:-:S03]  /*1b880*/  SEL R5, R9, R20, !P2 ;  /* 0x0000001409057207 */ /* 0x002fc60005000000 */
[----:B------:R1:W-:Y:S04]  /*1b890*/  STL [R1+0x7c4], R4 ;  /* 0x0007c40401007387 */ /* 0x0003e80000100800 */
[----:B------:R-:W-:Y:S01]  /*1b8a0*/  STL [R1+0x7c0], R5 ;  /* 0x0007c00501007387 */ /* 0x000fe20000100800 */
[----:B0-----:R-:W-:-:S03]  /*1b8b0*/  SEL R2, R9, R18, !P2 ;  /* 0x0000001209027207 */ /* 0x001fc60005000000 */
[----:B------:R-:W4:Y:S01]  /*1b8c0*/  LDL.LU R20, [R1+0x778] ;  /* 0x0007780001147983 */ /* 0x000f220000300800 */
[----:B-1----:R-:W-:-:S03]  /*1b8d0*/  SEL R4, R9, R12, !P2 ;  /* 0x0000000c09047207 */ /* 0x002fc60005000000 */
[----:B------:R0:W-:Y:S04]  /*1b8e0*/  STL [R1+0x7bc], R2 ;  /* 0x0007bc0201007387 */ /* 0x0001e80000100800 */
[----:B------:R1:W-:Y:S04]  /*1b8f0*/  STL [R1+0x7b8], R4 ;  /* 0x0007b80401007387 */ /* 0x0003e80000100800 */
[----:B------:R-:W4:Y:S01]  /*1b900*/  LDL.LU R12, [R1+0x774] ;  /* 0x00077400010c7983 */ /* 0x000f220000300800 */
[----:B0-----:R-:W-:-:S03]  /*1b910*/  SEL R2, R9, R10, !P2 ;  /* 0x0000000a09027207 */ /* 0x001fc60005000000 */
[----:B------:R-:W4:Y:S04]  /*1b920*/  LDL.LU R10, [R1+0x76c] ;  /* 0x00076c00010a7983 */ /* 0x000f280000300800 */
[----:B------:R3:W-:Y:S04]  /*1b930*/  STL [R1+0x7b4], R2 ;  /* 0x0007b40201007387 */ /* 0x0007e80000100800 */
[----:B------:R-:W4:Y:S04]  /*1b940*/  LDL.LU R8, [R1+0x728] ;  /* 0x0007280001087983 */ /* 0x000f280000300800 */
[----:B-1----:R-:W4:Y:S04]  /*1b950*/  LDL.LU R4, [R1+0x734] ;  /* 0x0007340001047983 */ /* 0x002f280000300800 */
[----:B------:R-:W4:Y:S01]  /*1b960*/  LDL.LU R18, [R1+0x738] ;  /* 0x0007380001127983 */ /* 0x000f220000300800 */
[----:B--2---:R-:W-:-:S03]  /*1b970*/  SEL R5, R9, R22, !P2 ;  /* 0x0000001609057207 */ /* 0x004fc60005000000 */
[----:B------:R-:W2:Y:S04]  /*1b980*/  LDL.LU R22, [R1+0x764] ;  /* 0x0007640001167983 */ /* 0x000ea80000300800 */
[----:B------:R-:W-:Y:S01]  /*1b990*/  STL [R1+0x7b0], R5 ;  /* 0x0007b00501007387 */ /* 0x000fe20000100800 */
[----:B---3--:R-:W-:-:S03]  /*1b9a0*/  SEL R2, R9, R17, !P2 ;  /* 0x0000001109027207 */ /* 0x008fc60005000000 */
[----:B------:R-:W3:Y:S04]  /*1b9b0*/  LDL.LU R17, [R1+0x73c] ;  /* 0x00073c0001117983 */ /* 0x000ee80000300800 */
[----:B------:R0:W-:Y:S01]  /*1b9c0*/  STL [R1+0x7ac], R2 ;  /* 0x0007ac0201007387 */ /* 0x0001e20000100800 */
[----:B----4-:R-:W-:-:S05]  /*1b9d0*/  SEL R6, R9, R24, !P2 ;  /* 0x0000001809067207 */ /* 0x010fca0005000000 */
[----:B------:R-:W-:Y:S01]  /*1b9e0*/  STL [R1+0x7a8], R6 ;  /* 0x0007a80601007387 */ /* 0x000fe20000100800 */
[C---:B0-----:R-:W-:Y:S02]  /*1b9f0*/  SEL R2, R9.reuse, R29, !P2 ;  /* 0x0000001d09027207 */ /* 0x041fe40005000000 */
[C---:B------:R-:W-:Y:S02]  /*1ba00*/  SEL R5, R9.reuse, R15, !P2 ;  /* 0x0000000f09057207 */ /* 0x040fe40005000000 */
[----:B------:R-:W4:Y:S04]  /*1ba10*/  LDL.LU R15, [R1+0x760] ;  /* 0x00076000010f7983 */ /* 0x000f280000300800 */
[----:B------:R0:W-:Y:S04]  /*1ba20*/  STL [R1+0x7a4], R2 ;  /* 0x0007a40201007387 */ /* 0x0001e80000100800 */
[----:B------:R1:W-:Y:S04]  /*1ba30*/  STL [R1+0x7a0], R5 ;  /* 0x0007a00501007387 */ /* 0x0003e80000100800 */
[----:B------:R-:W4:Y:S01]  /*1ba40*/  LDL.LU R7, [R1+0x740] ;  /* 0x0007400001077983 */ /* 0x000f220000300800 */
[----:B0-----:R-:W-:-:S03]  /*1ba50*/  SEL R2, R9, R14, !P2 ;  /* 0x0000000e09027207 */ /* 0x001fc60005000000 */
[----:B------:R-:W4:Y:S04]  /*1ba60*/  LDL.LU R6, [R1+0x758] ;  /* 0x0007580001067983 */ /* 0x000f280000300800 */
[----:B------:R0:W-:Y:S04]  /*1ba70*/  STL [R1+0x79c], R2 ;  /* 0x00079c0201007387 */ /* 0x0001e80000100800 */
[----:B-1----:R-:W4:Y:S04]  /*1ba80*/  LDL.LU R5, [R1+0x75c] ;  /* 0x00075c0001057983 */ /* 0x002f280000300800 */
[----:B0-----:R-:W4:Y:S01]  /*1ba90*/  LDL.LU R2, [R1+0x750] ;  /* 0x0007500001027983 */ /* 0x001f220000300800 */
[----:B------:R-:W-:-:S03]  /*1baa0*/  SEL R19, R9, R23, !P2 ;  /* 0x0000001709137207 */ /* 0x000fc60005000000 */
[----:B------:R-:W4:Y:S04]  /*1bab0*/  LDL.LU R29, [R1+0x754] ;  /* 0x00075400011d7983 */ /* 0x000f280000300800 */
[----:B------:R-:W4:Y:S01]  /*1bac0*/  LDL.LU R14, [R1+0x748] ;  /* 0x00074800010e7983 */ /* 0x000f220000300800 */
[----:B------:R-:W-:-:S03]  /*1bad0*/  SEL R21, R9, R21, !P2 ;  /* 0x0000001509157207 */ /* 0x000fc60005000000 */
[----:B------:R-:W4:Y:S04]  /*1bae0*/  LDL.LU R27, [R1+0x74c] ;  /* 0x00074c00011b7983 */ /* 0x000f280000300800 */
[----:B------:R0:W-:Y:S04]  /*1baf0*/  STL [R1+0x798], R19 ;  /* 0x0007981301007387 */ /* 0x0001e80000100800 */
[----:B0-----:R-:W4:Y:S04]  /*1bb00*/  LDL.LU R19, [R1+0x744] ;  /* 0x0007440001137983 */ /* 0x001f280000300800 */
[----:B------:R0:W-:Y:S04]  /*1bb10*/  STL [R1+0x794], R21 ;  /* 0x0007941501007387 */ /* 0x0001e80000100800 */
[----:B------:R-:W4:Y:S04]  /*1bb20*/  LDL.LU R26, [R1+0x730] ;  /* 0x00073000011a7983 */ /* 0x000f280000300800 */
[----:B------:R-:W4:Y:S04]  /*1bb30*/  LDL.LU R25, [R1+0x72c] ;  /* 0x00072c0001197983 */ /* 0x000f280000300800 */
[----:B------:R-:W4:Y:S04]  /*1bb40*/  LDL.LU R24, [R1+0x724] ;  /* 0x0007240001187983 */ /* 0x000f280000300800 */
[----:B------:R-:W4:Y:S01]  /*1bb50*/  LDL.LU R23, [R1+0x720] ;  /* 0x0007200001177983 */ /* 0x000f220000300800 */
[----:B------:R-:W-:-:S03]  /*1bb60*/  SEL R20, R9, R20, !P2 ;  /* 0x0000001409147207 */ /* 0x000fc60005000000 */
[----:B0-----:R-:W4:Y:S04]  /*1bb70*/  LDL.LU R21, [R1+0x71c] ;  /* 0x00071c0001157983 */ /* 0x001f280000300800 */
[----:B------:R0:W-:Y:S01]  /*1bb80*/  STL [R1+0x790], R20 ;  /* 0x0007901401007387 */ /* 0x0001e20000100800 */
[C---:B------:R-:W-:Y:S02]  /*1bb90*/  SEL R12, R9.reuse, R12, !P2 ;  /* 0x0000000c090c7207 */ /* 0x040fe40005000000 */
[C---:B------:R-:W-:Y:S01]  /*1bba0*/  SEL R10, R9.reuse, R10, !P2 ;  /* 0x0000000a090a7207 */ /* 0x040fe20005000000 */
[----:B0-----:R-:W4:Y:S01]  /*1bbb0*/  LDL.LU R20, [R1+0x718] ;  /* 0x0007180001147983 */ /* 0x001f220000300800 */
[----:B------:R-:W-:-:S03]  /*1bbc0*/  SEL R8, R9, R8, !P2 ;  /* 0x0000000809087207 */ /* 0x000fc60005000000 */
[----:B------:R0:W-:Y:S01]  /*1bbd0*/  STL [R1+0x78c], R12 ;  /* 0x00078c0c01007387 */ /* 0x0001e20000100800 */
[----:B------:R-:W-:-:S03]  /*1bbe0*/  SEL R4, R9, R4, !P2 ;  /* 0x0000000409047207 */ /* 0x000fc60005000000 */
[----:B0-----:R-:W4:Y:S04]  /*1bbf0*/  LDL.LU R12, [R1+0x1bc4] ;  /* 0x001bc400010c7983 */ /* 0x001f280000300800 */
[----:B------:R0:W-:Y:S04]  /*1bc00*/  STL [R1+0x788], R10 ;  /* 0x0007880a01007387 */ /* 0x0001e80000100800 */
[----:B0-----:R-:W4:Y:S04]  /*1bc10*/  LDL.LU R10, [R1+0x1bc0] ;  /* 0x001bc000010a7983 */ /* 0x001f280000300800 */
[----:B------:R0:W-:Y:S02]  /*1bc20*/  STL [R1+0x784], R8 ;  /* 0x0007840801007387 */ /* 0x0001e40000100800 */
[----:B0-----:R-:W-:-:S02]  /*1bc30*/  SEL R8, R9, R18, !P2 ;  /* 0x0000001209087207 */ /* 0x001fc40005000000 */
[----:B------:R-:W4:Y:S04]  /*1bc40*/  LDL.LU R18, [R1+0x714] ;  /* 0x0007140001127983 */ /* 0x000f280000300800 */
[----:B------:R-:W-:Y:S04]  /*1bc50*/  STL [R1+0x780], R4 ;  /* 0x0007800401007387 */ /* 0x000fe80000100800 */
[----:B------:R0:W-:Y:S04]  /*1bc60*/  STL [R1+0x77c], R8 ;  /* 0x00077c0801007387 */ /* 0x0001e80000100800 */
[----:B0-----:R-:W4:Y:S01]  /*1bc70*/  LDL.LU R8, [R1+0x6f8] ;  /* 0x0006f80001087983 */ /* 0x001f220000300800 */
[----:B--2---:R-:W-:-:S05]  /*1bc80*/  SEL R4, R9, R22, !P2 ;  /* 0x0000001609047207 */ /* 0x004fca0005000000 */
[----:B------:R0:W-:Y:S01]  /*1bc90*/  STL [R1+0x778], R4 ;  /* 0x0007780401007387 */ /* 0x0001e20000100800 */
[----:B---3--:R-:W-:-:S03]  /*1bca0*/  SEL R17, R9, R17, !P2 ;  /* 0x0000001109117207 */ /* 0x008fc60005000000 */
[----:B0-----:R-:W2:Y:S04]  /*1bcb0*/  LDL.LU R4, [R1+0x6fc] ;  /* 0x0006fc0001047983 */ /* 0x001ea80000300800 */
[----:B------:R-:W3:Y:S04]  /*1bcc0*/  LDL.LU R22, [R1+0x700] ;  /* 0x0007000001167983 */ /* 0x000ee80000300800 */
[----:B------:R0:W-:Y:S04]  /*1bcd0*/  STL [R1+0x774], R17 ;  /* 0x0007741101007387 */ /* 0x0001e80000100800 */
[----:B0-----:R-:W3:Y:S01]  /*1bce0*/  LDL.LU R17, [R1+0x704] ;  /* 0x0007040001117983 */ /* 0x001ee20000300800 */
[----:B----4-:R-:W-:-:S05]  /*1bcf0*/  SEL R15, R9, R15, !P2 ;  /* 0x0000000f090f7207 */ /* 0x010fca0005000000 */
[----:B------:R0:W-:Y:S01]  /*1bd00*/  STL [R1+0x770], R15 ;  /* 0x0007700f01007387 */ /* 0x0001e20000100800 */
[----:B------:R-:W-:-:S03]  /*1bd10*/  SEL R7, R9, R7, !P2 ;  /* 0x0000000709077207 */ /* 0x000fc60005000000 */
[----:B0-----:R-:W4:Y:S01]  /*1bd20*/  LDL.LU R15, [R1+0x710] ;  /* 0x00071000010f7983 */ /* 0x001f220000300800 */
[----:B------:R-:W-:-:S03]  /*1bd30*/  SEL R6, R9, R6, !P2 ;  /* 0x0000000609067207 */ /* 0x000fc60005000000 */
[----:B------:R0:W-:Y:S04]  /*1bd40*/  STL [R1+0x76c], R7 ;  /* 0x00076c0701007387 */ /* 0x0001e80000100800 */
[----:B------:R1:W-:Y:S01]  /*1bd50*/  STL [R1+0x768], R6 ;  /* 0x0007680601007387 */ /* 0x0003e20000100800 */
[C---:B0-----:R-:W-:Y:S02]  /*1bd60*/  SEL R7, R9.reuse, R5, !P2 ;  /* 0x0000000509077207 */ /* 0x041fe40005000000 */
[----:B-1----:R-:W-:-:S03]  /*1bd70*/  SEL R6, R9, R2, !P2 ;  /* 0x0000000209067207 */ /* 0x002fc60005000000 */
[----:B------:R-:W-:Y:S01]  /*1bd80*/  STL [R1+0x764], R7 ;  /* 0x0007640701007387 */ /* 0x000fe20000100800 */
[----:B------:R-:W-:-:S03]  /*1bd90*/  SEL R5, R9, R29, !P2 ;  /* 0x0000001d09057207 */ /* 0x000fc60005000000 */
[----:B------:R-:W-:Y:S01]  /*1bda0*/  STL [R1+0x760], R6 ;  /* 0x0007600601007387 */ /* 0x000fe20000100800 */
[----:B------:R-:W-:-:S03]  /*1bdb0*/  SEL R2, R9, R14, !P2 ;  /* 0x0000000e09027207 */ /* 0x000fc60005000000 */
[----:B------:R-:W4:Y:S04]  /*1bdc0*/  LDL.LU R29, [R1+0x70c] ;  /* 0x00070c00011d7983 */ /* 0x000f280000300800 */
[----:B------:R0:W-:Y:S04]  /*1bdd0*/  STL [R1+0x75c], R5 ;  /* 0x00075c0501007387 */ /* 0x0001e80000100800 */
[----:B------:R-:W4:Y:S01]  /*1bde0*/  LDL.LU R14, [R1+0x708] ;  /* 0x00070800010e7983 */ /* 0x000f220000300800 */
[C---:B0-----:R-:W-:Y:S02]  /*1bdf0*/  SEL R5, R9.reuse, R27, !P2 ;  /* 0x0000001b09057207 */ /* 0x041fe40005000000 */
[C---:B------:R-:W-:Y:S01]  /*1be00*/  SEL R6, R9.reuse, R19, !P2 ;  /* 0x0000001309067207 */ /* 0x040fe20005000000 */
[----:B------:R0:W-:Y:S04]  /*1be10*/  STL [R1+0x758], R2 ;  /* 0x0007580201007387 */ /* 0x0001e80000100800 */
[----:B------:R1:W-:Y:S04]  /*1be20*/  STL [R1+0x754], R5 ;  /* 0x0007540501007387 */ /* 0x0003e80000100800 */
[----:B------:R1:W-:Y:S01]  /*1be30*/  STL [R1+0x750], R6 ;  /* 0x0007500601007387 */ /* 0x0003e20000100800 */
[----:B0-----:R-:W-:-:S02]  /*1be40*/  SEL R2, R9, R26, !P2 ;  /* 0x0000001a09027207 */ /* 0x001fc40005000000 */
[----:B-1----:R-:W-:-:S03]  /*1be50*/  SEL R5, R9, R25, !P2 ;  /* 0x0000001909057207 */ /* 0x002fc60005000000 */
[----:B------:R0:W-:Y:S01]  /*1be60*/  STL [R1+0x74c], R2 ;  /* 0x00074c0201007387 */ /* 0x0001e20000100800 */
[----:B------:R-:W-:-:S03]  /*1be70*/  SEL R6, R9, R24, !P2 ;  /* 0x0000001809067207 */ /* 0x000fc60005000000 */
[----:B------:R1:W-:Y:S04]  /*1be80*/  STL [R1+0x748], R5 ;  /* 0x0007480501007387 */ /* 0x0003e80000100800 */
[----:B------:R-:W-:Y:S01]  /*1be90*/  STL [R1+0x744], R6 ;  /* 0x0007440601007387 */ /* 0x000fe20000100800 */
[C---:B0-----:R-:W-:Y:S02]  /*1bea0*/  SEL R2, R9.reuse, R23, !P2 ;  /* 0x0000001709027207 */ /* 0x041fe40005000000 */
[C---:B-1----:R-:W-:Y:S02]  /*1beb0*/  SEL R5, R9.reuse, R21, !P2 ;  /* 0x0000001509057207 */ /* 0x042fe40005000000 */
[----:B------:R-:W4:Y:S04]  /*1bec0*/  LDL.LU R21, [R1+0x6e4] ;  /* 0x0006e40001157983 */ /* 0x000f280000300800 */
[----:B------:R0:W-:Y:S04]  /*1bed0*/  STL [R1+0x740], R2 ;  /* 0x0007400201007387 */ /* 0x0001e80000100800 */
[----:B------:R1:W-:Y:S04]  /*1bee0*/  STL [R1+0x73c], R5 ;  /* 0x00073c0501007387 */ /* 0x0003e80000100800 */
[----:B------:R-:W4:Y:S01]  /*1bef0*/  LDL.LU R26, [R1+0x6e8] ;  /* 0x0006e800011a7983 */ /* 0x000f220000300800 */
[----:B0-----:R-:W-:-:S03]  /*1bf00*/  SEL R2, R9, R20, !P2 ;  /* 0x0000001409027207 */ /* 0x001fc60005000000 */
[----:B------:R-:W4:Y:S04]  /*1bf10*/  LDL.LU R25, [R1+0x6ec] ;  /* 0x0006ec0001197983 */ /* 0x000f280000300800 */
[----:B------:R0:W-:Y:S04]  /*1bf20*/  STL [R1+0x738], R2 ;  /* 0x0007380201007387 */ /* 0x0001e80000100800 */
[----:B------:R-:W4:Y:S04]  /*1bf30*/  LDL.LU R24, [R1+0x6f0] ;  /* 0x0006f00001187983 */ /* 0x000f280000300800 */
[----:B------:R-:W4:Y:S04]  /*1bf40*/  LDL.LU R23, [R1+0x6f4] ;  /* 0x0006f40001177983 */ /* 0x000f280000300800 */
[----:B------:R-:W4:Y:S01]  /*1bf50*/  LDL.LU R20, [R1+0x67c] ;  /* 0x00067c0001147983 */ /* 0x000f220000300800 */
[----:B------:R-:W-:-:S02]  /*1bf60*/  SEL R6, R9, R10, !P2 ;  /* 0x0000000a09067207 */ /* 0x000fc40005000000 */
[C---:B-1----:R-:W-:Y:S02]  /*1bf70*/  SEL R5, R9.reuse, R18, !P2 ;  /* 0x0000001209057207 */ /* 0x042fe40005000000 */
[----:B------:R-:W4:Y:S04]  /*1bf80*/  LDL.LU R18, [R1+0x680] ;  /* 0x0006800001127983 */ /* 0x000f280000300800 */
[----:B------:R2:W-:Y:S01]  /*1bf90*/  STL [R1+0x734], R5 ;  /* 0x0007340501007387 */ /* 0x0005e20000100800 */
[----:B0-----:R-:W-:-:S05]  /*1bfa0*/  SEL R2, R9, R8, !P2 ;  /* 0x0000000809027207 */ /* 0x001fca0005000000 */
[----:B------:R0:W-:Y:S04]  /*1bfb0*/  STL [R1+0x730], R2 ;  /* 0x0007300201007387 */ /* 0x0001e80000100800 */
[----:B------:R-:W-:Y:S01]  /*1bfc0*/  STL [R1+0x72c], R6 ;  /* 0x00072c0601007387 */ /* 0x000fe20000100800 */
[----:B--2---:R-:W-:-:S05]  /*1bfd0*/  SEL R5, R9, R4, !P2 ;  /* 0x0000000409057207 */ /* 0x004fca0005000000 */
[----:B------:R-:W-:Y:S01]  /*1bfe0*/  STL [R1+0x728], R5 ;  /* 0x0007280501007387 */ /* 0x000fe20000100800 */
[----:B---3--:R-:W-:-:S03]  /*1bff0*/  SEL R4, R9, R17, !P2 ;  /* 0x0000001109047207 */ /* 0x008fc60005000000 */
[----:B------:R-:W2:Y:S01]  /*1c000*/  LDL.LU R17, [R1+0x690] ;  /* 0x0006900001117983 */ /* 0x000ea20000300800 */
[----:B0-----:R-:W-:-:S05]  /*1c010*/  SEL R2, R9, R22, !P2 ;  /* 0x0000001609027207 */ /* 0x001fca0005000000 */
[----:B------:R4:W-:Y:S04]  /*1c020*/  STL [R1+0x724], R2 ;  /* 0x0007240201007387 */ /* 0x0009e80000100800 */
[----:B------:R-:W-:Y:S04]  /*1c030*/  STL [R1+0x720], R4 ;  /* 0x0007200401007387 */ /* 0x000fe80000100800 */
[----:B------:R-:W3:Y:S01]  /*1c040*/  LDL.LU R10, [R1+0x6d4] ;  /* 0x0006d400010a7983 */ /* 0x000ee20000300800 */
[----:B----4-:R-:W-:-:S03]  /*1c050*/  SEL R2, R9, R15, !P2 ;  /* 0x0000000f09027207 */ /* 0x010fc60005000000 */
[----:B------:R-:W4:Y:S04]  /*1c060*/  LDL.LU R7, [R1+0x6d8] ;  /* 0x0006d80001077983 */ /* 0x000f280000300800 */
        /* <DEDUP_REMOVED lines=8> */
[----:B------:R-:W-:-:S03]  /*1c0f0*/  SEL R4, R9, R14, !P2 ;  /* 0x0000000e09047207 */ /* 0x000fc60005000000 */
[----:B------:R-:W4:Y:S04]  /*1c100*/  LDL.LU R27, [R1+0x6cc] ;  /* 0x0006cc00011b7983 */ /* 0x000f280000300800 */
[----:B------:R1:W-:Y:S04]  /*1c110*/  STL [R1+0x714], R4 ;  /* 0x0007140401007387 */ /* 0x0003e80000100800 */
[----:B------:R-:W4:Y:S04]  /*1c120*/  LDL.LU R19, [R1+0x6c4] ;  /* 0x0006c40001137983 */ /* 0x000f280000300800 */
[----:B0-----:R-:W4:Y:S04]  /*1c130*/  LDL.LU R8, [R1+0x6c8] ;  /* 0x0006c80001087983 */ /* 0x001f280000300800 */
[----:B-1----:R-:W4:Y:S04]  /*1c140*/  LDL.LU R4, [R1+0x6c0] ;  /* 0x0006c00001047983 */ /* 0x002f280000300800 */
[----:B------:R-:W4:Y:S04]  /*1c150*/  LDL.LU R29, [R1+0x6b4] ;  /* 0x0006b400011d7983 */ /* 0x000f280000300800 */
[----:B------:R-:W4:Y:S01]  /*1c160*/  LDL.LU R14, [R1+0x6b0] ;  /* 0x0006b000010e7983 */ /* 0x000f220000300800 */
[----:B------:R-:W-:-:S05]  /*1c170*/  SEL R21, R9, R21, !P2 ;  /* 0x0000001509157207 */ /* 0x000fca0005000000 */
[----:B------:R0:W-:Y:S01]  /*1c180*/  STL [R1+0x710], R21 ;  /* 0x0007101501007387 */ /* 0x0001e20000100800 */
[----:B------:R-:W-:-:S03]  /*1c190*/  SEL R26, R9, R26, !P2 ;  /* 0x0000001a091a7207 */ /* 0x000fc60005000000 */
[----:B0-----:R-:W4:Y:S04]  /*1c1a0*/  LDL.LU R21, [R1+0x6ac] ;  /* 0x0006ac0001157983 */ /* 0x001f280000300800 */
[----:B------:R0:W-:Y:S02]  /*1c1b0*/  STL [R1+0x70c], R26 ;  /* 0x00070c1a01007387 */ /* 0x0001e40000100800 */
[C---:B0-----:R-:W-:Y:S02]  /*1c1c0*/  SEL R26, R9.reuse, R25, !P2 ;  /* 0x00000019091a7207 */ /* 0x041fe40005000000 */
[C---:B------:R-:W-:Y:S02]  /*1c1d0*/  SEL R25, R9.reuse, R24, !P2 ;  /* 0x0000001809197207 */ /* 0x040fe40005000000 */
[C---:B------:R-:W-:Y:S01]  /*1c1e0*/  SEL R24, R9.reuse, R23, !P2 ;  /* 0x0000001709187207 */ /* 0x040fe20005000000 */
[----:B------:R0:W-:Y:S01]  /*1c1f0*/  STL [R1+0x708], R26 ;  /* 0x0007081a01007387 */ /* 0x0001e20000100800 */
[----:B------:R-:W-:-:S03]  /*1c200*/  SEL R23, R9, R20, !P2 ;  /* 0x0000001409177207 */ /* 0x000fc60005000000 */
[----:B------:R1:W-:Y:S04]  /*1c210*/  STL [R1+0x704], R25 ;  /* 0x0007041901007387 */ /* 0x0003e80000100800 */
[----:B------:R-:W4:Y:S04]  /*1c220*/  LDL.LU R20, [R1+0x6a8] ;  /* 0x0006a80001147983 */ /* 0x000f280000300800 */
[----:B------:R0:W-:Y:S01]  /*1c230*/  STL [R1+0x700], R24 ;  /* 0x0007001801007387 */ /* 0x0001e20000100800 */
[----:B------:R-:W-:-:S03]  /*1c240*/  SEL R18, R9, R18, !P2 ;  /* 0x0000001209127207 */ /* 0x000fc60005000000 */
[----:B------:R1:W-:Y:S04]  /*1c250*/  STL [R1+0x6fc], R23 ;  /* 0x0006fc1701007387 */ /* 0x0003e80000100800 */
[----:B0-----:R-:W4:Y:S04]  /*1c260*/  LDL.LU R26, [R1+0x694] ;  /* 0x00069400011a7983 */ /* 0x001f280000300800 */
[----:B-1----:R-:W4:Y:S04]  /*1c270*/  LDL.LU R25, [R1+0x6a0] ;  /* 0x0006a00001197983 */ /* 0x002f280000300800 */
[----:B------:R0:W-:Y:S04]  /*1c280*/  STL [R1+0x6f8], R18 ;  /* 0x0006f81201007387 */ /* 0x0001e80000100800 */
[----:B------:R-:W4:Y:S04]  /*1c290*/  LDL.LU R24, [R1+0x6a4] ;  /* 0x0006a40001187983 */ /* 0x000f280000300800 */
[----:B------:R-:W4:Y:S04]  /*1c2a0*/  LDL.LU R23, [R1+0x698] ;  /* 0x0006980001177983 */ /* 0x000f280000300800 */
[----:B0-----:R-:W4:Y:S01]  /*1c2b0*/  LDL.LU R18, [R1+0x69c] ;  /* 0x00069c0001127983 */ /* 0x001f220000300800 */
[----:B--2---:R-:W-:-:S05]  /*1c2c0*/  SEL R17, R9, R17, !P2 ;  /* 0x0000001109117207 */ /* 0x004fca0005000000 */
[----:B------:R0:W-:Y:S04]  /*1c2d0*/  STL [R1+0x6f4], R17 ;  /* 0x0006f41101007387 */ /* 0x0001e80000100800 */
[----:B0-----:R-:W2:Y:S01]  /*1c2e0*/  LDL.LU R17, [R1+0x68c] ;  /* 0x00068c0001117983 */ /* 0x001ea20000300800 */
[C---:B---3--:R-:W-:Y:S02]  /*1c2f0*/  SEL R10, R9.reuse, R10, !P2 ;  /* 0x0000000a090a7207 */ /* 0x048fe40005000000 */
[----:B----4-:R-:W-:-:S03]  /*1c300*/  SEL R7, R9, R7, !P2 ;  /* 0x0000000709077207 */ /* 0x010fc60005000000 */
[----:B------:R0:W-:Y:S04]  /*1c310*/  STL [R1+0x6f0], R10 ;  /* 0x0006f00a01007387 */ /* 0x0001e80000100800 */
[----:B------:R1:W-:Y:S01]  /*1c320*/  STL [R1+0x6ec], R7 ;  /* 0x0006ec0701007387 */ /* 0x0003e20000100800 */
[C---:B0-----:R-:W-:Y:S02]  /*1c330*/  SEL R10, R9.reuse, R6, !P2 ;  /* 0x00000006090a7207 */ /* 0x041fe40005000000 */
[----:B-1----:R-:W-:-:S03]  /*1c340*/  SEL R7, R9, R5, !P2 ;  /* 0x0000000509077207 */ /* 0x002fc60005000000 */
[----:B------:R-:W-:Y:S01]  /*1c350*/  STL [R1+0x6e8], R10 ;  /* 0x0006e80a01007387 */ /* 0x000fe20000100800 */
[C---:B------:R-:W-:Y:S02]  /*1c360*/  SEL R6, R9.reuse, R22, !P2 ;  /* 0x0000001609067207 */ /* 0x040fe40005000000 */
[C---:B------:R-:W-:Y:S01]  /*1c370*/  SEL R5, R9.reuse, R15, !P2 ;  /* 0x0000000f09057207 */ /* 0x040fe20005000000 */
[----:B------:R-:W-:Y:S04]  /*1c380*/  STL [R1+0x6e4], R7 ;  /* 0x0006e40701007387 */ /* 0x000fe80000100800 */
[----:B------:R-:W3:Y:S04]  /*1c390*/  LDL.LU R22, [R1+0x688] ;  /* 0x0006880001167983 */ /* 0x000ee80000300800 */
[----:B------:R0:W-:Y:S04]  /*1c3a0*/  STL [R1+0x6e0], R6 ;  /* 0x0006e00601007387 */ /* 0x0001e80000100800 */
[----:B------:R-:W4:Y:S04]  /*1c3b0*/  LDL.LU R15, [R1+0x684] ;  /* 0x00068400010f7983 */ /* 0x000f280000300800 */
[----:B------:R1:W-:Y:S01]  /*1c3c0*/  STL [R1+0x6dc], R5 ;  /* 0x0006dc0501007387 */ /* 0x0003e20000100800 */
[----:B0-----:R-:W-:-:S02]  /*1c3d0*/  SEL R6, R9, R2, !P2 ;  /* 0x0000000209067207 */ /* 0x001fc40005000000 */
[C---:B------:R-:W-:Y:S02]  /*1c3e0*/  SEL R2, R9.reuse, R19, !P2 ;  /* 0x0000001309027207 */ /* 0x040fe40005000000 */
[C---:B-1----:R-:W-:Y:S01]  /*1c3f0*/  SEL R5, R9.reuse, R27, !P2 ;  /* 0x0000001b09057207 */ /* 0x042fe20005000000 */
[----:B------:R0:W-:Y:S04]  /*1c400*/  STL [R1+0x6d8], R6 ;  /* 0x0006d80601007387 */ /* 0x0001e80000100800 */
[----:B------:R1:W-:Y:S01]  /*1c410*/  STL [R1+0x6d4], R5 ;  /* 0x0006d40501007387 */ /* 0x0003e20000100800 */
[----:B0-----:R-:W-:-:S03]  /*1c420*/  SEL R6, R9, R8, !P2 ;  /* 0x0000000809067207 */ /* 0x001fc60005000000 */
[----:B------:R0:W-:Y:S01]  /*1c430*/  STL [R1+0x6d0], R2 ;  /* 0x0006d00201007387 */ /* 0x0001e20000100800 */
[----:B-1----:R-:W-:-:S03]  /*1c440*/  SEL R5, R9, R4, !P2 ;  /* 0x0000000409057207 */ /* 0x002fc60005000000 */
[----:B------:R-:W-:Y:S01]  /*1c450*/  STL [R1+0x6cc], R6 ;  /* 0x0006cc0601007387 */ /* 0x000fe20000100800 */
[----:B------:R-:W-:-:S03]  /*1c460*/  SEL R4, R9, R14, !P2 ;  /* 0x0000000e09047207 */ /* 0x000fc60005000000 */
[----:B------:R-:W-:Y:S01]  /*1c470*/  STL [R1+0x6c8], R5 ;  /* 0x0006c80501007387 */ /* 0x000fe20000100800 */
[----:B0-----:R-:W-:-:S03]  /*1c480*/  SEL R2, R9, R29, !P2 ;  /* 0x0000001d09027207 */ /* 0x001fc60005000000 */
        /* <DEDUP_REMOVED lines=8> */
[----:B------:R-:W4:Y:S04]  /*1c510*/  LDL.LU R29, [R1+0x668] ;  /* 0x00066800011d7983 */ /* 0x000f280000300800 */
[----:B------:R-:W4:Y:S01]  /*1c520*/  LDL.LU R21, [R1+0x664] ;  /* 0x0006640001157983 */ /* 0x000f220000300800 */
[----:B------:R-:W-:-:S03]  /*1c530*/  SEL R5, R9, R20, !P2 ;  /* 0x0000001409057207 */ /* 0x000fc60005000000 */
[----:B------:R-:W4:Y:S04]  /*1c540*/  LDL.LU R20, [R1+0x660] ;  /* 0x0006600001147983 */ /* 0x000f280000300800 */
[----:B------:R1:W-:Y:S01]  /*1c550*/  STL [R1+0x6b8], R5 ;  /* 0x0006b80501007387 */ /* 0x0003e20000100800 */
[C---:B0-----:R-:W-:Y:S02]  /*1c560*/  SEL R2, R9.reuse, R26, !P2 ;  /* 0x0000001a09027207 */ /* 0x041fe40005000000 */
        /* <DEDUP_REMOVED lines=10> */
[----:B------:R-:W4:Y:S04]  /*1c610*/  LDL.LU R10, [R1+0x65c] ;  /* 0x00065c00010a7983 */ /* 0x000f280000300800 */
[----:B------:R-:W4:Y:S01]  /*1c620*/  LDL.LU R7, [R1+0x624] ;  /* 0x0006240001077983 */ /* 0x000f220000300800 */
[----:B--2---:R-:W-:-:S05]  /*1c630*/  SEL R2, R9, R17, !P2 ;  /* 0x0000001109027207 */ /* 0x004fca0005000000 */
[----:B------:R1:W-:Y:S04]  /*1c640*/  STL [R1+0x6a0], R2 ;  /* 0x0006a00201007387 */ /* 0x0003e80000100800 */
[----:B------:R-:W2:Y:S04]  /*1c650*/  LDL.LU R6, [R1+0x658] ;  /* 0x0006580001067983 */ /* 0x000ea80000300800 */
[----:B0-----:R-:W2:Y:S04]  /*1c660*/  LDL.LU R5, [R1+0x644] ;  /* 0x0006440001057983 */ /* 0x001ea80000300800 */
[----:B------:R-:W2:Y:S04]  /*1c670*/  LDL.LU R23, [R1+0x64c] ;  /* 0x00064c0001177983 */ /* 0x000ea80000300800 */
[----:B------:R-:W2:Y:S04]  /*1c680*/  LDL.LU R17, [R1+0x650] ;  /* 0x0006500001117983 */ /* 0x000ea80000300800 */
[----:B-1----:R-:W2:Y:S01]  /*1c690*/  LDL.LU R2, [R1+0x654] ;  /* 0x0006540001027983 */ /* 0x002ea20000300800 */
[----:B---3--:R-:W-:-:S05]  /*1c6a0*/  SEL R22, R9, R22, !P2 ;  /* 0x0000001609167207 */ /* 0x008fca0005000000 */
[----:B------:R0:W-:Y:S01]  /*1c6b0*/  STL [R1+0x69c], R22 ;  /* 0x00069c1601007387 */ /* 0x0001e20000100800 */
[----:B----4-:R-:W-:-:S03]  /*1c6c0*/  SEL R15, R9, R15, !P2 ;  /* 0x0000000f090f7207 */ /* 0x010fc60005000000 */
[----:B------:R-:W3:Y:S04]  /*1c6d0*/  LDL.LU R27, [R1+0x648] ;  /* 0x00064800011b7983 */ /* 0x000ee80000300800 */
[----:B------:R1:W-:Y:S04]  /*1c6e0*/  STL [R1+0x698], R15 ;  /* 0x0006980f01007387 */ /* 0x0003e80000100800 */
[----:B------:R-:W4:Y:S04]  /*1c6f0*/  LDL.LU R26, [R1+0x638] ;  /* 0x00063800011a7983 */ /* 0x000f280000300800 */
[----:B------:R-:W4:Y:S04]  /*1c700*/  LDL.LU R25, [R1+0x63c] ;  /* 0x00063c0001197983 */ /* 0x000f280000300800 */
[----:B------:R-:W4:Y:S04]  /*1c710*/  LDL.LU R24, [R1+0x640] ;  /* 0x0006400001187983 */ /* 0x000f280000300800 */
[----:B0-----:R-:W4:Y:S04]  /*1c720*/  LDL.LU R22, [R1+0x634] ;  /* 0x0006340001167983 */ /* 0x001f280000300800 */
[----:B-1----:R-:W4:Y:S01]  /*1c730*/  LDL.LU R15, [R1+0x630] ;  /* 0x00063000010f7983 */ /* 0x002f220000300800 */
[----:B------:R-:W-:-:S05]  /*1c740*/  SEL R14, R9, R14, !P2 ;  /* 0x0000000e090e7207 */ /* 0x000fca0005000000 */
[----:B------:R0:W-:Y:S01]  /*1c750*/  STL [R1+0x694], R14 ;  /* 0x0006940e01007387 */ /* 0x0001e20000100800 */
[----:B------:R-:W-:-:S03]  /*1c760*/  SEL R19, R9, R19, !P2 ;  /* 0x0000001309137207 */ /* 0x000fc60005000000 */
[----:B0-----:R-:W4:Y:S01]  /*1c770*/  LDL.LU R14, [R1+0x62c] ;  /* 0x00062c00010e7983 */ /* 0x001f220000300800 */
[----:B------:R-:W-:-:S03]  /*1c780*/  SEL R8, R9, R8, !P2 ;  /* 0x0000000809087207 */ /* 0x000fc60005000000 */
[----:B------:R0:W-:Y:S04]  /*1c790*/  STL [R1+0x690], R19 ;  /* 0x0006901301007387 */ /* 0x0001e80000100800 */
[----:B------:R1:W-:Y:S01]  /*1c7a0*/  STL [R1+0x68c], R8 ;  /* 0x00068c0801007387 */ /* 0x0003e20000100800 */
[C---:B0-----:R-:W-:Y:S02]  /*1c7b0*/  SEL R19, R9.reuse, R4, !P2 ;  /* 0x0000000409137207 */ /* 0x041fe40005000000 */
[C---:B------:R-:W-:Y:S02]  /*1c7c0*/  SEL R4, R9.reuse, R29, !P2 ;  /* 0x0000001d09047207 */ /* 0x040fe40005000000 */
[C---:B-1----:R-:W-:Y:S01]  /*1c7d0*/  SEL R8, R9.reuse, R21, !P2 ;  /* 0x0000001509087207 */ /* 0x042fe20005000000 */
[----:B------:R0:W-:Y:S04]  /*1c7e0*/  STL [R1+0x688], R19 ;  /* 0x0006881301007387 */ /* 0x0001e80000100800 */
[----:B------:R-:W4:Y:S04]  /*1c7f0*/  LDL.LU R21, [R1+0x628] ;  /* 0x0006280001157983 */ /* 0x000f280000300800 */
[----:B------:R1:W-:Y:S04]  /*1c800*/  STL [R1+0x684], R4 ;  /* 0x0006840401007387 */ /* 0x0003e80000100800 */
[----:B------:R1:W-:Y:S04]  /*1c810*/  STL [R1+0x680], R8 ;  /* 0x0006800801007387 */ /* 0x0003e80000100800 */
[----:B0-----:R-:W4:Y:S01]  /*1c820*/  LDL.LU R19, [R1+0x620] ;  /* 0x0006200001137983 */ /* 0x001f220000300800 */
[----:B-1----:R-:W-:-:S03]  /*1c830*/  SEL R4, R9, R20, !P2 ;  /* 0x0000001409047207 */ /* 0x002fc60005000000 */
[----:B------:R-:W4:Y:S04]  /*1c840*/  LDL.LU R8, [R1+0x61c] ;  /* 0x00061c0001087983 */ /* 0x000f280000300800 */
[----:B------:R0:W-:Y:S04]  /*1c850*/  STL [R1+0x67c], R4 ;  /* 0x00067c0401007387 */ /* 0x0001e80000100800 */
[----:B0-----:R-:W4:Y:S04]  /*1c860*/  LDL.LU R4, [R1+0x614] ;  /* 0x0006140001047983 */ /* 0x001f280000300800 */
[----:B------:R-:W4:Y:S04]  /*1c870*/  LDL.LU R29, [R1+0x618] ;  /* 0x00061800011d7983 */ /* 0x000f280000300800 */
[----:B------:R-:W4:Y:S01]  /*1c880*/  LDL.LU R20, [R1+0x5d4] ;  /* 0x0005d40001147983 */ /* 0x000f220000300800 */
[----:B------:R-:W-:-:S05]  /*1c890*/  SEL R18, R9, R18, !P2 ;  /* 0x0000001209127207 */ /* 0x000fca0005000000 */
[----:B------:R0:W-:Y:S01]  /*1c8a0*/  STL [R1+0x678], R18 ;  /* 0x0006781201007387 */ /* 0x0001e20000100800 */
[----:B------:R-:W-:-:S03]  /*1c8b0*/  SEL R10, R9, R10, !P2 ;  /* 0x0000000a090a7207 */ /* 0x000fc60005000000 */
[----:B0-----:R-:W4:Y:S01]  /*1c8c0*/  LDL.LU R18, [R1+0x5e4] ;  /* 0x0005e40001127983 */ /* 0x001f220000300800 */
[----:B------:R-:W-:-:S03]  /*1c8d0*/  SEL R7, R9, R7, !P2 ;  /* 0x0000000709077207 */ /* 0x000fc60005000000 */
[----:B------:R2:W-:Y:S04]  /*1c8e0*/  STL [R1+0x674], R10 ;  /* 0x0006740a01007387 */ /* 0x0005e80000100800 */
[----:B------:R0:W-:Y:S01]  /*1c8f0*/  STL [R1+0x670], R7 ;  /* 0x0006700701007387 */ /* 0x0001e20000100800 */
[C---:B--2---:R-:W-:Y:S02]  /*1c900*/  SEL R10, R9.reuse, R6, !P2 ;  /* 0x00000006090a7207 */ /* 0x044fe40005000000 */
[----:B0-----:R-:W-:-:S03]  /*1c910*/  SEL R7, R9, R5, !P2 ;  /* 0x0000000509077207 */ /* 0x001fc60005000000 */
[----:B------:R-:W-:Y:S01]  /*1c920*/  STL [R1+0x66c], R10 ;  /* 0x00066c0a01007387 */ /* 0x000fe20000100800 */
[----:B------:R-:W-:-:S03]  /*1c930*/  SEL R6, R9, R23, !P2 ;  /* 0x0000001709067207 */ /* 0x000fc60005000000 */
[----:B------:R-:W-:Y:S04]  /*1c940*/  STL [R1+0x668], R7 ;  /* 0x0006680701007387 */ /* 0x000fe80000100800 */
[----:B------:R-:W2:Y:S01]  /*1c950*/  LDL.LU R23, [R1+0x60c] ;  /* 0x00060c0001177983 */ /* 0x000ea20000300800 */
[----:B------:R-:W-:-:S03]  /*1c960*/  SEL R5, R9, R17, !P2 ;  /* 0x0000001109057207 */ /* 0x000fc60005000000 */
[----:B------:R3:W-:Y:S04]  /*1c970*/  STL [R1+0x664], R6 ;  /* 0x0006640601007387 */ /* 0x0007e80000100800 */
[----:B------:R-:W2:Y:S04]  /*1c980*/  LDL.LU R17, [R1+0x5ec] ;  /* 0x0005ec0001117983 */ /* 0x000ea80000300800 */
[----:B------:R0:W-:Y:S01]  /*1c990*/  STL [R1+0x660], R5 ;  /* 0x0006600501007387 */ /* 0x0001e20000100800 */
[C---:B---3--:R-:W-:Y:S02]  /*1c9a0*/  SEL R6, R9.reuse, R27, !P2 ;  /* 0x0000001b09067207 */ /* 0x048fe40005000000 */
[----:B0-----:R-:W-:-:S02]  /*1c9b0*/  SEL R5, R9, R2, !P2 ;  /* 0x0000000209057207 */ /* 0x001fc40005000000 */
[----:B----4-:R-:W-:-:S03]  /*1c9c0*/  SEL R2, R9, R26, !P2 ;  /* 0x0000001a09027207 */ /* 0x010fc60005000000 */
[----:B------:R0:W-:Y:S04]  /*1c9d0*/  STL [R1+0x65c], R5 ;  /* 0x00065c0501007387 */ /* 0x0001e80000100800 */
[----:B------:R1:W-:Y:S01]  /*1c9e0*/  STL [R1+0x658], R6 ;  /* 0x0006580601007387 */ /* 0x0003e20000100800 */
[----:B0-----:R-:W-:-:S03]  /*1c9f0*/  SEL R5, R9, R25, !P2 ;  /* 0x0000001909057207 */ /* 0x001fc60005000000 */
[----:B------:R0:W-:Y:S01]  /*1ca00*/  STL [R1+0x654], R2 ;  /* 0x0006540201007387 */ /* 0x0001e20000100800 */
[----:B-1----:R-:W-:-:S03]  /*1ca10*/  SEL R6, R9, R24, !P2 ;  /* 0x0000001809067207 */ /* 0x002fc60005000000 */
[----:B------:R1:W-:Y:S04]  /*1ca20*/  STL [R1+0x650], R5 ;  /* 0x0006500501007387 */ /* 0x0003e80000100800 */
[----:B------:R-:W-:Y:S01]  /*1ca30*/  STL [R1+0x64c], R6 ;  /* 0x00064c0601007387 */ /* 0x000fe20000100800 */
[C---:B0-----:R-:W-:Y:S02]  /*1ca40*/  SEL R2, R9.reuse, R22, !P2 ;  /* 0x0000001609027207 */ /* 0x041fe40005000000 */
[C---:B-1----:R-:W-:Y:S02]  /*1ca50*/  SEL R5, R9.reuse, R15, !P2 ;  /* 0x0000000f09057207 */ /* 0x042fe40005000000 */
[----:B------:R-:W3:Y:S04]  /*1ca60*/  LDL.LU R15, [R1+0x5f0] ;  /* 0x0005f000010f7983 */ /* 0x000ee80000300800 */
        /* <DEDUP_REMOVED lines=9> */
[----:B-1----:R-:W-:-:S03]  /*1cb00*/  SEL R5, R9, R21, !P2 ;  /* 0x0000001509057207 */ /* 0x002fc60005000000 */
[----:B------:R-:W4:Y:S04]  /*1cb10*/  LDL.LU R21, [R1+0x600] ;  /* 0x0006000001157983 */ /* 0x000f280000300800 */
[----:B------:R1:W-:Y:S01]  /*1cb20*/  STL [R1+0x63c], R5 ;  /* 0x00063c0501007387 */ /* 0x0003e20000100800 */
[C---:B0-----:R-:W-:Y:S02]  /*1cb30*/  SEL R2, R9.reuse, R19, !P2 ;  /* 0x0000001309027207 */ /* 0x041fe40005000000 */
[----:B------:R-:W-:-:S03]  /*1cb40*/  SEL R6, R9, R8, !P2 ;  /* 0x0000000809067207 */ /* 0x000fc60005000000 */
[----:B------:R0:W-:Y:S04]  /*1cb50*/  STL [R1+0x638], R2 ;  /* 0x0006380201007387 */ /* 0x0001e80000100800 */
[----:B------:R-:W-:Y:S01]  /*1cb60*/  STL [R1+0x634], R6 ;  /* 0x0006340601007387 */ /* 0x000fe20000100800 */
[C---:B-1----:R-:W-:Y:S02]  /*1cb70*/  SEL R5, R9.reuse, R4, !P2 ;  /* 0x0000000409057207 */ /* 0x042fe40005000000 */
[----:B0-----:R-:W-:-:S03]  /*1cb80*/  SEL R2, R9, R29, !P2 ;  /* 0x0000001d09027207 */ /* 0x001fc60005000000 */
[----:B------:R-:W-:Y:S01]  /*1cb90*/  STL [R1+0x630], R5 ;  /* 0x0006300501007387 */ /* 0x000fe20000100800 */
[----:B------:R-:W-:-:S03]  /*1cba0*/  SEL R4, R9, R20, !P2 ;  /* 0x0000001409047207 */ /* 0x000fc60005000000 */
[----:B------:R-:W4:Y:S04]  /*1cbb0*/  LDL.LU R20, [R1+0x5e8] ;  /* 0x0005e80001147983 */ /* 0x000f280000300800 */
[----:B------:R0:W-:Y:S04]  /*1cbc0*/  STL [R1+0x62c], R2 ;  /* 0x00062c0201007387 */ /* 0x0001e80000100800 */
[----:B------:R-:W-:Y:S04]  /*1cbd0*/  STL [R1+0x628], R4 ;  /* 0x0006280401007387 */ /* 0x000fe80000100800 */
[----:B------:R-:W4:Y:S01]  /*1cbe0*/  LDL.LU R10, [R1+0x5e0] ;  /* 0x0005e000010a7983 */ /* 0x000f220000300800 */
[----:B0-----:R-:W-:-:S03]  /*1cbf0*/  SEL R2, R9, R18, !P2 ;  /* 0x0000001209027207 */ /* 0x001fc60005000000 */
[----:B------:R-:W4:Y:S04]  /*1cc00*/  LDL.LU R7, [R1+0x5dc] ;  /* 0x0005dc0001077983 */ /* 0x000f280000300800 */
[----:B------:R0:W-:Y:S04]  /*1cc10*/  STL [R1+0x624], R2 ;  /* 0x0006240201007387 */ /* 0x0001e80000100800 */
[----:B------:R-:W4:Y:S04]  /*1cc20*/  LDL.LU R6, [R1+0x5d8] ;  /* 0x0005d80001067983 */ /* 0x000f280000300800 */
[----:B------:R-:W4:Y:S04]  /*1cc30*/  LDL.LU R5, [R1+0x5b0] ;  /* 0x0005b00001057983 */ /* 0x000f280000300800 */
[----:B------:R-:W4:Y:S04]  /*1cc40*/  LDL.LU R29, [R1+0x5b4] ;  /* 0x0005b400011d7983 */ /* 0x000f280000300800 */
[----:B------:R-:W4:Y:S04]  /*1cc50*/  LDL.LU R18, [R1+0x5d0] ;  /* 0x0005d00001127983 */ /* 0x000f280000300800 */
[----:B0-----:R-:W4:Y:S01]  /*1cc60*/  LDL.LU R2, [R1+0x5bc] ;  /* 0x0005bc0001027983 */ /* 0x001f220000300800 */
[----:B--2---:R-:W-:-:S05]  /*1cc70*/  SEL R8, R9, R23, !P2 ;  /* 0x0000001709087207 */ /* 0x004fca0005000000 */
[----:B------:R0:W-:Y:S01]  /*1cc80*/  STL [R1+0x620], R8 ;  /* 0x0006200801007387 */ /* 0x0001e20000100800 */
[----:B------:R-:W-:-:S03]  /*1cc90*/  SEL R4, R9, R17, !P2 ;  /* 0x0000001109047207 */ /* 0x000fc60005000000 */
[----:B------:R-:W2:Y:S04]  /*1cca0*/  LDL.LU R27, [R1+0x5cc] ;  /* 0x0005cc00011b7983 */ /* 0x000ea80000300800 */
[----:B------:R1:W-:Y:S04]  /*1ccb0*/  STL [R1+0x61c], R4 ;  /* 0x00061c0401007387 */ /* 0x0003e80000100800 */
[----:B------:R-:W2:Y:S04]  /*1ccc0*/  LDL.LU R19, [R1+0x5c0] ;  /* 0x0005c00001137983 */ /* 0x000ea80000300800 */
[----:B0-----:R-:W2:Y:S04]  /*1ccd0*/  LDL.LU R8, [R1+0x5c8] ;  /* 0x0005c80001087983 */ /* 0x001ea80000300800 */
[----:B-1----:R-:W2:Y:S04]  /*1cce0*/  LDL.LU R4, [R1+0x5c4] ;  /* 0x0005c40001047983 */ /* 0x002ea80000300800 */
[----:B------:R-:W2:Y:S04]  /*1ccf0*/  LDL.LU R23, [R1+0x5b8] ;  /* 0x0005b80001177983 */ /* 0x000ea80000300800 */
[----:B------:R-:W2:Y:S01]  /*1cd00*/  LDL.LU R17, [R1+0x5ac] ;  /* 0x0005ac0001117983 */ /* 0x000ea20000300800 */
[----:B---3--:R-:W-:-:S05]  /*1cd10*/  SEL R15, R9, R15, !P2 ;  /* 0x0000000f090f7207 */ /* 0x008fca0005000000 */
[----:B------:R0:W-:Y:S01]  /*1cd20*/  STL [R1+0x618], R15 ;  /* 0x0006180f01007387 */ /* 0x0001e20000100800 */
[----:B----4-:R-:W-:-:S03]  /*1cd30*/  SEL R26, R9, R26, !P2 ;  /* 0x0000001a091a7207 */ /* 0x010fc60005000000 */
[----:B0-----:R-:W3:Y:S04]  /*1cd40*/  LDL.LU R15, [R1+0x5a8] ;  /* 0x0005a800010f7983 */ /* 0x001ee80000300800 */
[----:B------:R0:W-:Y:S02]  /*1cd50*/  STL [R1+0x614], R26 ;  /* 0x0006141a01007387 */ /* 0x0001e40000100800 */
[C---:B0-----:R-:W-:Y:S02]  /*1cd60*/  SEL R26, R9.reuse, R25, !P2 ;  /* 0x00000019091a7207 */ /* 0x041fe40005000000 */
[C---:B------:R-:W-:Y:S02]  /*1cd70*/  SEL R25, R9.reuse, R24, !P2 ;  /* 0x0000001809197207 */ /* 0x040fe40005000000 */
[C---:B------:R-:W-:Y:S01]  /*1cd80*/  SEL R24, R9.reuse, R22, !P2 ;  /* 0x0000001609187207 */ /* 0x040fe20005000000 */
[----:B------:R0:W-:Y:S01]  /*1cd90*/  STL [R1+0x610], R26 ;  /* 0x0006101a01007387 */ /* 0x0001e20000100800 */
[----:B------:R-:W-:-:S03]  /*1cda0*/  SEL R22, R9, R14, !P2 ;  /* 0x0000000e09167207 */ /* 0x000fc60005000000 */
[----:B------:R1:W-:Y:S01]  /*1cdb0*/  STL [R1+0x60c], R25 ;  /* 0x00060c1901007387 */ /* 0x0003e20000100800 */
[----:B------:R-:W-:-:S03]  /*1cdc0*/  SEL R21, R9, R21, !P2 ;  /* 0x0000001509157207 */ /* 0x000fc60005000000 */
[----:B------:R-:W4:Y:S04]  /*1cdd0*/  LDL.LU R14, [R1+0x5a4] ;  /* 0x0005a400010e7983 */ /* 0x000f280000300800 */
[----:B------:R1:W-:Y:S04]  /*1cde0*/  STL [R1+0x608], R24 ;  /* 0x0006081801007387 */ /* 0x0003e80000100800 */
[----:B------:R1:W-:Y:S04]  /*1cdf0*/  STL [R1+0x604], R22 ;  /* 0x0006041601007387 */ /* 0x0003e80000100800 */
[----:B0-----:R-:W4:Y:S04]  /*1ce00*/  LDL.LU R26, [R1+0x5a0] ;  /* 0x0005a000011a7983 */ /* 0x001f280000300800 */
[----:B-1----:R-:W4:Y:S04]  /*1ce10*/  LDL.LU R25, [R1+0x59c] ;  /* 0x00059c0001197983 */ /* 0x002f280000300800 */
[----:B------:R0:W-:Y:S04]  /*1ce20*/  STL [R1+0x600], R21 ;  /* 0x0006001501007387 */ /* 0x0001e80000100800 */
[----:B------:R-:W4:Y:S04]  /*1ce30*/  LDL.LU R24, [R1+0x598] ;  /* 0x0005980001187983 */ /* 0x000f280000300800 */
[----:B------:R-:W4:Y:S04]  /*1ce40*/  LDL.LU R22, [R1+0x594] ;  /* 0x0005940001167983 */ /* 0x000f280000300800 */
[----:B0-----:R-:W4:Y:S01]  /*1ce50*/  LDL.LU R21, [R1+0x590] ;  /* 0x0005900001157983 */ /* 0x001f220000300800 */
        /* <DEDUP_REMOVED lines=15> */
[----:B------:R-:W4:Y:S04]  /*1cf50*/  LDL.LU R18, [R1+0x584] ;  /* 0x0005840001127983 */ /* 0x000f280000300800 */
[----:B------:R2:W-:Y:S01]  /*1cf60*/  STL [R1+0x5e4], R5 ;  /* 0x0005e40501007387 */ /* 0x0005e20000100800 */
[----:B0-----:R-:W-:-:S05]  /*1cf70*/  SEL R6, R9, R2, !P2 ;  /* 0x0000000209067207 */ /* 0x001fca0005000000 */
[----:B------:R0:W-:Y:S01]  /*1cf80*/  STL [R1+0x5e0], R6 ;  /* 0x0005e00601007387 */ /* 0x0001e20000100800 */
[----:B--2---:R-:W-:-:S05]  /*1cf90*/  SEL R5, R9, R27, !P2 ;  /* 0x0000001b09057207 */ /* 0x004fca0005000000 */
[----:B------:R1:W-:Y:S01]  /*1cfa0*/  STL [R1+0x5dc], R5 ;  /* 0x0005dc0501007387 */ /* 0x0003e20000100800 */
[C---:B------:R-:W-:Y:S02]  /*1cfb0*/  SEL R2, R9.reuse, R19, !P2 ;  /* 0x0000001309027207 */ /* 0x040fe40005000000 */
[----:B0-----:R-:W-:-:S03]  /*1cfc0*/  SEL R6, R9, R8, !P2 ;  /* 0x0000000809067207 */ /* 0x001fc60005000000 */
[----:B------:R0:W-:Y:S01]  /*1cfd0*/  STL [R1+0x5d8], R2 ;  /* 0x0005d80201007387 */ /* 0x0001e20000100800 */
[----:B-1----:R-:W-:-:S03]  /*1cfe0*/  SEL R5, R9, R4, !P2 ;  /* 0x0000000409057207 */ /* 0x002fc60005000000 */
[----:B------:R-:W-:Y:S04]  /*1cff0*/  STL [R1+0x5d4], R6 ;  /* 0x0005d40601007387 */ /* 0x000fe80000100800 */
[----:B------:R-:W-:Y:S01]  /*1d000*/  STL [R1+0x5d0], R5 ;  /* 0x0005d00501007387 */ /* 0x000fe20000100800 */
[----:B------:R-:W-:-:S03]  /*1d010*/  SEL R4, R9, R17, !P2 ;  /* 0x0000001109047207 */ /* 0x000fc60005000000 */
[----:B------:R-:W2:Y:S01]  /*1d020*/  LDL.LU R17, [R1+0x568] ;  /* 0x0005680001117983 */ /* 0x000ea20000300800 */
[----:B0-----:R-:W-:-:S05]  /*1d030*/  SEL R2, R9, R23, !P2 ;  /* 0x0000001709027207 */ /* 0x001fca0005000000 */
[----:B------:R3:W-:Y:S04]  /*1d040*/  STL [R1+0x5cc], R2 ;  /* 0x0005cc0201007387 */ /* 0x0007e80000100800 */
[----:B------:R0:W-:Y:S04]  /*1d050*/  STL [R1+0x5c8], R4 ;  /* 0x0005c80401007387 */ /* 0x0001e80000100800 */
[----:B------:R-:W2:Y:S04]  /*1d060*/  LDL.LU R19, [R1+0x56c] ;  /* 0x00056c0001137983 */ /* 0x000ea80000300800 */
[----:B------:R-:W2:Y:S01]  /*1d070*/  LDL.LU R8, [R1+0x570] ;  /* 0x0005700001087983 */ /* 0x000ea20000300800 */
[----:B---3--:R-:W-:-:S05]  /*1d080*/  SEL R2, R9, R15, !P2 ;  /* 0x0000000f09027207 */ /* 0x008fca0005000000 */
[----:B------:R1:W-:Y:S04]  /*1d090*/  STL [R1+0x5c4], R2 ;  /* 0x0005c40201007387 */ /* 0x0003e80000100800 */
[----:B0-----:R-:W3:Y:S04]  /*1d0a0*/  LDL.LU R4, [R1+0x578] ;  /* 0x0005780001047983 */ /* 0x001ee80000300800 */
[----:B------:R-:W3:Y:S04]  /*1d0b0*/  LDL.LU R23, [R1+0x57c] ;  /* 0x00057c0001177983 */ /* 0x000ee80000300800 */
[----:B------:R-:W3:Y:S01]  /*1d0c0*/  LDL.LU R15, [R1+0x580] ;  /* 0x00058000010f7983 */ /* 0x000ee20000300800 */
[----:B----4-:R-:W-:-:S03]  /*1d0d0*/  SEL R5, R9, R14, !P2 ;  /* 0x0000000e09057207 */ /* 0x010fc60005000000 */
[----:B------:R-:W4:Y:S04]  /*1d0e0*/  LDL.LU R14, [R1+0x574] ;  /* 0x00057400010e7983 */ /* 0x000f280000300800 */
[----:B------:R0:W-:Y:S01]  /*1d0f0*/  STL [R1+0x5c0], R5 ;  /* 0x0005c00501007387 */ /* 0x0001e20000100800 */
[C---:B-1----:R-:W-:Y:S02]  /*1d100*/  SEL R2, R9.reuse, R26, !P2 ;  /* 0x0000001a09027207 */ /* 0x042fe40005000000 */
[----:B0-----:R-:W-:-:S03]  /*1d110*/  SEL R5, R9, R25, !P2 ;  /* 0x0000001909057207 */ /* 0x001fc60005000000 */
[----:B------:R0:W-:Y:S01]  /*1d120*/  STL [R1+0x5bc], R2 ;  /* 0x0005bc0201007387 */ /* 0x0001e20000100800 */
[----:B------:R-:W-:-:S03]  /*1d130*/  SEL R6, R9, R24, !P2 ;  /* 0x0000001809067207 */ /* 0x000fc60005000000 */
[----:B------:R1:W-:Y:S01]  /*1d140*/  STL [R1+0x5b8], R5 ;  /* 0x0005b80501007387 */ /* 0x0003e20000100800 */
[----:B0-----:R-:W-:-:S03]  /*1d150*/  SEL R2, R9, R22, !P2 ;  /* 0x0000001609027207 */ /* 0x001fc60005000000 */
[----:B------:R-:W-:Y:S01]  /*1d160*/  STL [R1+0x5b4], R6 ;  /* 0x0005b40601007387 */ /* 0x000fe20000100800 */
[----:B-1----:R-:W-:-:S03]  /*1d170*/  SEL R5, R9, R21, !P2 ;  /* 0x0000001509057207 */ /* 0x002fc60005000000 */
        /* <DEDUP_REMOVED lines=9> */
[----:B------:R-:W4:Y:S04]  /*1d210*/  LDL.LU R22, [R1+0x550] ;  /* 0x0005500001167983 */ /* 0x000f280000300800 */
[----:B------:R-:W4:Y:S04]  /*1d220*/  LDL.LU R20, [R1+0x54c] ;  /* 0x00054c0001147983 */ /* 0x000f280000300800 */
[----:B0-----:R-:W4:Y:S01]  /*1d230*/  LDL.LU R2, [R1+0x548] ;  /* 0x0005480001027983 */ /* 0x001f220000300800 */
[----:B------:R-:W-:-:S05]  /*1d240*/  SEL R24, R9, R29, !P2 ;  /* 0x0000001d09187207 */ /* 0x000fca0005000000 */
[----:B------:R0:W-:Y:S01]  /*1d250*/  STL [R1+0x5a4], R24 ;  /* 0x0005a41801007387 */ /* 0x0001e20000100800 */
[----:B------:R-:W-:-:S03]  /*1d260*/  SEL R18, R9, R18, !P2 ;  /* 0x0000001209127207 */ /* 0x000fc60005000000 */
[----:B------:R-:W4:Y:S04]  /*1d270*/  LDL.LU R27, [R1+0x52c] ;  /* 0x00052c00011b7983 */ /* 0x000f280000300800 */
[----:B------:R1:W-:Y:S04]  /*1d280*/  STL [R1+0x5a0], R18 ;  /* 0x0005a01201007387 */ /* 0x0003e80000100800 */
[----:B------:R-:W4:Y:S04]  /*1d290*/  LDL.LU R26, [R1+0x530] ;  /* 0x00053000011a7983 */ /* 0x000f280000300800 */
[----:B------:R-:W4:Y:S04]  /*1d2a0*/  LDL.LU R25, [R1+0x534] ;  /* 0x0005340001197983 */ /* 0x000f280000300800 */
[----:B0-----:R-:W4:Y:S04]  /*1d2b0*/  LDL.LU R24, [R1+0x538] ;  /* 0x0005380001187983 */ /* 0x001f280000300800 */
[----:B------:R-:W4:Y:S04]  /*1d2c0*/  LDL.LU R29, [R1+0x544] ;  /* 0x00054400011d7983 */ /* 0x000f280000300800 */
[----:B-1----:R-:W4:Y:S01]  /*1d2d0*/  LDL.LU R18, [R1+0x540] ;  /* 0x0005400001127983 */ /* 0x002f220000300800 */
[----:B--2---:R-:W-:-:S05]  /*1d2e0*/  SEL R17, R9, R17, !P2 ;  /* 0x0000001109117207 */ /* 0x004fca0005000000 */
[----:B------:R0:W-:Y:S04]  /*1d2f0*/  STL [R1+0x59c], R17 ;  /* 0x00059c1101007387 */ /* 0x0001e80000100800 */
[----:B0-----:R-:W2:Y:S01]  /*1d300*/  LDL.LU R17, [R1+0x53c] ;  /* 0x00053c0001117983 */ /* 0x001ea20000300800 */
[C---:B------:R-:W-:Y:S02]  /*1d310*/  SEL R19, R9.reuse, R19, !P2 ;  /* 0x0000001309137207 */ /* 0x040fe40005000000 */
[----:B------:R-:W-:-:S03]  /*1d320*/  SEL R8, R9, R8, !P2 ;  /* 0x0000000809087207 */ /* 0x000fc60005000000 */
[----:B------:R3:W-:Y:S04]  /*1d330*/  STL [R1+0x598], R19 ;  /* 0x0005981301007387 */ /* 0x0007e80000100800 */
[----:B------:R0:W-:Y:S01]  /*1d340*/  STL [R1+0x594], R8 ;  /* 0x0005940801007387 */ /* 0x0001e20000100800 */
[C---:B---3--:R-:W-:Y:S02]  /*1d350*/  SEL R19, R9.reuse, R4, !P2 ;  /* 0x0000000409137207 */ /* 0x048fe40005000000 */
[----:B------:R-:W-:-:S03]  /*1d360*/  SEL R4, R9, R23, !P2 ;  /* 0x0000001709047207 */ /* 0x000fc60005000000 */
[----:B------:R1:W-:Y:S01]  /*1d370*/  STL [R1+0x590], R19 ;  /* 0x0005901301007387 */ /* 0x0003e20000100800 */
[----:B0-----:R-:W-:-:S03]  /*1d380*/  SEL R8, R9, R15, !P2 ;  /* 0x0000000f09087207 */ /* 0x001fc60005000000 */
[----:B------:R-:W3:Y:S04]  /*1d390*/  LDL.LU R15, [R1+0x518] ;  /* 0x00051800010f7983 */ /* 0x000ee80000300800 */
[----:B------:R4:W-:Y:S04]  /*1d3a0*/  STL [R1+0x58c], R4 ;  /* 0x00058c0401007387 */ /* 0x0009e80000100800 */
[----:B------:R0:W-:Y:S04]  /*1d3b0*/  STL [R1+0x588], R8 ;  /* 0x0005880801007387 */ /* 0x0001e80000100800 */
[----:B-1----:R-:W3:Y:S01]  /*1d3c0*/  LDL.LU R19, [R1+0x51c] ;  /* 0x00051c0001137983 */ /* 0x002ee20000300800 */
[----:B----4-:R-:W-:-:S03]  /*1d3d0*/  SEL R4, R9, R14, !P2 ;  /* 0x0000000e09047207 */ /* 0x010fc60005000000 */
[----:B0-----:R-:W4:Y:S04]  /*1d3e0*/  LDL.LU R8, [R1+0x520] ;  /* 0x0005200001087983 */ /* 0x001f280000300800 */
        /* <DEDUP_REMOVED lines=17> */
[----:B------:R-:W4:Y:S04]  /*1d500*/  LDL.LU R22, [R1+0x4c4] ;  /* 0x0004c40001167983 */ /* 0x000f280000300800 */
[----:B------:R0:W-:Y:S04]  /*1d510*/  STL [R1+0x56c], R6 ;  /* 0x00056c0601007387 */ /* 0x0001e80000100800 */
[----:B------:R-:W4:Y:S04]  /*1d520*/  LDL.LU R20, [R1+0x508] ;  /* 0x0005080001147983 */ /* 0x000f280000300800 */
[----:B------:R1:W-:Y:S01]  /*1d530*/  STL [R1+0x568], R5 ;  /* 0x0005680501007387 */ /* 0x0003e20000100800 */
[----:B0-----:R-:W-:-:S02]  /*1d540*/  SEL R6, R9, R27, !P2 ;  /* 0x0000001b09067207 */ /* 0x001fc40005000000 */
[C---:B-1----:R-:W-:Y:S02]  /*1d550*/  SEL R5, R9.reuse, R2, !P2 ;  /* 0x0000000209057207 */ /* 0x042fe40005000000 */
[----:B------:R-:W-:-:S03]  /*1d560*/  SEL R2, R9, R26, !P2 ;  /* 0x0000001a09027207 */ /* 0x000fc60005000000 */
        /* <DEDUP_REMOVED lines=17> */
[----:B------:R-:W2:Y:S04]  /*1d680*/  LDL.LU R29, [R1+0x4f0] ;  /* 0x0004f000011d7983 */ /* 0x000ea80000300800 */
[----:B------:R-:W2:Y:S01]  /*1d690*/  LDL.LU R17, [R1+0x504] ;  /* 0x0005040001117983 */ /* 0x000ea20000300800 */
[----:B---3--:R-:W-:-:S03]  /*1d6a0*/  SEL R5, R9, R15, !P2 ;  /* 0x0000000f09057207 */ /* 0x008fc60005000000 */
[----:B------:R-:W3:Y:S04]  /*1d6b0*/  LDL.LU R15, [R1+0x500] ;  /* 0x00050000010f7983 */ /* 0x000ee80000300800 */
[----:B------:R1:W-:Y:S01]  /*1d6c0*/  STL [R1+0x544], R5 ;  /* 0x0005440501007387 */ /* 0x0003e20000100800 */
[C---:B0-----:R-:W-:Y:S02]  /*1d6d0*/  SEL R2, R9.reuse, R19, !P2 ;  /* 0x0000001309027207 */ /* 0x041fe40005000000 */
[----:B----4-:R-:W-:-:S03]  /*1d6e0*/  SEL R6, R9, R8, !P2 ;  /* 0x0000000809067207 */ /* 0x010fc60005000000 */
        /* <DEDUP_REMOVED lines=9> */
[----:B------:R-:W4:Y:S04]  /*1d780*/  LDL.LU R10, [R1+0x4fc] ;  /* 0x0004fc00010a7983 */ /* 0x000f280000300800 */
[----:B------:R-:W4:Y:S01]  /*1d790*/  LDL.LU R7, [R1+0x4f4] ;  /* 0x0004f40001077983 */ /* 0x000f220000300800 */
[----:B0-----:R-:W-:-:S05]  /*1d7a0*/  SEL R2, R9, R21, !P2 ;  /* 0x0000001509027207 */ /* 0x001fca0005000000 */
[----:B------:R0:W-:Y:S04]  /*1d7b0*/  STL [R1+0x52c], R2 ;  /* 0x00052c0201007387 */ /* 0x0001e80000100800 */
[----:B------:R-:W4:Y:S04]  /*1d7c0*/  LDL.LU R6, [R1+0x4e8] ;  /* 0x0004e80001067983 */ /* 0x000f280000300800 */
[----:B------:R-:W4:Y:S04]  /*1d7d0*/  LDL.LU R5, [R1+0x4e4] ;  /* 0x0004e40001057983 */ /* 0x000f280000300800 */
        /* <DEDUP_REMOVED lines=20> */
[----:B--2---:R-:W-:-:S05]  /*1d920*/  SEL R26, R9, R24, !P2 ;  /* 0x00000018091a7207 */ /* 0x004fca0005000000 */
[----:B------:R1:W-:Y:S01]  /*1d930*/  STL [R1+0x514], R26 ;  /* 0x0005141a01007387 */ /* 0x0003e20000100800 */
[----:B------:R-:W-:-:S03]  /*1d940*/  SEL R24, R9, R17, !P2 ;  /* 0x0000001109187207 */ /* 0x000fc60005000000 */
[----:B------:R-:W2:Y:S01]  /*1d950*/  LDL.LU R17, [R1+0x4ac] ;  /* 0x0004ac0001117983 */ /* 0x000ea20000300800 */
[----:B0-----:R-:W-:-:S05]  /*1d960*/  SEL R25, R9, R29, !P2 ;  /* 0x0000001d09197207 */ /* 0x001fca0005000000 */
[----:B------:R0:W-:Y:S04]  /*1d970*/  STL [R1+0x510], R25 ;  /* 0x0005101901007387 */ /* 0x0001e80000100800 */
[----:B------:R3:W-:Y:S04]  /*1d980*/  STL [R1+0x50c], R24 ;  /* 0x00050c1801007387 */ /* 0x0007e80000100800 */
[----:B-1----:R-:W2:Y:S04]  /*1d990*/  LDL.LU R26, [R1+0x4a8] ;  /* 0x0004a800011a7983 */ /* 0x002ea80000300800 */
[----:B0-----:R-:W2:Y:S01]  /*1d9a0*/  LDL.LU R25, [R1+0x4a4] ;  /* 0x0004a40001197983 */ /* 0x001ea20000300800 */
[----:B---3--:R-:W-:-:S05]  /*1d9b0*/  SEL R15, R9, R15, !P2 ;  /* 0x0000000f090f7207 */ /* 0x008fca0005000000 */
[----:B------:R0:W-:Y:S04]  /*1d9c0*/  STL [R1+0x508], R15 ;  /* 0x0005080f01007387 */ /* 0x0001e80000100800 */
[----:B------:R-:W3:Y:S04]  /*1d9d0*/  LDL.LU R24, [R1+0x4a0] ;  /* 0x0004a00001187983 */ /* 0x000ee80000300800 */
[----:B------:R-:W3:Y:S04]  /*1d9e0*/  LDL.LU R29, [R1+0x49c] ;  /* 0x00049c00011d7983 */ /* 0x000ee80000300800 */
        /* <DEDUP_REMOVED lines=18> */
[----:B0-----:R-:W-:-:S02]  /*1db10*/  SEL R6, R9, R2, !P2 ;  /* 0x0000000209067207 */ /* 0x001fc40005000000 */
[----:B-1----:R-:W-:-:S03]  /*1db20*/  SEL R5, R9, R27, !P2 ;  /* 0x0000001b09057207 */ /* 0x002fc60005000000 */
[----:B------:R0:W-:Y:S01]  /*1db30*/  STL [R1+0x4e8], R6 ;  /* 0x0004e80601007387 */ /* 0x0001e20000100800 */
[----:B------:R-:W-:-:S03]  /*1db40*/  SEL R2, R9, R19, !P2 ;  /* 0x0000001309027207 */ /* 0x000fc60005000000 */
        /* <DEDUP_REMOVED lines=11> */
[----:B------:R-:W4:Y:S04]  /*1dc00*/  LDL.LU R19, [R1+0x48c] ;  /* 0x00048c0001137983 */ /* 0x000f280000300800 */
[----:B------:R-:W4:Y:S01]  /*1dc10*/  LDL.LU R8, [R1+0x478] ;  /* 0x0004780001087983 */ /* 0x000f220000300800 */
[----:B0-----:R-:W-:-:S05]  /*1dc20*/  SEL R2, R9, R18, !P2 ;  /* 0x0000001209027207 */ /* 0x001fca0005000000 */
[----:B------:R0:W-:Y:S04]  /*1dc30*/  STL [R1+0x4cc], R2 ;  /* 0x0004cc0201007387 */ /* 0x0001e80000100800 */
[----:B-1----:R-:W4:Y:S04]  /*1dc40*/  LDL.LU R4, [R1+0x480] ;  /* 0x0004800001047983 */ /* 0x002f280000300800 */
[----:B------:R-:W4:Y:S04]  /*1dc50*/  LDL.LU R22, [R1+0x484] ;  /* 0x0004840001167983 */ /* 0x000f280000300800 */
[----:B------:R-:W4:Y:S01]  /*1dc60*/  LDL.LU R18, [R1+0x488] ;  /* 0x0004880001127983 */ /* 0x000f220000300800 */
[----:B--2---:R-:W-:-:S03]  /*1dc70*/  SEL R5, R9, R17, !P2 ;  /* 0x0000001109057207 */ /* 0x004fc60005000000 */
[----:B------:R-:W2:Y:S04]  /*1dc80*/  LDL.LU R17, [R1+0x47c] ;  /* 0x00047c0001117983 */ /* 0x000ea80000300800 */
[----:B------:R1:W-:Y:S01]  /*1dc90*/  STL [R1+0x4c8], R5 ;  /* 0x0004c80501007387 */ /* 0x0003e20000100800 */
[C---:B0-----:R-:W-:Y:S02]  /*1dca0*/  SEL R2, R9.reuse, R26, !P2 ;  /* 0x0000001a09027207 */ /* 0x041fe40005000000 */
[----:B-1----:R-:W-:-:S03]  /*1dcb0*/  SEL R5, R9, R25, !P2 ;  /* 0x0000001909057207 */ /* 0x002fc60005000000 */
[----:B------:R0:W-:Y:S04]  /*1dcc0*/  STL [R1+0x4c4], R2 ;  /* 0x0004c40201007387 */ /* 0x0001e80000100800 */
[----:B------:R1:W-:Y:S01]  /*1dcd0*/  STL [R1+0x4c0], R5 ;  /* 0x0004c00501007387 */ /* 0x0003e20000100800 */
[C---:B---3--:R-:W-:Y:S02]  /*1dce0*/  SEL R6, R9.reuse, R24, !P2 ;  /* 0x0000001809067207 */ /* 0x048fe40005000000 */
[----:B0-----:R-:W-:-:S03]  /*1dcf0*/  SEL R2, R9, R29, !P2 ;  /* 0x0000001d09027207 */ /* 0x001fc60005000000 */
[----:B------:R-:W-:Y:S01]  /*1dd00*/  STL [R1+0x4bc], R6 ;  /* 0x0004bc0601007387 */ /* 0x000fe20000100800 */
[----:B-1----:R-:W-:-:S03]  /*1dd10*/  SEL R5, R9, R15, !P2 ;  /* 0x0000000f09057207 */ /* 0x002fc60005000000 */
[----:B------:R-:W3:Y:S04]  /*1dd20*/  LDL.LU R15, [R1+0x46c] ;  /* 0x00046c00010f7983 */ /* 0x000ee80000300800 */
[----:B------:R4:W-:Y:S04]  /*1dd30*/  STL [R1+0x4b8], R2 ;  /* 0x0004b80201007387 */ /* 0x0009e80000100800 */
[----:B------:R0:W-:Y:S04]  /*1dd40*/  STL [R1+0x4b4], R5 ;  /* 0x0004b40501007387 */ /* 0x0001e80000100800 */
[----:B------:R-:W3:Y:S04]  /*1dd50*/  LDL.LU R10, [R1+0x470] ;  /* 0x00047000010a7983 */ /* 0x000ee80000300800 */
[----:B------:R-:W3:Y:S01]  /*1dd60*/  LDL.LU R7, [R1+0x474] ;  /* 0x0004740001077983 */ /* 0x000ee20000300800 */
[----:B----4-:R-:W-:-:S05]  /*1dd70*/  SEL R2, R9, R14, !P2 ;  /* 0x0000000e09027207 */ /* 0x010fca0005000000 */
[----:B------:R1:W-:Y:S04]  /*1dd80*/  STL [R1+0x4b0], R2 ;  /* 0x0004b00201007387 */ /* 0x0003e80000100800 */
[----:B------:R-:W4:Y:S04]  /*1dd90*/  LDL.LU R6, [R1+0x468] ;  /* 0x0004680001067983 */ /* 0x000f280000300800 */
[----:B0-----:R-:W4:Y:S04]  /*1dda0*/  LDL.LU R5, [R1+0x464] ;  /* 0x0004640001057983 */ /* 0x001f280000300800 */
[----:B------:R-:W4:Y:S04]  /*1ddb0*/  LDL.LU R29, [R1+0x460] ;  /* 0x00046000011d7983 */ /* 0x000f280000300800 */
[----:B------:R-:W4:Y:S04]  /*1ddc0*/  LDL.LU R14, [R1+0x45c] ;  /* 0x00045c00010e7983 */ /* 0x000f280000300800 */
[----:B-1----:R-:W4:Y:S01]  /*1ddd0*/  LDL.LU R2, [R1+0x454] ;  /* 0x0004540001027983 */ /* 0x002f220000300800 */
[----:B------:R-:W-:-:S05]  /*1dde0*/  SEL R23, R9, R23, !P2 ;  /* 0x0000001709177207 */ /* 0x000fca0005000000 */
[----:B------:R0:W-:Y:S01]  /*1ddf0*/  STL [R1+0x4ac], R23 ;  /* 0x0004ac1701007387 */ /* 0x0001e20000100800 */
[----:B------:R-:W-:-:S03]  /*1de00*/  SEL R21, R9, R21, !P2 ;  /* 0x0000001509157207 */ /* 0x000fc60005000000 */
[----:B------:R-:W4:Y:S04]  /*1de10*/  LDL.LU R27, [R1+0x450] ;  /* 0x00045000011b7983 */ /* 0x000f280000300800 */
        /* <DEDUP_REMOVED lines=14> */
[----:B------:R-:W-:-:S03]  /*1df00*/  SEL R4, R9, R22, !P2 ;  /* 0x0000001609047207 */ /* 0x000fc60005000000 */
[----:B------:R0:W-:Y:S01]  /*1df10*/  STL [R1+0x498], R19 ;  /* 0x0004981301007387 */ /* 0x0001e20000100800 */
[----:B-1----:R-:W-:-:S03]  /*1df20*/  SEL R8, R9, R18, !P2 ;  /* 0x0000001209087207 */ /* 0x002fc60005000000 */
[----:B------:R-:W4:Y:S04]  /*1df30*/  LDL.LU R18, [R1+0x424] ;  /* 0x0004240001127983 */ /* 0x000f280000300800 */
[----:B------:R-:W-:Y:S04]  /*1df40*/  STL [R1+0x494], R4 ;  /* 0x0004940401007387 */ /* 0x000fe80000100800 */
[----:B------:R1:W-:Y:S04]  /*1df50*/  STL [R1+0x490], R8 ;  /* 0x0004900801007387 */ /* 0x0003e80000100800 */
[----:B0-----:R-:W4:Y:S04]  /*1df60*/  LDL.LU R19, [R1+0x428] ;  /* 0x0004280001137983 */ /* 0x001f280000300800 */
[----:B-1----:R-:W4:Y:S01]  /*1df70*/  LDL.LU R8, [R1+0x42c] ;  /* 0x00042c0001087983 */ /* 0x002f220000300800 */
[----:B--2---:R-:W-:-:S05]  /*1df80*/  SEL R4, R9, R17, !P2 ;  /* 0x0000001109047207 */ /* 0x004fca0005000000 */
[----:B------:R0:W-:Y:S04]  /*1df90*/  STL [R1+0x48c], R4 ;  /* 0x00048c0401007387 */ /* 0x0001e80000100800 */
[----:B0-----:R-:W2:Y:S04]  /*1dfa0*/  LDL.LU R4, [R1+0x438] ;  /* 0x0004380001047983 */ /* 0x001ea80000300800 */
[----:B------:R-:W2:Y:S04]  /*1dfb0*/  LDL.LU R22, [R1+0x43c] ;  /* 0x00043c0001167983 */ /* 0x000ea80000300800 */
[----:B------:R-:W2:Y:S01]  /*1dfc0*/  LDL.LU R17, [R1+0x430] ;  /* 0x0004300001117983 */ /* 0x000ea20000300800 */
[----:B---3--:R-:W-:-:S05]  /*1dfd0*/  SEL R15, R9, R15, !P2 ;  /* 0x0000000f090f7207 */ /* 0x008fca0005000000 */
[----:B------:R0:W-:Y:S01]  /*1dfe0*/  STL [R1+0x488], R15 ;  /* 0x0004880f01007387 */ /* 0x0001e20000100800 */
[----:B------:R-:W-:-:S03]  /*1dff0*/  SEL R10, R9, R10, !P2 ;  /* 0x0000000a090a7207 */ /* 0x000fc60005000000 */
[----:B0-----:R-:W3:Y:S01]  /*1e000*/  LDL.LU R15, [R1+0x434] ;  /* 0x00043400010f7983 */ /* 0x001ee20000300800 */
[----:B------:R-:W-:-:S03]  /*1e010*/  SEL R7, R9, R7, !P2 ;  /* 0x0000000709077207 */ /* 0x000fc60005000000 */
[----:B------:R4:W-:Y:S04]  /*1e020*/  STL [R1+0x484], R10 ;  /* 0x0004840a01007387 */ /* 0x0009e80000100800 */
[----:B------:R0:W-:Y:S01]  /*1e030*/  STL [R1+0x480], R7 ;  /* 0x0004800701007387 */ /* 0x0001e20000100800 */
[C---:B----4-:R-:W-:Y:S02]  /*1e040*/  SEL R10, R9.reuse, R6, !P2 ;  /* 0x00000006090a7207 */ /* 0x050fe40005000000 */
[----:B0-----:R-:W-:-:S03]  /*1e050*/  SEL R7, R9, R5, !P2 ;  /* 0x0000000509077207 */ /* 0x001fc60005000000 */
        /* <DEDUP_REMOVED lines=37> */
[----:B--2---:R-:W-:-:S05]  /*1e2b0*/  SEL R5, R9, R4, !P2 ;  /* 0x0000000409057207 */ /* 0x004fca0005000000 */
[----:B------:R-:W-:Y:S01]  /*1e2c0*/  STL [R1+0x440], R5 ;  /* 0x0004400501007387 */ /* 0x000fe20000100800 */
[----:B------:R-:W-:-:S03]  /*1e2d0*/  SEL R4, R9, R17, !P2 ;  /* 0x0000001109047207 */ /* 0x000fc60005000000 */
[----:B------:R-:W2:Y:S01]  /*1e2e0*/  LDL.LU R17, [R1+0x3f4] ;  /* 0x0003f40001117983 */ /* 0x000ea20000300800 */
[----:B0-----:R-:W-:-:S05]  /*1e2f0*/  SEL R2, R9, R22, !P2 ;  /* 0x0000001609027207 */ /* 0x001fca0005000000 */
[----:B------:R3:W-:Y:S04]  /*1e300*/  STL [R1+0x43c], R2 ;  /* 0x00043c0201007387 */ /* 0x0007e80000100800 */
[----:B------:R-:W-:Y:S04]  /*1e310*/  STL [R1+0x438], R4 ;  /* 0x0004380401007387 */ /* 0x000fe80000100800 */
[----:B------:R-:W2:Y:S04]  /*1e320*/  LDL.LU R10, [R1+0x3fc] ;  /* 0x0003fc00010a7983 */ /* 0x000ea80000300800 */
[----:B------:R-:W2:Y:S01]  /*1e330*/  LDL.LU R7, [R1+0x3f8] ;  /* 0x0003f80001077983 */ /* 0x000ea20000300800 */
[----:B---3--:R-:W-:-:S05]  /*1e340*/  SEL R2, R9, R15, !P2 ;  /* 0x0000000f09027207 */ /* 0x008fca0005000000 */
[----:B------:R0:W-:Y:S04]  /*1e350*/  STL [R1+0x434], R2 ;  /* 0x0004340201007387 */ /* 0x0001e80000100800 */
[----:B------:R-:W3:Y:S04]  /*1e360*/  LDL.LU R6, [R1+0x3ec] ;  /* 0x0003ec0001067983 */ /* 0x000ee80000300800 */
[----:B------:R-:W3:Y:S04]  /*1e370*/  LDL.LU R5, [R1+0x3e0] ;  /* 0x0003e00001057983 */ /* 0x000ee80000300800 */
[----:B------:R-:W3:Y:S04]  /*1e380*/  LDL.LU R22, [R1+0x3dc] ;  /* 0x0003dc0001167983 */ /* 0x000ee80000300800 */
[----:B------:R-:W3:Y:S04]  /*1e390*/  LDL.LU R15, [R1+0x3d8] ;  /* 0x0003d800010f7983 */ /* 0x000ee80000300800 */
[----:B0-----:R-:W3:Y:S01]  /*1e3a0*/  LDL.LU R2, [R1+0x3d4] ;  /* 0x0003d40001027983 */ /* 0x001ee20000300800 */
[----:B----4-:R-:W-:-:S05]  /*1e3b0*/  SEL R8, R9, R29, !P2 ;  /* 0x0000001d09087207 */ /* 0x010fca0005000000 */
        /* <DEDUP_REMOVED lines=20> */
[----:B------:R-:W4:Y:S01]  /*1e500*/  LDL.LU R20, [R1+0x39c] ;  /* 0x00039c0001147983 */ /* 0x000f220000300800 */
[----:B------:R-:W-:-:S03]  /*1e510*/  SEL R18, R9, R18, !P2 ;  /* 0x0000001209127207 */ /* 0x000fc60005000000 */
        /* <DEDUP_REMOVED lines=16> */
[----:B0-----:R-:W-:-:S03]  /*1e620*/  SEL R7, R9, R5, !P2 ;  /* 0x0000000509077207 */ /* 0x001fc60005000000 */
[----:B------:R-:W-:Y:S01]  /*1e630*/  STL [R1+0x400], R10 ;  /* 0x0004000a01007387 */ /* 0x000fe20000100800 */
[----:B------:R-:W-:-:S03]  /*1e640*/  SEL R6, R9, R22, !P2 ;  /* 0x0000001609067207 */ /* 0x000fc60005000000 */
[----:B------:R-:W-:Y:S01]  /*1e650*/  STL [R1+0x3fc], R7 ;  /* 0x0003fc0701007387 */ /* 0x000fe20000100800 */
[----:B------:R-:W-:-:S03]  /*1e660*/  SEL R5, R9, R15, !P2 ;  /* 0x0000000f09057207 */ /* 0x000fc60005000000 */
[----:B------:R-:W3:Y:S04]  /*1e670*/  LDL.LU R22, [R1+0x398] ;  /* 0x0003980001167983 */ /* 0x000ee80000300800 */
[----:B------:R0:W-:Y:S04]  /*1e680*/  STL [R1+0x3f8], R6 ;  /* 0x0003f80601007387 */ /* 0x0001e80000100800 */
[----:B------:R-:W3:Y:S04]  /*1e690*/  LDL.LU R15, [R1+0x394] ;  /* 0x00039400010f7983 */ /* 0x000ee80000300800 */
[----:B------:R4:W-:Y:S01]  /*1e6a0*/  STL [R1+0x3f4], R5 ;  /* 0x0003f40501007387 */ /* 0x0009e20000100800 */
[----:B0-----:R-:W-:-:S05]  /*1e6b0*/  SEL R6, R9, R2, !P2 ;  /* 0x0000000209067207 */ /* 0x001fca0005000000 */
[----:B------:R0:W-:Y:S01]  /*1e6c0*/  STL [R1+0x3f0], R6 ;  /* 0x0003f00601007387 */ /* 0x0001e20000100800 */
[----:B----4-:R-:W-:-:S05]  /*1e6d0*/  SEL R5, R9, R27, !P2 ;  /* 0x0000001b09057207 */ /* 0x010fca0005000000 */
[----:B------:R1:W-:Y:S01]  /*1e6e0*/  STL [R1+0x3ec], R5 ;  /* 0x0003ec0501007387 */ /* 0x0003e20000100800 */
[C---:B------:R-:W-:Y:S02]  /*1e6f0*/  SEL R2, R9.reuse, R19, !P2 ;  /* 0x0000001309027207 */ /* 0x040fe40005000000 */
[----:B0-----:R-:W-:-:S03]  /*1e700*/  SEL R6, R9, R8, !P2 ;  /* 0x0000000809067207 */ /* 0x001fc60005000000 */
[----:B------:R0:W-:Y:S01]  /*1e710*/  STL [R1+0x3e8], R2 ;  /* 0x0003e80201007387 */ /* 0x0001e20000100800 */
[----:B-1----:R-:W-:-:S03]  /*1e720*/  SEL R5, R9, R4, !P2 ;  /* 0x0000000409057207 */ /* 0x002fc60005000000 */
[----:B------:R-:W-:Y:S04]  /*1e730*/  STL [R1+0x3e4], R6 ;  /* 0x0003e40601007387 */ /* 0x000fe80000100800 */
[----:B------:R-:W-:Y:S01]  /*1e740*/  STL [R1+0x3e0], R5 ;  /* 0x0003e00501007387 */ /* 0x000fe20000100800 */
[C---:B0-----:R-:W-:Y:S02]  /*1e750*/  SEL R2, R9.reuse, R29, !P2 ;  /* 0x0000001d09027207 */ /* 0x041fe40005000000 */
[C---:B------:R-:W-:Y:S02]  /*1e760*/  SEL R4, R9.reuse, R14, !P2 ;  /* 0x0000000e09047207 */ /* 0x040fe40005000000 */
        /* <DEDUP_REMOVED lines=35> */
[----:B------:R-:W-:-:S03]  /*1e9a0*/  SEL R15, R9, R15, !P2 ;  /* 0x0000000f090f7207 */ /* 0x000fc60005000000 */
[----:B------:R-:W3:Y:S04]  /*1e9b0*/  LDL.LU R27, [R1+0x354] ;  /* 0x00035400011b7983 */ /* 0x000ee80000300800 */
[----:B------:R1:W-:Y:S04]  /*1e9c0*/  STL [R1+0x3b0], R15 ;  /* 0x0003b00f01007387 */ /* 0x0003e80000100800 */
[----:B------:R-:W3:Y:S04]  /*1e9d0*/  LDL.LU R26, [R1+0x358] ;  /* 0x00035800011a7983 */ /* 0x000ee80000300800 */
[----:B------:R-:W3:Y:S04]  /*1e9e0*/  LDL.LU R25, [R1+0x35c] ;  /* 0x00035c0001197983 */ /* 0x000ee80000300800 */
[----:B------:R-:W3:Y:S04]  /*1e9f0*/  LDL.LU R24, [R1+0x2e4] ;  /* 0x0002e40001187983 */ /* 0x000ee80000300800 */
[----:B0-----:R-:W3:Y:S04]  /*1ea00*/  LDL.LU R22, [R1+0x2e8] ;  /* 0x0002e80001167983 */ /* 0x001ee80000300800 */
[----:B-1----:R-:W3:Y:S01]  /*1ea10*/  LDL.LU R15, [R1+0x2f8] ;  /* 0x0002f800010f7983 */ /* 0x002ee20000300800 */
        /* <DEDUP_REMOVED lines=35> */
[----:B------:R-:W-:Y:S04]  /*1ec50*/  STL [R1+0x37c], R6 ;  /* 0x00037c0601007387 */ /* 0x000fe80000100800 */
[----:B------:R-:W2:Y:S04]  /*1ec60*/  LDL.LU R17, [R1+0x330] ;  /* 0x0003300001117983 */ /* 0x000ea80000300800 */
[----:B------:R0:W-:Y:S02]  /*1ec70*/  STL [R1+0x378], R5 ;  /* 0x0003780501007387 */ /* 0x0001e40000100800 */
[----:B0-----:R-:W-:-:S02]  /*1ec80*/  SEL R5, R9, R2, !P2 ;  /* 0x0000000209057207 */ /* 0x001fc40005000000 */
[----:B---3--:R-:W-:-:S03]  /*1ec90*/  SEL R6, R9, R27, !P2 ;  /* 0x0000001b09067207 */ /* 0x008fc60005000000 */
[----:B------:R0:W-:Y:S01]  /*1eca0*/  STL [R1+0x374], R5 ;  /* 0x0003740501007387 */ /* 0x0001e20000100800 */
[----:B------:R-:W-:-:S03]  /*1ecb0*/  SEL R2, R9, R26, !P2 ;  /* 0x0000001a09027207 */ /* 0x000fc60005000000 */
        /* <DEDUP_REMOVED lines=16> */
[----:B------:R-:W4:Y:S04]  /*1edc0*/  LDL.LU R22, [R1+0x310] ;  /* 0x0003100001167983 */ /* 0x000f280000300800 */
[----:B------:R-:W4:Y:S01]  /*1edd0*/  LDL.LU R14, [R1+0x2fc] ;  /* 0x0002fc00010e7983 */ /* 0x000f220000300800 */
[----:B0-----:R-:W-:-:S03]  /*1ede0*/  SEL R5, R9, R21, !P2 ;  /* 0x0000001509057207 */ /* 0x001fc60005000000 */
[----:B------:R-:W4:Y:S04]  /*1edf0*/  LDL.LU R21, [R1+0x308] ;  /* 0x0003080001157983 */ /* 0x000f280000300800 */
[----:B------:R0:W-:Y:S01]  /*1ee00*/  STL [R1+0x354], R5 ;  /* 0x0003540501007387 */ /* 0x0001e20000100800 */
[C---:B-1----:R-:W-:Y:S02]  /*1ee10*/  SEL R2, R9.reuse, R19, !P2 ;  /* 0x0000001309027207 */ /* 0x042fe40005000000 */
[----:B------:R-:W-:-:S03]  /*1ee20*/  SEL R6, R9, R8, !P2 ;  /* 0x0000000809067207 */ /* 0x000fc60005000000 */
[----:B------:R1:W-:Y:S04]  /*1ee30*/  STL [R1+0x350], R2 ;  /* 0x0003500201007387 */ /* 0x0003e80000100800 */
[----:B------:R-:W-:Y:S01]  /*1ee40*/  STL [R1+0x34c], R6 ;  /* 0x00034c0601007387 */ /* 0x000fe20000100800 */
[C---:B0-----:R-:W-:Y:S02]  /*1ee50*/  SEL R5, R9.reuse, R4, !P2 ;  /* 0x0000000409057207 */ /* 0x041fe40005000000 */
[----:B-1----:R-:W-:-:S03]  /*1ee60*/  SEL R2, R9, R29, !P2 ;  /* 0x0000001d09027207 */ /* 0x002fc60005000000 */
        /* <DEDUP_REMOVED lines=26> */
[----:B------:R-:W-:-:S03]  /*1f010*/  SEL R26, R9, R26, !P2 ;  /* 0x0000001a091a7207 */ /* 0x000fc60005000000 */
[----:B0-----:R-:W3:Y:S04]  /*1f020*/  LDL.LU R15, [R1+0x2c4] ;  /* 0x0002c400010f7983 */ /* 0x001ee80000300800 */
[----:B------:R0:W-:Y:S02]  /*1f030*/  STL [R1+0x32c], R26 ;  /* 0x00032c1a01007387 */ /* 0x0001e40000100800 */
[----:B0-----:R-:W-:-:S05]  /*1f040*/  SEL R26, R9, R25, !P2 ;  /* 0x00000019091a7207 */ /* 0x001fca0005000000 */
[----:B------:R0:W-:Y:S01]  /*1f050*/  STL [R1+0x328], R26 ;  /* 0x0003281a01007387 */ /* 0x0001e20000100800 */
[C---:B----4-:R-:W-:Y:S02]  /*1f060*/  SEL R25, R9.reuse, R24, !P2 ;  /* 0x0000001809197207 */ /* 0x050fe40005000000 */
[----:B------:R-:W-:-:S03]  /*1f070*/  SEL R24, R9, R22, !P2 ;  /* 0x0000001609187207 */ /* 0x000fc60005000000 */
[----:B------:R1:W-:Y:S01]  /*1f080*/  STL [R1+0x324], R25 ;  /* 0x0003241901007387 */ /* 0x0003e20000100800 */
[----:B------:R-:W-:-:S03]  /*1f090*/  SEL R22, R9, R14, !P2 ;  /* 0x0000000e09167207 */ /* 0x000fc60005000000 */
[----:B------:R-:W4:Y:S04]  /*1f0a0*/  LDL.LU R14, [R1+0x28c] ;  /* 0x00028c00010e7983 */ /* 0x000f280000300800 */
[----:B------:R1:W-:Y:S04]  /*1f0b0*/  STL [R1+0x320], R24 ;  /* 0x0003201801007387 */ /* 0x0003e80000100800 */
[----:B------:R1:W-:Y:S04]  /*1f0c0*/  STL [R1+0x31c], R22 ;  /* 0x00031c1601007387 */ /* 0x0003e80000100800 */
[----:B0-----:R-:W4:Y:S04]  /*1f0d0*/  LDL.LU R26, [R1+0x2c0] ;  /* 0x0002c000011a7983 */ /* 0x001f280000300800 */
[----:B-1----:R-:W4:Y:S01]  /*1f0e0*/  LDL.LU R25, [R1+0x2ac] ;  /* 0x0002ac0001197983 */ /* 0x002f220000300800 */
[----:B------:R-:W-:-:S05]  /*1f0f0*/  SEL R21, R9, R21, !P2 ;  /* 0x0000001509157207 */ /* 0x000fca0005000000 */
        /* <DEDUP_REMOVED lines=48> */
[----:B------:R0:W-:Y:S04]  /*1f400*/  STL [R1+0x2d4], R2 ;  /* 0x0002d40201007387 */ /* 0x0001e80000100800 */
[----:B------:R1:W-:Y:S01]  /*1f410*/  STL [R1+0x2d0], R5 ;  /* 0x0002d00501007387 */ /* 0x0003e20000100800 */
[C---:B------:R-:W-:Y:S02]  /*1f420*/  SEL R6, R9.reuse, R24, !P2 ;  /* 0x0000001809067207 */ /* 0x040fe40005000000 */
[----:B0-----:R-:W-:-:S03]  /*1f430*/  SEL R2, R9, R22, !P2 ;  /* 0x0000001609027207 */ /* 0x001fc60005000000 */
[----:B------:R-:W-:Y:S01]  /*1f440*/  STL [R1+0x2cc], R6 ;  /* 0x0002cc0601007387 */ /* 0x000fe20000100800 */
[----:B-1----:R-:W-:-:S03]  /*1f450*/  SEL R5, R9, R21, !P2 ;  /* 0x0000001509057207 */ /* 0x002fc60005000000 */
[----:B------:R-:W4:Y:S04]  /*1f460*/  LDL.LU R22, [R1+0x27c] ;  /* 0x00027c0001167983 */ /* 0x000f280000300800 */
[----:B------:R0:W-:Y:S04]  /*1f470*/  STL [R1+0x2c8], R2 ;  /* 0x0002c80201007387 */ /* 0x0001e80000100800 */
[----:B------:R1:W-:Y:S04]  /*1f480*/  STL [R1+0x2c4], R5 ;  /* 0x0002c40501007387 */ /* 0x0003e80000100800 */
[----:B------:R-:W4:Y:S04]  /*1f490*/  LDL.LU R10, [R1+0x280] ;  /* 0x00028000010a7983 */ /* 0x000f280000300800 */
[----:B------:R-:W4:Y:S01]  /*1f4a0*/  LDL.LU R7, [R1+0x238] ;  /* 0x0002380001077983 */ /* 0x000f220000300800 */
[----:B0-----:R-:W-:-:S05]  /*1f4b0*/  SEL R2, R9, R20, !P2 ;  /* 0x0000001409027207 */ /* 0x001fca0005000000 */
        /* <DEDUP_REMOVED lines=83> */
[----:B-1----:R-:W-:-:S05]  /*1f9f0*/  SEL R5, R9, R4, !P2 ;  /* 0x0000000409057207 */ /* 0x002fca0005000000 */
[----:B------:R-:W-:Y:S01]  /*1fa00*/  STL [R1+0x24c], R5 ;  /* 0x00024c0501007387 */ /* 0x000fe20000100800 */
[C---:B0-----:R-:W-:Y:S02]  /*1fa10*/  SEL R2, R9.reuse, R23, !P2 ;  /* 0x0000001709027207 */ /* 0x041fe40005000000 */
[C---:B------:R-:W-:Y:S02]  /*1fa20*/  SEL R4, R9.reuse, R14, !P2 ;  /* 0x0000000e09047207 */ /* 0x040fe40005000000 */
        /* <DEDUP_REMOVED lines=62> */
[----:B-1----:R-:W-:-:S05]  /*1fe10*/  SEL R5, R9, R27, !P2 ;  /* 0x0000001b09057207 */ /* 0x002fca0005000000 */
[----:B------:R1:W-:Y:S01]  /*1fe20*/  STL [R1+0x1e4], R5 ;  /* 0x0001e40501007387 */ /* 0x0003e20000100800 */
[C---:B------:R-:W-:Y:S02]  /*1fe30*/  SEL R2, R9.reuse, R19, !P2 ;  /* 0x0000001309027207 */ /* 0x040fe40005000000 */
[----:B0-----:R-:W-:-:S03]  /*1fe40*/  SEL R6, R9, R8, !P2 ;  /* 0x0000000809067207 */ /* 0x001fc60005000000 */
[----:B------:R0:W-:Y:S01]  /*1fe50*/  STL [R1+0x1e0], R2 ;  /* 0x0001e00201007387 */ /* 0x0001e20000100800 */
[----:B-1----:R-:W-:-:S03]  /*1fe60*/  SEL R5, R9, R4, !P2 ;  /* 0x0000000409057207 */ /* 0x002fc60005000000 */
[----:B------:R-:W-:Y:S01]  /*1fe70*/  STL [R1+0x1dc], R6 ;  /* 0x0001dc0601007387 */ /* 0x000fe20000100800 */
[----:B0-----:R-:W-:-:S03]  /*1fe80*/  SEL R2, R9, R21, !P2 ;  /* 0x0000001509027207 */ /* 0x001fc60005000000 */
[----:B------:R-:W-:Y:S01]  /*1fe90*/  STL [R1+0x1d8], R5 ;  /* 0x0001d80501007387 */ /* 0x000fe20000100800 */
[----:B------:R-:W-:-:S03]  /*1fea0*/  SEL R4, R9, R20, !P2 ;  /* 0x0000001409047207 */ /* 0x000fc60005000000 */
        /* <DEDUP_REMOVED lines=14> */
[----:B------:R-:W-:-:S03]  /*1ff90*/  SEL R6, R9, R25, !P2 ;  /* 0x0000001909067207 */ /* 0x000fc60005000000 */
[----:B------:R0:W-:Y:S04]  /*1ffa0*/  STL [R1+0x1c0], R2 ;  /* 0x0001c00201007387 */ /* 0x0001e80000100800 */
[----:B------:R1:W-:Y:S01]  /*1ffb0*/  STL [R1+0x1bc], R6 ;  /* 0x0001bc0601007387 */ /* 0x0003e20000100800 */
[C---:B---3--:R-:W-:Y:S02]  /*1ffc0*/  SEL R5, R9.reuse, R24, !P2 ;  /* 0x0000001809057207 */ /* 0x048fe40005000000 */
[----:B0-----:R-:W-:-:S03]  /*1ffd0*/  SEL R2, R9, R29, !P2 ;  /* 0x0000001d09027207 */ /* 0x001fc60005000000 */
[----:B------:R0:W-:Y:S01]  /*1ffe0*/  STL [R1+0x1b8], R5 ;  /* 0x0001b80501007387 */ /* 0x0001e20000100800 */
[----:B-1----:R-:W-:-:S03]  /*1fff0*/  SEL R6, R9, R15, !P2 ;  /* 0x0000000f09067207 */ /* 0x002fc60005000000 */
[----:B------:R4:W-:Y:S01]  /*20000*/  STL [R1+0x1b4], R2 ;  /* 0x0001b40201007387 */ /* 0x0009e20000100800 */
[----:B0-----:R-:W-:-:S03]  /*20010*/  SEL R5, R9, R12, !P2 ;  /* 0x0000000c09057207 */ /* 0x001fc60005000000 */
[----:B------:R-:W-:Y:S04]  /*20020*/  STL [R1+0x1b0], R6 ;  /* 0x0001b00601007387 */ /* 0x000fe80000100800 */
[----:B------:R-:W3:Y:S04]  /*20030*/  LDL.LU R15, [R1+0x16c] ;  /* 0x00016c00010f7983 */ /* 0x000ee80000300800 */
[----:B------:R0:W-:Y:S01]  /*20040*/  STL [R1+0x1a8], R5 ;  /* 0x0001a80501007387 */ /* 0x0001e20000100800 */
[----:B----4-:R-:W-:-:S03]  /*20050*/  SEL R2, R9, R14, !P2 ;  /* 0x0000000e09027207 */ /* 0x010fc60005000000 */
[----:B------:R-:W4:Y:S04]  /*20060*/  LDL.LU R14, [R1+0xd4] ;  /* 0x0000d400010e7983 */ /* 0x000f280000300800 */
[----:B------:R1:W-:Y:S04]  /*20070*/  STL [R1+0x1a4], R2 ;  /* 0x0001a40201007387 */ /* 0x0003e80000100800 */
[----:B------:R-:W4:Y:S04]  /*20080*/  LDL.LU R12, [R1+0xd8] ;  /* 0x0000d800010c7983 */ /* 0x000f280000300800 */
[----:B------:R-:W4:Y:S04]  /*20090*/  LDL.LU R10, [R1+0xe0] ;  /* 0x0000e000010a7983 */ /* 0x000f280000300800 */
[----:B------:R-:W4:Y:S04]  /*200a0*/  LDL.LU R26, [R1+0x148] ;  /* 0x00014800011a7983 */ /* 0x000f280000300800 */
[----:B------:R-:W4:Y:S04]  /*200b0*/  LDL.LU R25, [R1+0x14c] ;  /* 0x00014c0001197983 */ /* 0x000f280000300800 */
[----:B------:R-:W4:Y:S01]  /*200c0*/  LDL.LU R7, [R1+0x158] ;  /* 0x0001580001077983 */ /* 0x000f220000300800 */
[----:B0-----:R-:W-:-:S05]  /*200d0*/  SEL R5, R9, R23, !P2 ;  /* 0x0000001709057207 */ /* 0x001fca0005000000 */
[----:B------:R0:W-:Y:S01]  /*200e0*/  STL [R1+0x1a0], R5 ;  /* 0x0001a00501007387 */ /* 0x0001e20000100800 */
[----:B-1----:R-:W-:-:S03]  /*200f0*/  SEL R2, R9, R22, !P2 ;  /* 0x0000001609027207 */ /* 0x002fc60005000000 */
[----:B------:R-:W4:Y:S04]  /*20100*/  LDL.LU R6, [R1+0x154] ;  /* 0x0001540001067983 */ /* 0x000f280000300800 */
[----:B------:R1:W-:Y:S04]  /*20110*/  STL [R1+0x19c], R2 ;  /* 0x00019c0201007387 */ /* 0x0003e80000100800 */
[----:B0-----:R-:W4:Y:S04]  /*20120*/  LDL.LU R5, [R1+0x12c] ;  /* 0x00012c0001057983 */ /* 0x001f280000300800 */
[----:B------:R-:W4:Y:S04]  /*20130*/  LDL.LU R24, [R1+0x130] ;  /* 0x0001300001187983 */ /* 0x000f280000300800 */
[----:B------:R-:W4:Y:S04]  /*20140*/  LDL.LU R29, [R1+0x144] ;  /* 0x00014400011d7983 */ /* 0x000f280000300800 */
[----:B------:R-:W4:Y:S04]  /*20150*/  LDL.LU R23, [R1+0x140] ;  /* 0x0001400001177983 */ /* 0x000f280000300800 */
[----:B------:R-:W4:Y:S01]  /*20160*/  LDL.LU R22, [R1+0x138] ;  /* 0x0001380001167983 */ /* 0x000f220000300800 */
[----:B-1----:R-:W-:-:S03]  /*20170*/  SEL R2, R9, R21, !P2 ;  /* 0x0000001509027207 */ /* 0x002fc60005000000 */
[----:B------:R-:W4:Y:S04]  /*20180*/  LDL.LU R21, [R1+0x13c] ;  /* 0x00013c0001157983 */ /* 0x000f280000300800 */
[----:B------:R0:W-:Y:S01]  /*20190*/  STL [R1+0x194], R2 ;  /* 0x0001940201007387 */ /* 0x0001e20000100800 */
[C---:B------:R-:W-:Y:S02]  /*201a0*/  SEL R19, R9.reuse, R19, !P2 ;  /* 0x0000001309137207 */ /* 0x040fe40005000000 */
[----:B0-----:R-:W-:-:S03]  /*201b0*/  SEL R2, R9, R8, !P2 ;  /* 0x0000000809027207 */ /* 0x001fc60005000000 */
[----:B------:R-:W-:Y:S04]  /*201c0*/  STL [R1+0x190], R19 ;  /* 0x0001901301007387 */ /* 0x000fe80000100800 */
[----:B------:R0:W-:Y:S01]  /*201d0*/  STL [R1+0x18c], R2 ;  /* 0x00018c0201007387 */ /* 0x0001e20000100800 */
[C---:B------:R-:W-:Y:S02]  /*201e0*/  SEL R8, R9.reuse, R4, !P2 ;  /* 0x0000000409087207 */ /* 0x040fe40005000000 */
[----:B------:R-:W-:-:S03]  /*201f0*/  SEL R4, R9, R20, !P2 ;  /* 0x0000001409047207 */ /* 0x000fc60005000000 */
[----:B------:R-:W-:Y:S01]  /*20200*/  STL [R1+0x188], R8 ;  /* 0x0001880801007387 */ /* 0x000fe20000100800 */
[----:B0-----:R-:W-:-:S03]  /*20210*/  SEL R2, R9, R18, !P2 ;  /* 0x0000001209027207 */ /* 0x001fc60005000000 */
[----:B------:R-:W4:Y:S04]  /*20220*/  LDL.LU R20, [R1+0x134] ;  /* 0x0001340001147983 */ /* 0x000f280000300800 */
[----:B------:R-:W-:Y:S04]  /*20230*/  STL [R1+0x184], R4 ;  /* 0x0001840401007387 */ /* 0x000fe80000100800 */
[----:B------:R0:W-:Y:S04]  /*20240*/  STL [R1+0x17c], R2 ;  /* 0x00017c0201007387 */ /* 0x0001e80000100800 */
[----:B0-----:R-:W4:Y:S04]  /*20250*/  LDL.LU R2, [R1+0x128] ;  /* 0x0001280001027983 */ /* 0x001f280000300800 */
[----:B------:R-:W4:Y:S01]  /*20260*/  LDL.LU R27, [R1+0x124] ;  /* 0x00012400011b7983 */ /* 0x000f220000300800 */
[----:B--2---:R-:W-:-:S05]  /*20270*/  SEL R4, R9, R17, !P2 ;  /* 0x0000001109047207 */ /* 0x004fca0005000000 */
[----:B------:R0:W-:Y:S04]  /*20280*/  STL [R1+0x178], R4 ;  /* 0x0001780401007387 */ /* 0x0001e80000100800 */
[----:B------:R-:W2:Y:S04]  /*20290*/  LDL.LU R19, [R1+0xf8] ;  /* 0x0000f80001137983 */ /* 0x000ea80000300800 */
[----:B------:R-:W2:Y:S04]  /*202a0*/  LDL.LU R8, [R1+0xfc] ;  /* 0x0000fc0001087983 */ /* 0x000ea80000300800 */
[----:B0-----:R-:W2:Y:S04]  /*202b0*/  LDL.LU R4, [R1+0x108] ;  /* 0x0001080001047983 */ /* 0x001ea80000300800 */
[----:B------:R-:W2:Y:S04]  /*202c0*/  LDL.LU R18, [R1+0x10c] ;  /* 0x00010c0001127983 */ /* 0x000ea80000300800 */
[----:B------:R-:W2:Y:S01]  /*202d0*/  LDL.LU R17, [R1+0x114] ;  /* 0x0001140001117983 */ /* 0x000ea20000300800 */
[----:B---3--:R-:W-:-:S05]  /*202e0*/  SEL R15, R9, R15, !P2 ;  /* 0x0000000f090f7207 */ /* 0x008fca0005000000 */
[----:B------:R0:W-:Y:S04]  /*202f0*/  STL [R1+0x174], R15 ;  /* 0x0001740f01007387 */ /* 0x0001e80000100800 */
[----:B0-----:R-:W3:Y:S01]  /*20300*/  LDL.LU R15, [R1+0x1bbc] ;  /* 0x001bbc00010f7983 */ /* 0x001ee20000300800 */
[----:B----4-:R-:W-:-:S05]  /*20310*/  SEL R14, R9, R14, !P2 ;  /* 0x0000000e090e7207 */ /* 0x010fca0005000000 */
[----:B------:R0:W-:Y:S01]  /*20320*/  STL [R1+0x170], R14 ;  /* 0x0001700e01007387 */ /* 0x0001e20000100800 */
[C---:B------:R-:W-:Y:S02]  /*20330*/  SEL R12, R9.reuse, R12, !P2 ;  /* 0x0000000c090c7207 */ /* 0x040fe40005000000 */
[C---:B------:R-:W-:Y:S01]  /*20340*/  SEL R10, R9.reuse, R10, !P2 ;  /* 0x0000000a090a7207 */ /* 0x040fe20005000000 */
[----:B0-----:R-:W4:Y:S04]  /*20350*/  LDL.LU R14, [R1+0x1bb8] ;  /* 0x001bb800010e7983 */ /* 0x001f280000300800 */
[----:B------:R0:W-:Y:S04]  /*20360*/  STL [R1+0x16c], R12 ;  /* 0x00016c0c01007387 */ /* 0x0001e80000100800 */
[----:B------:R1:W-:Y:S01]  /*20370*/  STL [R1+0x168], R10 ;  /* 0x0001680a01007387 */ /* 0x0003e20000100800 */
[----:B0-----:R-:W-:-:S03]  /*20380*/  SEL R12, R9, R26, !P2 ;  /* 0x0000001a090c7207 */ /* 0x001fc60005000000 */
[----:B------:R-:W3:Y:S01]  /*20390*/  LDL.LU R26, [R1+0x100] ;  /* 0x00010000011a7983 */ /* 0x000ee20000300800 */
[----:B-1----:R-:W-:-:S03]  /*203a0*/  SEL R10, R9, R25, !P2 ;  /* 0x00000019090a7207 */ /* 0x002fc60005000000 */
[----:B------:R-:W-:Y:S04]  /*203b0*/  STL [R1+0x164], R12 ;  /* 0x0001640c01007387 */ /* 0x000fe80000100800 */
[----:B------:R-:W4:Y:S04]  /*203c0*/  LDL.LU R25, [R1+0x104] ;  /* 0x0001040001197983 */ /* 0x000f280000300800 */
[----:B------:R0:W-:Y:S01]  /*203d0*/  STL [R1+0x160], R10 ;  /* 0x0001600a01007387 */ /* 0x0001e20000100800 */
[C---:B------:R-:W-:Y:S02]  /*203e0*/  SEL R5, R9.reuse, R5, !P2 ;  /* 0x0000000509057207 */ /* 0x040fe40005000000 */
[----:B0-----:R-:W-:-:S02]  /*203f0*/  SEL R10, R9, R7, !P2 ;  /* 0x00000007090a7207 */ /* 0x001fc40005000000 */
[C---:B------:R-:W-:Y:S02]  /*20400*/  SEL R7, R9.reuse, R6, !P2 ;  /* 0x0000000609077207 */ /* 0x040fe40005000000 */
[C---:B------:R-:W-:Y:S01]  /*20410*/  SEL R6, R9.reuse, R24, !P2 ;  /* 0x0000001809067207 */ /* 0x040fe20005000000 */
[----:B------:R-:W-:Y:S04]  /*20420*/  STL [R1+0x15c], R10 ;  /* 0x00015c0a01007387 */ /* 0x000fe80000100800 */
[----:B------:R0:W-:Y:S04]  /*20430*/  STL [R1+0x158], R7 ;  /* 0x0001580701007387 */ /* 0x0001e80000100800 */
[----:B------:R1:W-:Y:S04]  /*20440*/  STL [R1+0x154], R5 ;  /* 0x0001540501007387 */ /* 0x0003e80000100800 */
[----:B------:R1:W-:Y:S01]  /*20450*/  STL [R1+0x14c], R6 ;  /* 0x00014c0601007387 */ /* 0x0003e20000100800 */
[----:B0-----:R-:W-:-:S02]  /*20460*/  SEL R7, R9, R29, !P2 ;  /* 0x0000001d09077207 */ /* 0x001fc40005000000 */
[----:B-1----:R-:W-:-:S03]  /*20470*/  SEL R5, R9, R23, !P2 ;  /* 0x0000001709057207 */ /* 0x002fc60005000000 */
        /* <DEDUP_REMOVED lines=11> */
[----:B------:R-:W4:Y:S01]  /*20530*/  LDL.LU R21, [R1+0xc8] ;  /* 0x0000c80001157983 */ /* 0x000f220000300800 */
[----:B0-----:R-:W-:-:S03]  /*20540*/  SEL R5, R9, R20, !P2 ;  /* 0x0000001409057207 */ /* 0x001fc60005000000 */
[----:B------:R-:W4:Y:S04]  /*20550*/  LDL.LU R20, [R1+0xc0] ;  /* 0x0000c00001147983 */ /* 0x000f280000300800 */
[----:B------:R0:W-:Y:S01]  /*20560*/  STL [R1+0x138], R5 ;  /* 0x0001380501007387 */ /* 0x0001e20000100800 */
[C---:B------:R-:W-:Y:S02]  /*20570*/  SEL R2, R9.reuse, R2, !P2 ;  /* 0x0000000209027207 */ /* 0x040fe40005000000 */
[----:B0-----:R-:W-:-:S03]  /*20580*/  SEL R5, R9, R27, !P2 ;  /* 0x0000001b09057207 */ /* 0x001fc60005000000 */
[----:B------:R0:W-:Y:S04]  /*20590*/  STL [R1+0x134], R2 ;  /* 0x0001340201007387 */ /* 0x0001e80000100800 */
[----:B------:R1:W-:Y:S01]  /*205a0*/  STL [R1+0x130], R5 ;  /* 0x0001300501007387 */ /* 0x0003e20000100800 */
[C---:B--2---:R-:W-:Y:S02]  /*205b0*/  SEL R6, R9.reuse, R19, !P2 ;  /* 0x0000001309067207 */ /* 0x044fe40005000000 */
[----:B0-----:R-:W-:-:S03]  /*205c0*/  SEL R2, R9, R8, !P2 ;  /* 0x0000000809027207 */ /* 0x001fc60005000000 */
[----:B------:R-:W-:Y:S01]  /*205d0*/  STL [R1+0x12c], R6 ;  /* 0x00012c0601007387 */ /* 0x000fe20000100800 */
[----:B-1----:R-:W-:-:S03]  /*205e0*/  SEL R5, R9, R4, !P2 ;  /* 0x0000000409057207 */ /* 0x002fc60005000000 */
[----:B------:R0:W-:Y:S01]  /*205f0*/  STL [R1+0x128], R2 ;  /* 0x0001280201007387 */ /* 0x0001e20000100800 */
[----:B------:R-:W-:-:S03]  /*20600*/  SEL R4, R9, R18, !P2 ;  /* 0x0000001209047207 */ /* 0x000fc60005000000 */
[----:B------:R1:W-:Y:S04]  /*20610*/  STL [R1+0x124], R5 ;  /* 0x0001240501007387 */ /* 0x0003e80000100800 */
[----:B------:R-:W2:Y:S01]  /*20620*/  LDL.LU R10, [R1+0x70] ;  /* 0x00007000010a7983 */ /* 0x000ea20000300800 */
[----:B0-----:R-:W-:-:S03]  /*20630*/  SEL R2, R9, R17, !P2 ;  /* 0x0000001109027207 */ /* 0x001fc60005000000 */
[----:B------:R-:W-:Y:S04]  /*20640*/  STL [R1+0x11c], R4 ;  /* 0x00011c0401007387 */ /* 0x000fe80000100800 */
[----:B------:R-:W2:Y:S04]  /*20650*/  LDL.LU R7, [R1+0xbc] ;  /* 0x0000bc0001077983 */ /* 0x000ea80000300800 */
[----:B------:R0:W-:Y:S04]  /*20660*/  STL [R1+0x114], R2 ;  /* 0x0001140201007387 */ /* 0x0001e80000100800 */
[----:B------:R-:W2:Y:S04]  /*20670*/  LDL.LU R6, [R1+0xb8] ;  /* 0x0000b80001067983 */ /* 0x000ea80000300800 */
[----:B-1----:R-:W2:Y:S04]  /*20680*/  LDL.LU R5, [R1+0xb4] ;  /* 0x0000b40001057983 */ /* 0x002ea80000300800 */
[----:B------:R-:W2:Y:S04]  /*20690*/  LDL.LU R18, [R1+0x98] ;  /* 0x0000980001127983 */ /* 0x000ea80000300800 */
[----:B------:R-:W2:Y:S04]  /*206a0*/  LDL.LU R17, [R1+0xa8] ;  /* 0x0000a80001117983 */ /* 0x000ea80000300800 */
[----:B0-----:R-:W2:Y:S01]  /*206b0*/  LDL.LU R2, [R1+0xac] ;  /* 0x0000ac0001027983 */ /* 0x001ea20000300800 */
[----:B---3--:R-:W-:-:S05]  /*206c0*/  SEL R8, R9, R26, !P2 ;  /* 0x0000001a09087207 */ /* 0x008fca0005000000 */
[----:B------:R0:W-:Y:S01]  /*206d0*/  STL [R1+0x10c], R8 ;  /* 0x00010c0801007387 */ /* 0x0001e20000100800 */
[----:B----4-:R-:W-:-:S03]  /*206e0*/  SEL R4, R9, R25, !P2 ;  /* 0x0000001909047207 */ /* 0x010fc60005000000 */
[----:B------:R-:W3:Y:S04]  /*206f0*/  LDL.LU R27, [R1+0xb0] ;  /* 0x0000b000011b7983 */ /* 0x000ee80000300800 */
        /* <DEDUP_REMOVED lines=10> */
[----:B------:R0:W-:Y:S01]  /*207a0*/  STL [R1+0x100], R12 ;  /* 0x0001000c01007387 */ /* 0x0001e20000100800 */
[C---:B------:R-:W-:Y:S02]  /*207b0*/  SEL R23, R9.reuse, R23, !P2 ;  /* 0x0000001709177207 */ /* 0x040fe40005000000 */
[C---:B0-----:R-:W-:Y:S02]  /*207c0*/  SEL R12, R9.reuse, R29, !P2 ;  /* 0x0000001d090c7207 */ /* 0x041fe40005000000 */
[----:B------:R-:W-:-:S03]  /*207d0*/  SEL R22, R9, R22, !P2 ;  /* 0x0000001609167207 */ /* 0x000fc60005000000 */
[----:B------:R0:W-:Y:S04]  /*207e0*/  STL [R1+0xfc], R12 ;  /* 0x0000fc0c01007387 */ /* 0x0001e80000100800 */
[----:B------:R1:W-:Y:S04]  /*207f0*/  STL [R1+0xf8], R23 ;  /* 0x0000f81701007387 */ /* 0x0003e80000100800 */
[----:B------:R-:W4:Y:S01]  /*20800*/  LDL.LU R29, [R1+0x78] ;  /* 0x00007800011d7983 */ /* 0x000f220000300800 */
[----:B0-----:R-:W-:-:S03]  /*20810*/  SEL R12, R9, R21, !P2 ;  /* 0x00000015090c7207 */ /* 0x001fc60005000000 */
[----:B------:R-:W-:Y:S04]  /*20820*/  STL [R1+0xf4], R22 ;  /* 0x0000f41601007387 */ /* 0x000fe80000100800 */
[----:B------:R0:W-:Y:S04]  /*20830*/  STL [R1+0xf0], R12 ;  /* 0x0000f00c01007387 */ /* 0x0001e80000100800 */
[----:B-1----:R-:W4:Y:S01]  /*20840*/  LDL.LU R23, [R1+0x74] ;  /* 0x0000740001177983 */ /* 0x002f220000300800 */
[C---:B------:R-:W-:Y:S02]  /*20850*/  SEL R20, R9.reuse, R20, !P2 ;  /* 0x0000001409147207 */ /* 0x040fe40005000000 */
[----:B0-----:R-:W-:-:S02]  /*20860*/  SEL R12, R9, R14, !P2 ;  /* 0x0000000e090c7207 */ /* 0x001fc40005000000 */
[C---:B------:R-:W-:Y:S01]  /*20870*/  SEL R14, R9.reuse, R15, !P2 ;  /* 0x0000000f090e7207 */ /* 0x040fe20005000000 */
[----:B------:R-:W-:Y:S04]  /*20880*/  STL [R1+0xe4], R20 ;  /* 0x0000e41401007387 */ /* 0x000fe80000100800 */
[----:B------:R-:W4:Y:S04]  /*20890*/  LDL.LU R22, [R1+0x40] ;  /* 0x0000400001167983 */ /* 0x000f280000300800 */
[----:B------:R0:W-:Y:S04]  /*208a0*/  STL [R1+0xe0], R12 ;  /* 0x0000e00c01007387 */ /* 0x0001e80000100800 */
[----:B------:R-:W4:Y:S01]  /*208b0*/  LDL.LU R21, [R1+0x44] ;  /* 0x0000440001157983 */ /* 0x000f220000300800 */
[----:B0-----:R-:W-:-:S03]  /*208c0*/  SEL R12, R9, R16, !P2 ;  /* 0x00000010090c7207 */ /* 0x001fc60005000000 */
[----:B------:R2:W-:Y:S04]  /*208d0*/  STL [R1+0xd8], R14 ;  /* 0x0000d80e01007387 */ /* 0x0005e80000100800 */
[----:B------:R-:W4:Y:S04]  /*208e0*/  LDL.LU R20, [R1+0x4c] ;  /* 0x00004c0001147983 */ /* 0x000f280000300800 */
[----:B------:R0:W-:Y:S01]  /*208f0*/  STL [R1+0xd4], R12 ;  /* 0x0000d40c01007387 */ /* 0x0001e20000100800 */
[C---:B--2---:R-:W-:Y:S02]  /*20900*/  SEL R14, R9.reuse, R10, !P2 ;  /* 0x0000000a090e7207 */ /* 0x044fe40005000000 */
[----:B0-----:R-:W-:-:S03]  /*20910*/  SEL R12, R9, R7, !P2 ;  /* 0x00000007090c7207 */ /* 0x001fc60005000000 */
[----:B------:R-:W-:Y:S01]  /*20920*/  STL [R1+0xd0], R14 ;  /* 0x0000d00e01007387 */ /* 0x000fe20000100800 */
[----:B------:R-:W-:-:S03]  /*20930*/  SEL R10, R9, R6, !P2 ;  /* 0x00000006090a7207 */ /* 0x000fc60005000000 */
[----:B------:R-:W-:Y:S01]  /*20940*/  STL [R1+0xcc], R12 ;  /* 0x0000cc0c01007387 */ /* 0x000fe20000100800 */
[----:B------:R-:W-:-:S03]  /*20950*/  SEL R7, R9, R5, !P2 ;  /* 0x0000000509077207 */ /* 0x000fc60005000000 */
[----:B------:R-:W-:Y:S01]  /*20960*/  STL [R1+0xc8], R10 ;  /* 0x0000c80a01007387 */ /* 0x000fe20000100800 */
[----:B------:R-:W-:-:S03]  /*20970*/  SEL R6, R9, R18, !P2 ;  /* 0x0000001209067207 */ /* 0x000fc60005000000 */
[----:B------:R-:W-:Y:S01]  /*20980*/  STL [R1+0xc4], R7 ;  /* 0x0000c40701007387 */ /* 0x000fe20000100800 */
[----:B------:R-:W-:-:S03]  /*20990*/  SEL R5, R9, R17, !P2 ;  /* 0x0000001109057207 */ /* 0x000fc60005000000 */
[----:B------:R-:W2:Y:S04]  /*209a0*/  LDL.LU R18, [R1+0x64] ;  /* 0x0000640001127983 */ /* 0x000ea80000300800 */
[----:B------:R-:W-:Y:S04]  /*209b0*/  STL [R1+0xc0], R6 ;  /* 0x0000c00601007387 */ /* 0x000fe80000100800 */
[----:B------:R-:W2:Y:S01]  /*209c0*/  LDL.LU R17, [R1+0x6c] ;  /* 0x00006c0001117983 */ /* 0x000ea20000300800 */
[----:B------:R-:W-:-:S03]  /*209d0*/  SEL R2, R9, R2, !P2 ;  /* 0x0000000209027207 */ /* 0x000fc60005000000 */
[----:B------:R3:W-:Y:S04]  /*209e0*/  STL [R1+0xbc], R5 ;  /* 0x0000bc0501007387 */ /* 0x0007e80000100800 */
[----:B------:R0:W-:Y:S01]  /*209f0*/  STL [R1+0xb8], R2 ;  /* 0x0000b80201007387 */ /* 0x0001e20000100800 */
[----:B---3--:R-:W-:-:S05]  /*20a00*/  SEL R5, R9, R27, !P2 ;  /* 0x0000001b09057207 */ /* 0x008fca0005000000 */
[----:B------:R1:W-:Y:S01]  /*20a10*/  STL [R1+0xb4], R5 ;  /* 0x0000b40501007387 */ /* 0x0003e20000100800 */
[C---:B----4-:R-:W-:Y:S02]  /*20a20*/  SEL R6, R9.reuse, R19, !P2 ;  /* 0x0000001309067207 */ /* 0x050fe40005000000 */
[----:B0-----:R-:W-:-:S03]  /*20a30*/  SEL R2, R9, R8, !P2 ;  /* 0x0000000809027207 */ /* 0x001fc60005000000 */
[----:B------:R0:W-:Y:S01]  /*20a40*/  STL [R1+0xb0], R6 ;  /* 0x0000b00601007387 */ /* 0x0001e20000100800 */
[----:B-1----:R-:W-:-:S03]  /*20a50*/  SEL R5, R9, R4, !P2 ;  /* 0x0000000409057207 */ /* 0x002fc60005000000 */
[----:B------:R1:W-:Y:S01]  /*20a60*/  STL [R1+0xac], R2 ;  /* 0x0000ac0201007387 */ /* 0x0003e20000100800 */
[----:B------:R-:W-:-:S03]  /*20a70*/  SEL R4, R9, R26, !P2 ;  /* 0x0000001a09047207 */ /* 0x000fc60005000000 */
[----:B------:R-:W-:Y:S04]  /*20a80*/  STL [R1+0xa8], R5 ;  /* 0x0000a80501007387 */ /* 0x000fe80000100800 */
[----:B0-----:R-:W3:Y:S01]  /*20a90*/  LDL.LU R6, [R1+0x68] ;  /* 0x0000680001067983 */ /* 0x001ee20000300800 */
[----:B-1----:R-:W-:-:S03]  /*20aa0*/  SEL R2, R9, R25, !P2 ;  /* 0x0000001909027207 */ /* 0x002fc60005000000 */
[----:B------:R-:W-:Y:S04]  /*20ab0*/  STL [R1+0xa0], R4 ;  /* 0x0000a00401007387 */ /* 0x000fe80000100800 */
[----:B------:R0:W-:Y:S04]  /*20ac0*/  STL [R1+0x98], R2 ;  /* 0x0000980201007387 */ /* 0x0001e80000100800 */
[----:B0-----:R-:W4:Y:S04]  /*20ad0*/  LDL.LU R2, [R1+0x58] ;  /* 0x0000580001027983 */ /* 0x001f280000300800 */
[----:B------:R-:W4:Y:S01]  /*20ae0*/  LDL.LU R19, [R1+0x5c] ;  /* 0x00005c0001137983 */ /* 0x000f220000300800 */
[----:B------:R-:W-:-:S05]  /*20af0*/  SEL R4, R9, R24, !P2 ;  /* 0x0000001809047207 */ /* 0x000fca0005000000 */
[----:B------:R0:W-:Y:S04]  /*20b00*/  STL [R1+0x94], R4 ;  /* 0x0000940401007387 */ /* 0x0001e80000100800 */
[----:B------:R-:W4:Y:S04]  /*20b10*/  LDL.LU R8, [R1+0x278] ;  /* 0x0002780001087983 */ /* 0x000f280000300800 */
[----:B0-----:R-:W4:Y:S04]  /*20b20*/  LDL.LU R4, [R1+0x50] ;  /* 0x0000500001047983 */ /* 0x001f280000300800 */
[----:B------:R-:W4:Y:S04]  /*20b30*/  LDL.LU R7, [R1+0x54] ;  /* 0x0000540001077983 */ /* 0x000f280000300800 */
[----:B------:R-:W4:Y:S01]  /*20b40*/  LDL.LU R10, [R1+0x240] ;  /* 0x00024000010a7983 */ /* 0x000f220000300800 */
[----:B------:R-:W-:-:S05]  /*20b50*/  SEL R5, R9, R29, !P2 ;  /* 0x0000001d09057207 */ /* 0x000fca0005000000 */
[----:B------:R-:W-:Y:S04]  /*20b60*/  STL [R1+0x90], R5 ;  /* 0x0000900501007387 */ /* 0x000fe80000100800 */
[----:B------:R-:W4:Y:S01]  /*20b70*/  LDL.LU R12, [R1+0x1f0] ;  /* 0x0001f000010c7983 */ /* 0x000f220000300800 */
[----:B------:R-:W-:-:S05]  /*20b80*/  SEL R14, R9, R23, !P2 ;  /* 0x00000017090e7207 */ /* 0x000fca0005000000 */
[----:B------:R0:W-:Y:S04]  /*20b90*/  STL [R1+0x88], R14 ;  /* 0x0000880e01007387 */ /* 0x0001e80000100800 */
[----:B0-----:R-:W4:Y:S01]  /*20ba0*/  LDL.LU R14, [R1+0x218] ;  /* 0x00021800010e7983 */ /* 0x001f220000300800 */
[----:B------:R-:W-:-:S05]  /*20bb0*/  SEL R5, R9, R22, !P2 ;  /* 0x0000001609057207 */ /* 0x000fca0005000000 */
[----:B------:R0:W-:Y:S01]  /*20bc0*/  STL [R1+0x80], R5 ;  /* 0x0000800501007387 */ /* 0x0001e20000100800 */
[----:B------:R-:W-:-:S03]  /*20bd0*/  SEL R16, R9, R21, !P2 ;  /* 0x0000001509107207 */ /* 0x000fc60005000000 */
[----:B------:R-:W4:Y:S04]  /*20be0*/  LDL.LU R15, [R1+0x200] ;  /* 0x00020000010f7983 */ /* 0x000f280000300800 */
        /* <DEDUP_REMOVED lines=8> */
[----:B0-----:R-:W4:Y:S04]  /*20c70*/  LDL.LU R5, [R1+0x150] ;  /* 0x0001500001057983 */ /* 0x001f280000300800 */
[----:B------:R-:W4:Y:S01]  /*20c80*/  LDL.LU R22, [R1+0x118] ;  /* 0x0001180001167983 */ /* 0x000f220000300800 */
[----:B--2---:R-:W-:-:S05]  /*20c90*/  SEL R18, R9, R18, !P2 ;  /* 0x0000001209127207 */ /* 0x004fca0005000000 */
[----:B------:R0:W-:Y:S01]  /*20ca0*/  STL [R1+0x74], R18 ;  /* 0x0000741201007387 */ /* 0x0001e20000100800 */
[----:B------:R-:W-:-:S03]  /*20cb0*/  SEL R16, R9, R17, !P2 ;  /* 0x0000001109107207 */ /* 0x000fc60005000000 */
[----:B------:R-:W2:Y:S04]  /*20cc0*/  LDL.LU R21, [R1+0x120] ;  /* 0x0001200001157983 */ /* 0x000ea80000300800 */
[----:B------:R1:W-:Y:S04]  /*20cd0*/  STL [R1+0x70], R16 ;  /* 0x0000701001007387 */ /* 0x0003e80000100800 */
[----:B------:R-:W2:Y:S04]  /*20ce0*/  LDL.LU R20, [R1+0xec] ;  /* 0x0000ec0001147983 */ /* 0x000ea80000300800 */
[----:B0-----:R-:W2:Y:S04]  /*20cf0*/  LDL.LU R18, [R1+0xe8] ;  /* 0x0000e80001127983 */ /* 0x001ea80000300800 */
[----:B------:R-:W2:Y:S04]  /*20d00*/  LDL.LU R17, [R1+0xdc] ;  /* 0x0000dc0001117983 */ /* 0x000ea80000300800 */
[----:B-1----:R-:W2:Y:S04]  /*20d10*/  LDL.LU R16, [R1+0x9c] ;  /* 0x00009c0001107983 */ /* 0x002ea80000300800 */
[----:B------:R-:W2:Y:S01]  /*20d20*/  LDL.LU R27, [R1+0x8c] ;  /* 0x00008c00011b7983 */ /* 0x000ea20000300800 */
[----:B---3--:R-:W-:-:S05]  /*20d30*/  SEL R6, R9, R6, !P2 ;  /* 0x0000000609067207 */ /* 0x008fca0005000000 */
[----:B------:R0:W-:Y:S04]  /*20d40*/  STL [R1+0x6c], R6 ;  /* 0x00006c0601007387 */ /* 0x0001e80000100800 */
[----:B0-----:R-:W3:Y:S01]  /*20d50*/  LDL.LU R6, [R1+0x84] ;  /* 0x0000840001067983 */ /* 0x001ee20000300800 */
[C---:B----4-:R-:W-:Y:S02]  /*20d60*/  SEL R2, R9.reuse, R2, !P2 ;  /* 0x0000000209027207 */ /* 0x050fe40005000000 */
[----:B------:R-:W-:-:S03]  /*20d70*/  SEL R19, R9, R19, !P2 ;  /* 0x0000001309137207 */ /* 0x000fc60005000000 */
[----:B------:R0:W-:Y:S04]  /*20d80*/  STL [R1+0x68], R2 ;  /* 0x0000680201007387 */ /* 0x0001e80000100800 */
        /* <DEDUP_REMOVED lines=17> */
[----:B0-----:R-:W4:Y:S01]  /*20ea0*/  LDL.LU R10, [R1+0x30] ;  /* 0x00003000010a7983 */ /* 0x001f220000300800 */
[----:B------:R-:W-:-:S03]  /*20eb0*/  SEL R26, R9, R26, !P2 ;  /* 0x0000001a091a7207 */ /* 0x000fc60005000000 */
[----:B------:R0:W-:Y:S01]  /*20ec0*/  STL [R1+0x50], R12 ;  /* 0x0000500c01007387 */ /* 0x0001e20000100800 */
[----:B------:R-:W-:-:S03]  /*20ed0*/  SEL R25, R9, R25, !P2 ;  /* 0x0000001909197207 */ /* 0x000fc60005000000 */
[----:B0-----:R-:W4:Y:S01]  /*20ee0*/  LDL.LU R12, [R1+0x34] ;  /* 0x00003400010c7983 */ /* 0x001f220000300800 */
[----:B------:R-:W-:-:S03]  /*20ef0*/  SEL R24, R9, R24, !P2 ;  /* 0x0000001809187207 */ /* 0x000fc60005000000 */
[----:B------:R0:W-:Y:S01]  /*20f00*/  STL [R1+0x4c], R14 ;  /* 0x00004c0e01007387 */ /* 0x0001e20000100800 */
[C---:B------:R-:W-:Y:S02]  /*20f10*/  SEL R29, R9.reuse, R29, !P2 ;  /* 0x0000001d091d7207 */ /* 0x040fe40005000000 */
[C---:B------:R-:W-:Y:S01]  /*20f20*/  SEL R23, R9.reuse, R23, !P2 ;  /* 0x0000001709177207 */ /* 0x040fe20005000000 */
[----:B0-----:R-:W4:Y:S04]  /*20f30*/  LDL.LU R14, [R1+0x38] ;  /* 0x00003800010e7983 */ /* 0x001f280000300800 */
[----:B------:R0:W-:Y:S01]  /*20f40*/  STL [R1+0x48], R15 ;  /* 0x0000480f01007387 */ /* 0x0001e20000100800 */
[----:B------:R-:W-:-:S03]  /*20f50*/  SEL R5, R9, R5, !P2 ;  /* 0x0000000509057207 */ /* 0x000fc60005000000 */
[----:B0-----:R-:W4:Y:S04]  /*20f60*/  LDL.LU R15, [R1+0x2c] ;  /* 0x00002c00010f7983 */ /* 0x001f280000300800 */
[----:B------:R0:W-:Y:S01]  /*20f70*/  STL [R1+0x44], R26 ;  /* 0x0000441a01007387 */ /* 0x0001e20000100800 */
[----:B------:R-:W-:-:S03]  /*20f80*/  SEL R22, R9, R22, !P2 ;  /* 0x0000001609167207 */ /* 0x000fc60005000000 */
[----:B0-----:R-:W4:Y:S04]  /*20f90*/  LDL.LU R26, [R1+0x1ba4] ;  /* 0x001ba400011a7983 */ /* 0x001f280000300800 */
[----:B------:R0:W-:Y:S04]  /*20fa0*/  STL [R1+0x40], R25 ;  /* 0x0000401901007387 */ /* 0x0001e80000100800 */
[----:B0-----:R-:W4:Y:S04]  /*20fb0*/  LDL.LU R25, [R1+0x1ba0] ;  /* 0x001ba00001197983 */ /* 0x001f280000300800 */
[----:B------:R0:W-:Y:S04]  /*20fc0*/  STL [R1+0x3c], R24 ;  /* 0x00003c1801007387 */ /* 0x0001e80000100800 */
[----:B0-----:R-:W4:Y:S04]  /*20fd0*/  LDL.LU R24, [R1+0x1b9c] ;  /* 0x001b9c0001187983 */ /* 0x001f280000300800 */
[----:B------:R0:W-:Y:S04]  /*20fe0*/  STL [R1+0x24], R29 ;  /* 0x0000241d01007387 */ /* 0x0001e80000100800 */
[----:B0-----:R-:W4:Y:S04]  /*20ff0*/  LDL.LU R29, [R1+0x1b98] ;  /* 0x001b9800011d7983 */ /* 0x001f280000300800 */
[----:B------:R0:W-:Y:S04]  /*21000*/  STL [R1+0x20], R23 ;  /* 0x0000201701007387 */ /* 0x0001e80000100800 */
[----:B0-----:R-:W4:Y:S04]  /*21010*/  LDL.LU R23, [R1+0x1b94] ;  /* 0x001b940001177983 */ /* 0x001f280000300800 */
[----:B------:R0:W-:Y:S01]  /*21020*/  STL [R1+0x1b28], R5 ;  /* 0x001b280501007387 */ /* 0x0001e20000100800 */
[----:B--2---:R-:W-:-:S03]  /*21030*/  SEL R21, R9, R21, !P2 ;  /* 0x0000001509157207 */ /* 0x004fc60005000000 */
[----:B0-----:R-:W2:Y:S01]  /*21040*/  LDL.LU R5, [R1+0xa4] ;  /* 0x0000a40001057983 */ /* 0x001ea20000300800 */
[----:B------:R-:W-:-:S03]  /*21050*/  SEL R20, R9, R20, !P2 ;  /* 0x0000001409147207 */ /* 0x000fc60005000000 */
[----:B------:R0:W-:Y:S01]  /*21060*/  STL [R1+0x1c], R22 ;  /* 0x00001c1601007387 */ /* 0x0001e20000100800 */
[C---:B------:R-:W-:Y:S02]  /*21070*/  SEL R18, R9.reuse, R18, !P2 ;  /* 0x0000001209127207 */ /* 0x040fe40005000000 */
[C---:B------:R-:W-:Y:S01]  /*21080*/  SEL R17, R9.reuse, R17, !P2 ;  /* 0x0000001109117207 */ /* 0x040fe20005000000 */
[----:B0-----:R-:W2:Y:S04]  /*21090*/  LDL.LU R22, [R1+0x1b90] ;  /* 0x001b900001167983 */ /* 0x001ea80000300800 */
[----:B------:R0:W-:Y:S04]  /*210a0*/  STL [R1+0x18], R21 ;  /* 0x0000181501007387 */ /* 0x0001e80000100800 */
[----:B0-----:R-:W2:Y:S04]  /*210b0*/  LDL.LU R21, [R1+0x1b8c] ;  /* 0x001b8c0001157983 */ /* 0x001ea80000300800 */
[----:B------:R0:W-:Y:S04]  /*210c0*/  STL [R1+0x14], R20 ;  /* 0x0000141401007387 */ /* 0x0001e80000100800 */
[----:B0-----:R-:W2:Y:S04]  /*210d0*/  LDL.LU R20, [R1+0x1b88] ;  /* 0x001b880001147983 */ /* 0x001ea80000300800 */
[----:B------:R0:W-:Y:S04]  /*210e0*/  STL [R1+0x10], R18 ;  /* 0x0000101201007387 */ /* 0x0001e80000100800 */
[----:B0-----:R-:W2:Y:S04]  /*210f0*/  LDL.LU R18, [R1+0x1b84] ;  /* 0x001b840001127983 */ /* 0x001ea80000300800 */
[----:B------:R0:W-:Y:S04]  /*21100*/  STL [R1+0xc], R17 ;  /* 0x00000c1101007387 */ /* 0x0001e80000100800 */
[----:B0-----:R-:W2:Y:S01]  /*21110*/  LDL.LU R17, [R1+0x1b80] ;  /* 0x001b800001117983 */ /* 0x001ea20000300800 */
[----:B------:R-:W-:-:S02]  /*21120*/  SEL R27, R9, R27, !P2 ;  /* 0x0000001b091b7207 */ /* 0x000fc40005000000 */
[C---:B---3--:R-:W-:Y:S02]  /*21130*/  SEL R6, R9.reuse, R6, !P2 ;  /* 0x0000000609067207 */ /* 0x048fe40005000000 */
[C---:B----4-:R-:W-:Y:S02]  /*21140*/  SEL R7, R9.reuse, R7, !P2 ;  /* 0x0000000709077207 */ /* 0x050fe40005000000 */
[C---:B------:R-:W-:Y:S02]  /*21150*/  SEL R10, R9.reuse, R10, !P2 ;  /* 0x0000000a090a7207 */ /* 0x040fe40005000000 */
[C---:B------:R-:W-:Y:S02]  /*21160*/  SEL R12, R9.reuse, R12, !P2 ;  /* 0x0000000c090c7207 */ /* 0x040fe40005000000 */
[C---:B------:R-:W-:Y:S02]  /*21170*/  SEL R14, R9.reuse, R14, !P2 ;  /* 0x0000000e090e7207 */ /* 0x040fe40005000000 */
[----:B--2---:R-:W-:-:S05]  /*21180*/  SEL R5, R9, R5, !P2 ;  /* 0x0000000509057207 */ /* 0x004fca0005000000 */
[----:B------:R0:W-:Y:S04]  /*21190*/  STL [R1+0x8], R5 ;  /* 0x0000080501007387 */ /* 0x0001e80000100800 */
[----:B------:R-:W-:Y:S01]  /*211a0*/  STL [R1+0x1b18], R27 ;  /* 0x001b181b01007387 */ /* 0x000fe20000100800 */
[----:B0-----:R-:W-:-:S05]  /*211b0*/  SEL R5, R9, R16, !P2 ;  /* 0x0000001009057207 */ /* 0x001fca0005000000 */
[----:B------:R0:W-:Y:S04]  /*211c0*/  STL [R1+0x4], R5 ;  /* 0x0000040501007387 */ /* 0x0001e80000100800 */
[----:B------:R-:W-:Y:S01]  /*211d0*/  STL [R1+0x1b1c], R6 ;  /* 0x001b1c0601007387 */ /* 0x000fe20000100800 */
[C---:B------:R-:W-:Y:S02]  /*211e0*/  SEL R18, R9.reuse, R18, !P2 ;  /* 0x0000001209127207 */ /* 0x040fe40005000000 */
[----:B------:R-:W-:-:S05]  /*211f0*/  SEL R17, R9, R17, !P2 ;  /* 0x0000001109117207 */ /* 0x000fca0005000000 */
[----:B------:R1:W-:Y:S04]  /*21200*/  STL [R1+0x1b20], R17 ;  /* 0x001b201101007387 */ /* 0x0003e80000100800 */
[----:B------:R-:W-:Y:S04]  /*21210*/  STL [R1+0x1b24], R18 ;  /* 0x001b241201007387 */ /* 0x000fe80000100800 */
[----:B------:R-:W-:Y:S04]  /*21220*/  STL [R1+0x1b2c], R7 ;  /* 0x001b2c0701007387 */ /* 0x000fe80000100800 */
[----:B------:R-:W-:Y:S04]  /*21230*/  STL [R1+0x1b30], R10 ;  /* 0x001b300a01007387 */ /* 0x000fe80000100800 */
[----:B------:R-:W-:Y:S04]  /*21240*/  STL [R1+0x1b34], R12 ;  /* 0x001b340c01007387 */ /* 0x000fe80000100800 */
[----:B------:R-:W-:Y:S04]  /*21250*/  STL [R1+0x1b38], R14 ;  /* 0x001b380e01007387 */ /* 0x000fe80000100800 */
[----:B0-----:R-:W2:Y:S01]  /*21260*/  LDL.LU R5, [R1+0x1e8] ;  /* 0x0001e80001057983 */ /* 0x001ea20000300800 */
[----:B------:R-:W-:-:S02]  /*21270*/  SEL R15, R9, R15, !P2 ;  /* 0x0000000f090f7207 */ /* 0x000fc40005000000 */
[C---:B------:R-:W-:Y:S01]  /*21280*/  SEL R20, R9.reuse, R20, !P2 ;  /* 0x0000001409147207 */ /* 0x040fe20005000000 */
[----:B-1----:R-:W3:Y:S01]  /*21290*/  LDL.LU R17, [R1+0x7d4] ;  /* 0x0007d40001117983 */ /* 0x002ee20000300800 */
[----:B------:R-:W-:-:S03]  /*212a0*/  SEL R21, R9, R21, !P2 ;  /* 0x0000001509157207 */ /* 0x000fc60005000000 */
[----:B------:R-:W4:Y:S01]  /*212b0*/  LDL.LU R6, [R1+0x7d0] ;  /* 0x0007d00001067983 */ /* 0x000f220000300800 */
[----:B------:R-:W-:-:S03]  /*212c0*/  SEL R22, R9, R22, !P2 ;  /* 0x0000001609167207 */ /* 0x000fc60005000000 */
[----:B------:R-:W3:Y:S01]  /*212d0*/  LDL.LU R27, [R1+0x7cc] ;  /* 0x0007cc00011b7983 */ /* 0x000ee20000300800 */
[----:B------:R-:W-:-:S03]  /*212e0*/  SEL R23, R9, R23, !P2 ;  /* 0x0000001709177207 */ /* 0x000fc60005000000 */
[----:B------:R0:W-:Y:S01]  /*212f0*/  STL [R1+0x1b3c], R15 ;  /* 0x001b3c0f01007387 */ /* 0x0001e20000100800 */
[C---:B------:R-:W-:Y:S02]  /*21300*/  SEL R29, R9.reuse, R29, !P2 ;  /* 0x0000001d091d7207 */ /* 0x040fe40005000000 */
[C---:B------:R-:W-:Y:S01]  /*21310*/  SEL R24, R9.reuse, R24, !P2 ;  /* 0x0000001809187207 */ /* 0x040fe20005000000 */
[----:B0-----:R-:W3:Y:S04]  /*21320*/  LDL.LU R15, [R1+0x7d8] ;  /* 0x0007d800010f7983 */ /* 0x001ee80000300800 */
[----:B------:R0:W-:Y:S01]  /*21330*/  STL [R1+0x1b40], R20 ;  /* 0x001b401401007387 */ /* 0x0001e20000100800 */
[----:B------:R-:W-:-:S03]  /*21340*/  SEL R25, R9, R25, !P2 ;  /* 0x0000001909197207 */ /* 0x000fc60005000000 */
        /* <DEDUP_REMOVED lines=13> */
[----:B------:R0:W-:Y:S04]  /*21420*/  STL [R1+0x1b54], R24 ;  /* 0x001b541801007387 */ /* 0x0001e80000100800 */
        /* <DEDUP_REMOVED lines=8> */
[----:B0-----:R-:W4:Y:S04]  /*214b0*/  LDL.LU R8, [R1+0x800] ;  /* 0x0008000001087983 */ /* 0x001f280000300800 */
[----:B------:R0:W-:Y:S04]  /*214c0*/  STL [R1+0x1b68], R19 ;  /* 0x001b681301007387 */ /* 0x0001e80000100800 */
[----:B0-----:R-:W4:Y:S01]  /*214d0*/  LDL.LU R19, [R1+0x804] ;  /* 0x0008040001137983 */ /* 0x001f220000300800 */
[----:B------:R-:W-:-:S02]  /*214e0*/  @!P4 IMAD.MOV R11, RZ, RZ, -R11 ;  /* 0x000000ffff0bc224 */ /* 0x000fc400078e0a0b */
[----:B------:R-:W-:Y:S01]  /*214f0*/  @!P1 IMAD.MOV R28, RZ, RZ, -R28 ;  /* 0x000000ffff1c9224 */ /* 0x000fe200078e0a1c */
[C---:B------:R-:W-:Y:S02]  /*21500*/  SEL R2, R9.reuse, R2, !P2 ;  /* 0x0000000209027207 */ /* 0x040fe40005000000 */
[C---:B------:R-:W-:Y:S02]  /*21510*/  SEL R11, R9.reuse, R11, !P2 ;  /* 0x0000000b090b7207 */ /* 0x040fe40005000000 */
[C---:B------:R-:W-:Y:S01]  /*21520*/  SEL R28, R9.reuse, R28, !P2 ;  /* 0x0000001c091c7207 */ /* 0x040fe20005000000 */
[----:B------:R-:W-:Y:S04]  /*21530*/  STL [R1+0x1b6c], R2 ;  /* 0x001b6c0201007387 */ /* 0x000fe80000100800 */
[----:B------:R-:W-:Y:S04]  /*21540*/  STL [R1+0x1b70], R11 ;  /* 0x001b700b01007387 */ /* 0x000fe80000100800 */
[----:B------:R-:W-:Y:S04]  /*21550*/  STL [R1+0x1b74], R28 ;  /* 0x001b741c01007387 */ /* 0x000fe80000100800 */
[----:B------:R-:W4:Y:S04]  /*21560*/  LDL.LU R14, [R1+0x7c8] ;  /* 0x0007c800010e7983 */ /* 0x000f280000300800 */
[----:B------:R-:W4:Y:S04]  /*21570*/  LDL.LU R12, [R1+0x7c4] ;  /* 0x0007c400010c7983 */ /* 0x000f280000300800 */
[----:B------:R-:W4:Y:S04]  /*21580*/  LDL.LU R10, [R1+0x7c0] ;  /* 0x0007c000010a7983 */ /* 0x000f280000300800 */
[----:B------:R-:W4:Y:S04]  /*21590*/  LDL.LU R7, [R1+0x7bc] ;  /* 0x0007bc0001077983 */ /* 0x000f280000300800 */
[----:B------:R-:W4:Y:S01]  /*215a0*/  LDL.LU R18, [R1+0x7b8] ;  /* 0x0007b80001127983 */ /* 0x000f220000300800 */
[----:B--2---:R-:W-:-:S03]  /*215b0*/  SEL R9, R9, R5, !P2 ;  /* 0x0000000509097207 */ /* 0x004fc60005000000 */
[----:B------:R-:W2:Y:S04]  /*215c0*/  LDL.LU R5, [R1+0x7b4] ;  /* 0x0007b40001057983 */ /* 0x000ea80000300800 */
[----:B------:R-:W0:Y:S01]  /*215d0*/  S2R R16, SR_TID.X ;  /* 0x0000000000107919 */ /* 0x000e220000002100 */
[----:B------:R-:W-:-:S04]  /*215e0*/  IMAD R3, R0, 0x2, R3 ;  /* 0x0000000200037824 */ /* 0x000fc800078e0203 */
[----:B------:R-:W-:Y:S01]  /*215f0*/  IMAD R0, R0, 0x2, R3 ;  /* 0x0000000200007824 */ /* 0x000fe200078e0203 */
[----:B------:R-:W-:Y:S01]  /*21600*/  STL [R1+0x1b78], R9 ;  /* 0x001b780901007387 */ /* 0x000fe20000100800 */
[----:B0-----:R-:W-:-:S05]  /*21610*/  LOP3.LUT R16, R16, 0x3f, RZ, 0xc0, !PT ;  /* 0x0000003f10107812 */ /* 0x001fca00078ec0ff */
[----:B------:R-:W-:-:S05]  /*21620*/  IMAD R16, R16, c[0x0][0x18c], RZ ;  /* 0x0000630010107a24 */ /* 0x000fca00078e02ff */
[----:B------:R-:W-:-:S05]  /*21630*/  LEA.HI.X.SX32 R16, R16, c[0x0][0x16c], 0x1, P6 ;  /* 0x00005b0010107a11 */ /* 0x000fca00030f0eff */
[----:B------:R-:W-:Y:S04]  /*21640*/  STL [R1+0x1b7c], R16 ;  /* 0x001b7c1001007387 */ /* 0x000fe80000100800 */
[----:B------:R3:W-:Y:S04]  /*21650*/  STL [R1+0x1ac4], R0 ;  /* 0x001ac40001007387 */ /* 0x0007e80000100800 */
[----:B------:R0:W-:Y:S01]  /*21660*/  STL [R1+0x1ac0], R3 ;  /* 0x001ac00301007387 */ /* 0x0001e20000100800 */
[----:B---3--:R-:W-:Y:S02]  /*21670*/  IMAD R0, R4, c[0x0][0x190], RZ ;  /* 0x0000640004007a24 */ /* 0x008fe400078e02ff */
[----:B----4-:R-:W-:-:S02]  /*21680*/  IMAD R2, R8, c[0x0][0x190], RZ ;  /* 0x0000640008027a24 */ /* 0x010fc400078e02ff */
[----:B0-----:R-:W-:-:S05]  /*21690*/  IMAD R3, R19, c[0x0][0x190], RZ ;  /* 0x0000640013037a24 */ /* 0x001fca00078e02ff */
[----:B------:R0:W-:Y:S04]  /*216a0*/  STL [R1+0x28], R3 ;  /* 0x0000280301007387 */ /* 0x0001e80000100800 */
[----:B------:R1:W-:Y:S01]  /*216b0*/  STL [R1+0x2c], R2 ;  /* 0x00002c0201007387 */ /* 0x0003e20000100800 */
[----:B0-----:R-:W-:-:S03]  /*216c0*/  IMAD R3, R26, c[0x0][0x190], RZ ;  /* 0x000064001a037a24 */ /* 0x001fc600078e02ff */
[----:B------:R0:W-:Y:S01]  /*216d0*/  STL [R1+0x30], R0 ;  /* 0x0000300001007387 */ /* 0x0001e20000100800 */
[----:B-1----:R-:W-:-:S03]  /*216e0*/  IMAD R2, R25, c[0x0][0x190], RZ ;  /* 0x0000640019027a24 */ /* 0x002fc600078e02ff */
        /* <DEDUP_REMOVED lines=20> */
[----:B------:R-:W3:Y:S04]  /*21830*/  LDL.LU R17, [R1+0x7b0] ;  /* 0x0007b00001117983 */ /* 0x000ee80000300800 */
[----:B------:R1:W-:Y:S01]  /*21840*/  STL [R1+0x118], R2 ;  /* 0x0001180201007387 */ /* 0x0003e20000100800 */
[----:B0-----:R-:W-:-:S03]  /*21850*/  IMAD R3, R14, c[0x0][0x190], RZ ;  /* 0x000064000e037a24 */ /* 0x001fc600078e02ff */
[----:B------:R-:W4:Y:S04]  /*21860*/  LDL.LU R6, [R1+0x7ac] ;  /* 0x0007ac0001067983 */ /* 0x000f280000300800 */
[----:B------:R0:W-:Y:S01]  /*21870*/  STL [R1+0x120], R0 ;  /* 0x0001200001007387 */ /* 0x0001e20000100800 */
[----:B-1----:R-:W-:-:S03]  /*21880*/  IMAD R2, R10, c[0x0][0x190], RZ ;  /* 0x000064000a027a24 */ /* 0x002fc600078e02ff */
[----:B------:R-:W4:Y:S04]  /*21890*/  LDL.LU R27, [R1+0x7a8] ;  /* 0x0007a800011b7983 */ /* 0x000f280000300800 */
[----:B------:R1:W-:Y:S01]  /*218a0*/  STL [R1+0x150], R3 ;  /* 0x0001500301007387 */ /* 0x0003e20000100800 */
[----:B0-----:R-:W-:-:S05]  /*218b0*/  IMAD R0, R12, c[0x0][0x190], RZ ;  /* 0x000064000c007a24 */ /* 0x001fca00078e02ff */
[----:B------:R0:W-:Y:S01]  /*218c0*/  STL [R1+0x180], R0 ;  /* 0x0001800001007387 */ /* 0x0001e20000100800 */
[----:B-1----:R-:W-:-:S03]  /*218d0*/  IMAD R3, R7, c[0x0][0x190], RZ ;  /* 0x0000640007037a24 */ /* 0x002fc600078e02ff */
[----:B------:R-:W-:Y:S04]  /*218e0*/  STL [R1+0x198], R2 ;  /* 0x0001980201007387 */ /* 0x000fe80000100800 */
[----:B------:R1:W-:Y:S01]  /*218f0*/  STL [R1+0x1ac], R3 ;  /* 0x0001ac0301007387 */ /* 0x0003e20000100800 */
[----:B0-----:R-:W-:-:S03]  /*21900*/  IMAD R0, R18, c[0x0][0x190], RZ ;  /* 0x0000640012007a24 */ /* 0x001fc600078e02ff */
[----:B-1----:R-:W4:Y:S01]  /*21910*/  LDL.LU R3, [R1+0x7a4] ;  /* 0x0007a40001037983 */ /* 0x002f220000300800 */
[----:B--2---:R-:W-:-:S03]  /*21920*/  IMAD R2, R5, c[0x0][0x190], RZ ;  /* 0x0000640005027a24 */ /* 0x004fc600078e02ff */
[----:B------:R0:W-:Y:S04]  /*21930*/  STL [R1+0x1d0], R0 ;  /* 0x0001d00001007387 */ /* 0x0001e80000100800 */
[----:B0-----:R-:W2:Y:S04]  /*21940*/  LDL.LU R0, [R1+0x7a0] ;  /* 0x0007a00001007983 */ /* 0x001ea80000300800 */
[----:B------:R0:W-:Y:S04]  /*21950*/  STL [R1+0x1e8], R2 ;  /* 0x0001e80201007387 */ /* 0x0001e80000100800 */
[----:B------:R-:W2:Y:S04]  /*21960*/  LDL.LU R16, [R1+0x79c] ;  /* 0x00079c0001107983 */ /* 0x000ea80000300800 */
[----:B------:R-:W2:Y:S04]  /*21970*/  LDL.LU R9, [R1+0x798] ;  /* 0x0007980001097983 */ /* 0x000ea80000300800 */
[----:B------:R-:W2:Y:S04]  /*21980*/  LDL.LU R28, [R1+0x794] ;  /* 0x00079400011c7983 */ /* 0x000ea80000300800 */
[----:B------:R-:W2:Y:S04]  /*21990*/  LDL.LU R11, [R1+0x790] ;  /* 0x00079000010b7983 */ /* 0x000ea80000300800 */
[----:B0-----:R-:W2:Y:S04]  /*219a0*/  LDL.LU R2, [R1+0x78c] ;  /* 0x00078c0001027983 */ /* 0x001ea80000300800 */
[----:B------:R-:W2:Y:S04]  /*219b0*/  LDL.LU R19, [R1+0x788] ;  /* 0x0007880001137983 */ /* 0x000ea80000300800 */
        /* <DEDUP_REMOVED lines=13> */
[----:B------:R-:W2:Y:S01]  /*21a90*/  LDL.LU R5, [R1+0x750] ;  /* 0x0007500001057983 */ /* 0x000ea20000300800 */
[----:B---3--:R-:W-:-:S05]  /*21aa0*/  IMAD R12, R17, c[0x0][0x190], RZ ;  /* 0x00006400110c7a24 */ /* 0x008fca00078e02ff */
[----:B------:R0:W-:Y:S01]  /*21ab0*/  STL [R1+0x1f0], R12 ;  /* 0x0001f00c01007387 */ /* 0x0001e20000100800 */
[----:B----4-:R-:W-:-:S03]  /*21ac0*/  IMAD R10, R6, c[0x0][0x190], RZ ;  /* 0x00006400060a7a24 */ /* 0x010fc600078e02ff */
[----:B------:R-:W3:Y:S04]  /*21ad0*/  LDL.LU R14, [R1+0x74c] ;  /* 0x00074c00010e7983 */ /* 0x000ee80000300800 */
[----:B------:R1:W-:Y:S01]  /*21ae0*/  STL [R1+0x200], R10 ;  /* 0x0002000a01007387 */ /* 0x0003e20000100800 */
[----:B------:R-:W-:-:S03]  /*21af0*/  IMAD R6, R27, c[0x0][0x190], RZ ;  /* 0x000064001b067a24 */ /* 0x000fc600078e02ff */
[----:B0-----:R-:W4:Y:S04]  /*21b00*/  LDL.LU R12, [R1+0x748] ;  /* 0x00074800010c7983 */ /* 0x001f280000300800 */
[----:B------:R0:W-:Y:S04]  /*21b10*/  STL [R1+0x218], R6 ;  /* 0x0002180601007387 */ /* 0x0001e80000100800 */
[----:B-1----:R-:W4:Y:S04]  /*21b20*/  LDL.LU R10, [R1+0x744] ;  /* 0x00074400010a7983 */ /* 0x002f280000300800 */
[----:B------:R-:W4:Y:S04]  /*21b30*/  LDL.LU R17, [R1+0x740] ;  /* 0x0007400001117983 */ /* 0x000f280000300800 */
[----:B0-----:R-:W4:Y:S04]  /*21b40*/  LDL.LU R6, [R1+0x73c] ;  /* 0x00073c0001067983 */ /* 0x001f280000300800 */
[----:B------:R-:W4:Y:S01]  /*21b50*/  LDL.LU R27, [R1+0x738] ;  /* 0x00073800011b7983 */ /* 0x000f220000300800 */
[----:B------:R-:W-:-:S05]  /*21b60*/  IMAD R3, R3, c[0x0][0x190], RZ ;  /* 0x0000640003037a24 */ /* 0x000fca00078e02ff */
[----:B------:R2:W-:Y:S02]  /*21b70*/  STL [R1+0x240], R3 ;  /* 0x0002400301007387 */ /* 0x0005e40000100800 */
[----:B--2---:R-:W-:-:S05]  /*21b80*/  IMAD R3, R0, c[0x0][0x190], RZ ;  /* 0x0000640000037a24 */ /* 0x004fca00078e02ff */
[----:B------:R0:W-:Y:S01]  /*21b90*/  STL [R1+0x278], R3 ;  /* 0x0002780301007387 */ /* 0x0001e20000100800 */
[----:B------:R-:W-:Y:S02]  /*21ba0*/  IMAD R16, R16, c[0x0][0x190], RZ ;  /* 0x0000640010107a24 */ /* 0x000fe400078e02ff */
[----:B------:R-:W-:-:S03]  /*21bb0*/  IMAD R0, R9, c[0x0][0x190], RZ ;  /* 0x0000640009007a24 */ /* 0x000fc600078e02ff */
[----:B------:R-:W-:Y:S01]  /*21bc0*/  STL [R1+0x79c], R16 ;  /* 0x00079c1001007387 */ /* 0x000fe20000100800 */
[----:B0-----:R-:W-:-:S03]  /*21bd0*/  IMAD R3, R28, c[0x0][0x190], RZ ;  /* 0x000064001c037a24 */ /* 0x001fc600078e02ff */
[----:B------:R0:W-:Y:S01]  /*21be0*/  STL [R1+0x798], R0 ;  /* 0x0007980001007387 */ /* 0x0001e20000100800 */
[----:B------:R-:W-:-:S03]  /*21bf0*/  IMAD R9, R11, c[0x0][0x190], RZ ;  /* 0x000064000b097a24 */ /* 0x000fc600078e02ff */
[----:B------:R1:W-:Y:S01]  /*21c00*/  STL [R1+0x794], R3 ;  /* 0x0007940301007387 */ /* 0x0003e20000100800 */
[----:B0-----:R-:W-:-:S03]  /*21c10*/  IMAD R0, R2, c[0x0][0x190], RZ ;  /* 0x0000640002007a24 */ /* 0x001fc600078e02ff */
[----:B------:R-:W-:Y:S01]  /*21c20*/  STL [R1+0x790], R9 ;  /* 0x0007900901007387 */ /* 0x000fe20000100800 */
[----:B-1----:R-:W-:-:S03]  /*21c30*/  IMAD R3, R19, c[0x0][0x190], RZ ;  /* 0x0000640013037a24 */ /* 0x002fc600078e02ff */
[----:B------:R0:W-:Y:S01]  /*21c40*/  STL [R1+0x78c], R0 ;  /* 0x00078c0001007387 */ /* 0x0001e20000100800 */
[----:B------:R-:W-:-:S03]  /*21c50*/  IMAD R2, R8, c[0x0][0x190], RZ ;  /* 0x0000640008027a24 */ /* 0x000fc600078e02ff */
[----:B------:R1:W-:Y:S01]  /*21c60*/  STL [R1+0x788], R3 ;  /* 0x0007880301007387 */ /* 0x0003e20000100800 */
[----:B0-----:R-:W-:-:S03]  /*21c70*/  IMAD R0, R4, c[0x0][0x190], RZ ;  /* 0x0000640004007a24 */ /* 0x001fc600078e02ff */
[----:B------:R0:W-:Y:S01]  /*21c80*/  STL [R1+0x784], R2 ;  /* 0x0007840201007387 */ /* 0x0001e20000100800 */
[----:B-1----:R-:W-:-:S03]  /*21c90*/  IMAD R3, R26, c[0x0][0x190], RZ ;  /* 0x000064001a037a24 */ /* 0x002fc600078e02ff */
[----:B------:R1:W-:Y:S04]  /*21ca0*/  STL [R1+0x780], R0 ;  /* 0x0007800001007387 */ /* 0x0003e80000100800 */
[----:B------:R2:W-:Y:S01]  /*21cb0*/  STL [R1+0x77c], R3 ;  /* 0x00077c0301007387 */ /* 0x0005e20000100800 */
[----:B0-----:R-:W-:Y:S02]  /*21cc0*/  IMAD R2, R25, c[0x0][0x190], RZ ;  /* 0x0000640019027a24 */ /* 0x001fe400078e02ff */
[----:B-1----:R-:W-:-:S03]  /*21cd0*/  IMAD R0, R24, c[0x0][0x190], RZ ;  /* 0x0000640018007a24 */ /* 0x002fc600078e02ff */
[----:B------:R0:W-:Y:S01]  /*21ce0*/  STL [R1+0x778], R2 ;  /* 0x0007780201007387 */ /* 0x0001e20000100800 */
[----:B--2---:R-:W-:-:S03]  /*21cf0*/  IMAD R3, R29, c[0x0][0x190], RZ ;  /* 0x000064001d037a24 */ /* 0x004fc600078e02ff */
        /* <DEDUP_REMOVED lines=14> */
[----:B0-----:R-:W-:-:S03]  /*21de0*/  IMAD R2, R18, c[0x0][0x190], RZ ;  /* 0x0000640012027a24 */ /* 0x001fc600078e02ff */
[----:B------:R-:W2:Y:S01]  /*21df0*/  LDL.LU R7, [R1+0x734] ;  /* 0x0007340001077983 */ /* 0x000ea20000300800 */
[----:B-1----:R-:W-:-:S03]  /*21e00*/  IMAD R0, R5, c[0x0][0x190], RZ ;  /* 0x0000640005007a24 */ /* 0x002fc600078e02ff */
[----:B------:R-:W-:Y:S04]  /*21e10*/  STL [R1+0x754], R2 ;  /* 0x0007540201007387 */ /* 0x000fe80000100800 */
[----:B------:R-:W2:Y:S04]  /*21e20*/  LDL.LU R18, [R1+0x730] ;  /* 0x0007300001127983 */ /* 0x000ea80000300800 */
[----:B------:R4:W-:Y:S04]  /*21e30*/  STL [R1+0x750], R0 ;  /* 0x0007500001007387 */ /* 0x0009e80000100800 */
[----:B------:R-:W2:Y:S01]  /*21e40*/  LDL.LU R5, [R1+0x72c] ;  /* 0x00072c0001057983 */ /* 0x000ea20000300800 */
[----:B---3--:R-:W-:-:S05]  /*21e50*/  IMAD R3, R14, c[0x0][0x190], RZ ;  /* 0x000064000e037a24 */ /* 0x008fca00078e02ff */
[----:B------:R0:W-:Y:S01]  /*21e60*/  STL [R1+0x74c], R3 ;  /* 0x00074c0301007387 */ /* 0x0001e20000100800 */
[----:B----4-:R-:W-:Y:S02]  /*21e70*/  IMAD R0, R12, c[0x0][0x190], RZ ;  /* 0x000064000c007a24 */ /* 0x010fe400078e02ff */
[----:B------:R-:W-:-:S03]  /*21e80*/  IMAD R2, R10, c[0x0][0x190], RZ ;  /* 0x000064000a027a24 */ /* 0x000fc600078e02ff */
[----:B------:R1:W-:Y:S01]  /*21e90*/  STL [R1+0x748], R0 ;  /* 0x0007480001007387 */ /* 0x0003e20000100800 */
[----:B0-----:R-:W-:-:S03]  /*21ea0*/  IMAD R3, R17, c[0x0][0x190], RZ ;  /* 0x0000640011037a24 */ /* 0x001fc600078e02ff */
[----:B------:R0:W-:Y:S04]  /*21eb0*/  STL [R1+0x744], R2 ;  /* 0x0007440201007387 */ /* 0x0001e80000100800 */
[----:B------:R3:W-:Y:S01]  /*21ec0*/  STL [R1+0x740], R3 ;  /* 0x0007400301007387 */ /* 0x0007e20000100800 */
[----:B-1----:R-:W-:Y:S02]  /*21ed0*/  IMAD R0, R6, c[0x0][0x190], RZ ;  /* 0x0000640006007a24 */ /* 0x002fe400078e02ff */
[----:B0-----:R-:W-:Y:S01]  /*21ee0*/  IMAD R2, R27, c[0x0][0x190], RZ ;  /* 0x000064001b027a24 */ /* 0x001fe200078e02ff */
[----:B---3--:R-:W3:Y:S04]  /*21ef0*/  LDL.LU R3, [R1+0x728] ;  /* 0x0007280001037983 */ /* 0x008ee80000300800 */
[----:B------:R0:W-:Y:S04]  /*21f00*/  STL [R1+0x73c], R0 ;  /* 0x00073c0001007387 */ /* 0x0001e80000100800 */
[----:B0-----:R-:W4:Y:S04]  /*21f10*/  LDL.LU R0, [R1+0x724] ;  /* 0x0007240001007983 */ /* 0x001f280000300800 */
[----:B------:R0:W-:Y:S04]  /*21f20*/  STL [R1+0x738], R2 ;  /* 0x0007380201007387 */ /* 0x0001e80000100800 */
[----:B------:R-:W4:Y:S04]  /*21f30*/  LDL.LU R16, [R1+0x720] ;  /* 0x0007200001107983 */ /* 0x000f280000300800 */
[----:B------:R-:W4:Y:S04]  /*21f40*/  LDL.LU R9, [R1+0x71c] ;  /* 0x00071c0001097983 */ /* 0x000f280000300800 */
[----:B------:R-:W4:Y:S04]  /*21f50*/  LDL.LU R28, [R1+0x718] ;  /* 0x00071800011c7983 */ /* 0x000f280000300800 */
[----:B------:R-:W4:Y:S04]  /*21f60*/  LDL.LU R11, [R1+0x714] ;  /* 0x00071400010b7983 */ /* 0x000f280000300800 */
[----:B0-----:R-:W4:Y:S04]  /*21f70*/  LDL.LU R2, [R1+0x710] ;  /* 0x0007100001027983 */ /* 0x001f280000300800 */
[----:B------:R-:W4:Y:S04]  /*21f80*/  LDL.LU R19, [R1+0x70c] ;  /* 0x00070c0001137983 */ /* 0x000f280000300800 */
        /* <DEDUP_REMOVED lines=13> */
[----:B------:R-:W4:Y:S01]  /*22060*/  LDL.LU R27, [R1+0x6d4] ;  /* 0x0006d400011b7983 */ /* 0x000f220000300800 */
[----:B--2---:R-:W-:-:S05]  /*22070*/  IMAD R10, R7, c[0x0][0x190], RZ ;  /* 0x00006400070a7a24 */ /* 0x004fca00078e02ff */
[----:B------:R0:W-:Y:S01]  /*22080*/  STL [R1+0x734], R10 ;  /* 0x0007340a01007387 */ /* 0x0001e20000100800 */
[----:B------:R-:W-:-:S03]  /*22090*/  IMAD R7, R18, c[0x0][0x190], RZ ;  /* 0x0000640012077a24 */ /* 0x000fc600078e02ff */
[----:B------:R-:W2:Y:S04]  /*220a0*/  LDL.LU R14, [R1+0x6d0] ;  /* 0x0006d000010e7983 */ /* 0x000ea80000300800 */
[----:B------:R1:W-:Y:S01]  /*220b0*/  STL [R1+0x730], R7 ;  /* 0x0007300701007387 */ /* 0x0003e20000100800 */
[----:B------:R-:W-:-:S03]  /*220c0*/  IMAD R5, R5, c[0x0][0x190], RZ ;  /* 0x0000640005057a24 */ /* 0x000fc600078e02ff */
[----:B------:R-:W2:Y:S04]  /*220d0*/  LDL.LU R12, [R1+0x6cc] ;  /* 0x0006cc00010c7983 */ /* 0x000ea80000300800 */
[----:B------:R1:W-:Y:S04]  /*220e0*/  STL [R1+0x72c], R5 ;  /* 0x00072c0501007387 */ /* 0x0003e80000100800 */
[----:B0-----:R-:W2:Y:S04]  /*220f0*/  LDL.LU R10, [R1+0x6c8] ;  /* 0x0006c800010a7983 */ /* 0x001ea80000300800 */
[----:B-1----:R-:W2:Y:S04]  /*22100*/  LDL.LU R7, [R1+0x6c4] ;  /* 0x0006c40001077983 */ /* 0x002ea80000300800 */
[----:B------:R-:W2:Y:S04]  /*22110*/  LDL.LU R18, [R1+0x6c0] ;  /* 0x0006c00001127983 */ /* 0x000ea80000300800 */
[----:B------:R-:W2:Y:S01]  /*22120*/  LDL.LU R5, [R1+0x6bc] ;  /* 0x0006bc0001057983 */ /* 0x000ea20000300800 */
[----:B---3--:R-:W-:-:S05]  /*22130*/  IMAD R3, R3, c[0x0][0x190], RZ ;  /* 0x0000640003037a24 */ /* 0x008fca00078e02ff */
[----:B------:R4:W-:Y:S02]  /*22140*/  STL [R1+0x728], R3 ;  /* 0x0007280301007387 */ /* 0x0009e40000100800 */
[----:B----4-:R-:W-:-:S05]  /*22150*/  IMAD R3, R0, c[0x0][0x190], RZ ;  /* 0x0000640000037a24 */ /* 0x010fca00078e02ff */
        /* <DEDUP_REMOVED lines=37> */
[----:B------:R2:W-:Y:S04]  /*223b0*/  STL [R1+0x6dc], R3 ;  /* 0x0006dc0301007387 */ /* 0x0005e80000100800 */
[----:B------:R-:W3:Y:S01]  /*223c0*/  LDL.LU R17, [R1+0x6b8] ;  /* 0x0006b80001117983 */ /* 0x000ee20000300800 */
[----:B0-----:R-:W-:-:S03]  /*223d0*/  IMAD R0, R27, c[0x0][0x190], RZ ;  /* 0x000064001b007a24 */ /* 0x001fc600078e02ff */
[----:B------:R0:W-:Y:S01]  /*223e0*/  STL [R1+0x6d8], R2 ;  /* 0x0006d80201007387 */ /* 0x0001e20000100800 */
[----:B--2---:R-:W-:-:S03]  /*223f0*/  IMAD R3, R14, c[0x0][0x190], RZ ;  /* 0x000064000e037a24 */ /* 0x004fc600078e02ff */
[----:B------:R-:W2:Y:S04]  /*22400*/  LDL.LU R6, [R1+0x6b4] ;  /* 0x0006b40001067983 */ /* 0x000ea80000300800 */
[----:B------:R1:W-:Y:S04]  /*22410*/  STL [R1+0x6d4], R0 ;  /* 0x0006d40001007387 */ /* 0x0003e80000100800 */
[----:B------:R-:W4:Y:S01]  /*22420*/  LDL.LU R27, [R1+0x6b0] ;  /* 0x0006b000011b7983 */ /* 0x000f220000300800 */
[----:B0-----:R-:W-:-:S03]  /*22430*/  IMAD R2, R10, c[0x0][0x190], RZ ;  /* 0x000064000a027a24 */ /* 0x001fc600078e02ff */
[----:B------:R0:W-:Y:S01]  /*22440*/  STL [R1+0x6d0], R3 ;  /* 0x0006d00301007387 */ /* 0x0001e20000100800 */
[----:B-1----:R-:W-:-:S05]  /*22450*/  IMAD R0, R12, c[0x0][0x190], RZ ;  /* 0x000064000c007a24 */ /* 0x002fca00078e02ff */
[----:B------:R1:W-:Y:S01]  /*22460*/  STL [R1+0x6cc], R0 ;  /* 0x0006cc0001007387 */ /* 0x0003e20000100800 */
[----:B0-----:R-:W-:-:S03]  /*22470*/  IMAD R3, R7, c[0x0][0x190], RZ ;  /* 0x0000640007037a24 */ /* 0x001fc600078e02ff */
[----:B------:R0:W-:Y:S04]  /*22480*/  STL [R1+0x6c8], R2 ;  /* 0x0006c80201007387 */ /* 0x0001e80000100800 */
[----:B------:R0:W-:Y:S01]  /*22490*/  STL [R1+0x6c4], R3 ;  /* 0x0006c40301007387 */ /* 0x0001e20000100800 */
[----:B-1----:R-:W-:Y:S02]  /*224a0*/  IMAD R0, R18, c[0x0][0x190], RZ ;  /* 0x0000640012007a24 */ /* 0x002fe400078e02ff */
[----:B0-----:R-:W-:Y:S01]  /*224b0*/  IMAD R2, R5, c[0x0][0x190], RZ ;  /* 0x0000640005027a24 */ /* 0x001fe200078e02ff */
[----:B------:R-:W4:Y:S04]  /*224c0*/  LDL.LU R3, [R1+0x6ac] ;  /* 0x0006ac0001037983 */ /* 0x000f280000300800 */
        /* <DEDUP_REMOVED lines=23> */
[----:B---3--:R-:W-:-:S05]  /*22640*/  IMAD R12, R17, c[0x0][0x190], RZ ;  /* 0x00006400110c7a24 */ /* 0x008fca00078e02ff */
[----:B------:R0:W-:Y:S01]  /*22650*/  STL [R1+0x6b8], R12 ;  /* 0x0006b80c01007387 */ /* 0x0001e20000100800 */
[----:B--2---:R-:W-:-:S03]  /*22660*/  IMAD R10, R6, c[0x0][0x190], RZ ;  /* 0x00006400060a7a24 */ /* 0x004fc600078e02ff */
[----:B------:R-:W2:Y:S04]  /*22670*/  LDL.LU R14, [R1+0x654] ;  /* 0x00065400010e7983 */ /* 0x000ea80000300800 */
[----:B------:R1:W-:Y:S01]  /*22680*/  STL [R1+0x6b4], R10 ;  /* 0x0006b40a01007387 */ /* 0x0003e20000100800 */
[----:B----4-:R-:W-:-:S03]  /*22690*/  IMAD R6, R27, c[0x0][0x190], RZ ;  /* 0x000064001b067a24 */ /* 0x010fc600078e02ff */
[----:B0-----:R-:W3:Y:S04]  /*226a0*/  LDL.LU R12, [R1+0x650] ;  /* 0x00065000010c7983 */ /* 0x001ee80000300800 */
[----:B------:R0:W-:Y:S04]  /*226b0*/  STL [R1+0x6b0], R6 ;  /* 0x0006b00601007387 */ /* 0x0001e80000100800 */
[----:B-1----:R-:W3:Y:S04]  /*226c0*/  LDL.LU R10, [R1+0x64c] ;  /* 0x00064c00010a7983 */ /* 0x002ee80000300800 */
[----:B------:R-:W3:Y:S04]  /*226d0*/  LDL.LU R17, [R1+0x648] ;  /* 0x0006480001117983 */ /* 0x000ee80000300800 */
[----:B0-----:R-:W3:Y:S04]  /*226e0*/  LDL.LU R6, [R1+0x644] ;  /* 0x0006440001067983 */ /* 0x001ee80000300800 */
[----:B------:R-:W3:Y:S01]  /*226f0*/  LDL.LU R27, [R1+0x640] ;  /* 0x00064000011b7983 */ /* 0x000ee20000300800 */
[----:B------:R-:W-:-:S05]  /*22700*/  IMAD R3, R3, c[0x0][0x190], RZ ;  /* 0x0000640003037a24 */ /* 0x000fca00078e02ff */
[----:B------:R0:W-:Y:S02]  /*22710*/  STL [R1+0x6ac], R3 ;  /* 0x0006ac0301007387 */ /* 0x0001e40000100800 */
[----:B0-----:R-:W-:-:S05]  /*22720*/  IMAD R3, R0, c[0x0][0x190], RZ ;  /* 0x0000640000037a24 */ /* 0x001fca00078e02ff */
        /* <DEDUP_REMOVED lines=22> */
[----:B------:R-:W-:-:S03]  /*22890*/  IMAD R3, R29, c[0x0][0x190], RZ ;  /* 0x000064001d037a24 */ /* 0x000fc600078e02ff */
        /* <DEDUP_REMOVED lines=14> */
[----:B0-----:R-:W-:-:S03]  /*22980*/  IMAD R2, R18, c[0x0][0x190], RZ ;  /* 0x0000640012027a24 */ /* 0x001fc600078e02ff */
[----:B------:R-:W4:Y:S01]  /*22990*/  LDL.LU R7, [R1+0x63c] ;  /* 0x00063c0001077983 */ /* 0x000f220000300800 */
[----:B-1----:R-:W-:-:S03]  /*229a0*/  IMAD R0, R5, c[0x0][0x190], RZ ;  /* 0x0000640005007a24 */ /* 0x002fc600078e02ff */
[----:B------:R-:W-:Y:S04]  /*229b0*/  STL [R1+0x65c], R2 ;  /* 0x00065c0201007387 */ /* 0x000fe80000100800 */
[----:B------:R-:W4:Y:S04]  /*229c0*/  LDL.LU R18, [R1+0x638] ;  /* 0x0006380001127983 */ /* 0x000f280000300800 */
[----:B------:R3:W-:Y:S04]  /*229d0*/  STL [R1+0x658], R0 ;  /* 0x0006580001007387 */ /* 0x0007e80000100800 */
[----:B------:R-:W4:Y:S01]  /*229e0*/  LDL.LU R5, [R1+0x634] ;  /* 0x0006340001057983 */ /* 0x000f220000300800 */
[----:B--2---:R-:W-:-:S05]  /*229f0*/  IMAD R3, R14, c[0x0][0x190], RZ ;  /* 0x000064000e037a24 */ /* 0x004fca00078e02ff */
[----:B------:R0:W-:Y:S01]  /*22a00*/  STL [R1+0x654], R3 ;  /* 0x0006540301007387 */ /* 0x0001e20000100800 */
[----:B---3--:R-:W-:Y:S02]  /*22a10*/  IMAD R0, R12, c[0x0][0x190], RZ ;  /* 0x000064000c007a24 */ /* 0x008fe400078e02ff */
[----:B------:R-:W-:-:S03]  /*22a20*/  IMAD R2, R10, c[0x0][0x190], RZ ;  /* 0x000064000a027a24 */ /* 0x000fc600078e02ff */
[----:B------:R1:W-:Y:S01]  /*22a30*/  STL [R1+0x650], R0 ;  /* 0x0006500001007387 */ /* 0x0003e20000100800 */
[----:B0-----:R-:W-:-:S03]  /*22a40*/  IMAD R3, R17, c[0x0][0x190], RZ ;  /* 0x0000640011037a24 */ /* 0x001fc600078e02ff */
[----:B------:R0:W-:Y:S04]  /*22a50*/  STL [R1+0x64c], R2 ;  /* 0x00064c0201007387 */ /* 0x0001e80000100800 */
[----:B------:R2:W-:Y:S01]  /*22a60*/  STL [R1+0x648], R3 ;  /* 0x0006480301007387 */ /* 0x0005e20000100800 */
[----:B-1----:R-:W-:Y:S02]  /*22a70*/  IMAD R0, R6, c[0x0][0x190], RZ ;  /* 0x0000640006007a24 */ /* 0x002fe400078e02ff */
[----:B0-----:R-:W-:Y:S01]  /*22a80*/  IMAD R2, R27, c[0x0][0x190], RZ ;  /* 0x000064001b027a24 */ /* 0x001fe200078e02ff */
[----:B--2---:R-:W2:Y:S04]  /*22a90*/  LDL.LU R3, [R1+0x630] ;  /* 0x0006300001037983 */ /* 0x004ea80000300800 */
[----:B------:R0:W-:Y:S04]  /*22aa0*/  STL [R1+0x644], R0 ;  /* 0x0006440001007387 */ /* 0x0001e80000100800 */
[----:B0-----:R-:W3:Y:S04]  /*22ab0*/  LDL.LU R0, [R1+0x62c] ;  /* 0x00062c0001007983 */ /* 0x001ee80000300800 */
[----:B------:R0:W-:Y:S04]  /*22ac0*/  STL [R1+0x640], R2 ;  /* 0x0006400201007387 */ /* 0x0001e80000100800 */
[----:B------:R-:W3:Y:S04]  /*22ad0*/  LDL.LU R16, [R1+0x628] ;  /* 0x0006280001107983 */ /* 0x000ee80000300800 */
[----:B------:R-:W3:Y:S04]  /*22ae0*/  LDL.LU R9, [R1+0x624] ;  /* 0x0006240001097983 */ /* 0x000ee80000300800 */
[----:B------:R-:W3:Y:S04]  /*22af0*/  LDL.LU R28, [R1+0x620] ;  /* 0x00062000011c7983 */ /* 0x000ee80000300800 */
[----:B------:R-:W3:Y:S04]  /*22b00*/  LDL.LU R11, [R1+0x61c] ;  /* 0x00061c00010b7983 */ /* 0x000ee80000300800 */
[----:B0-----:R-:W3:Y:S04]  /*22b10*/  LDL.LU R2, [R1+0x618] ;  /* 0x0006180001027983 */ /* 0x001ee80000300800 */
[----:B------:R-:W3:Y:S04]  /*22b20*/  LDL.LU R19, [R1+0x614] ;  /* 0x0006140001137983 */ /* 0x000ee80000300800 */
        /* <DEDUP_REMOVED lines=13> */
[----:B------:R-:W3:Y:S01]  /*22c00*/  LDL.LU R27, [R1+0x5dc] ;  /* 0x0005dc00011b7983 */ /* 0x000ee20000300800 */
[----:B----4-:R-:W-:-:S05]  /*22c10*/  IMAD R10, R7, c[0x0][0x190], RZ ;  /* 0x00006400070a7a24 */ /* 0x010fca00078e02ff */
[----:B------:R0:W-:Y:S01]  /*22c20*/  STL [R1+0x63c], R10 ;  /* 0x00063c0a01007387 */ /* 0x0001e20000100800 */
[----:B------:R-:W-:-:S03]  /*22c30*/  IMAD R7, R18, c[0x0][0x190], RZ ;  /* 0x0000640012077a24 */ /* 0x000fc600078e02ff */
[----:B------:R-:W4:Y:S04]  /*22c40*/  LDL.LU R14, [R1+0x5d8] ;  /* 0x0005d800010e7983 */ /* 0x000f280000300800 */
[----:B------:R1:W-:Y:S01]  /*22c50*/  STL [R1+0x638], R7 ;  /* 0x0006380701007387 */ /* 0x0003e20000100800 */
[----:B------:R-:W-:-:S03]  /*22c60*/  IMAD R5, R5, c[0x0][0x190], RZ ;  /* 0x0000640005057a24 */ /* 0x000fc600078e02ff */
[----:B------:R-:W4:Y:S04]  /*22c70*/  LDL.LU R12, [R1+0x5d4] ;  /* 0x0005d400010c7983 */ /* 0x000f280000300800 */
[----:B------:R1:W-:Y:S04]  /*22c80*/  STL [R1+0x634], R5 ;  /* 0x0006340501007387 */ /* 0x0003e80000100800 */
[----:B0-----:R-:W4:Y:S04]  /*22c90*/  LDL.LU R10, [R1+0x5d0] ;  /* 0x0005d000010a7983 */ /* 0x001f280000300800 */
[----:B-1----:R-:W4:Y:S04]  /*22ca0*/  LDL.LU R7, [R1+0x5cc] ;  /* 0x0005cc0001077983 */ /* 0x002f280000300800 */
[----:B------:R-:W4:Y:S04]  /*22cb0*/  LDL.LU R18, [R1+0x5c8] ;  /* 0x0005c80001127983 */ /* 0x000f280000300800 */
[----:B------:R-:W4:Y:S01]  /*22cc0*/  LDL.LU R5, [R1+0x5c4] ;  /* 0x0005c40001057983 */ /* 0x000f220000300800 */
[----:B--2---:R-:W-:-:S05]  /*22cd0*/  IMAD R3, R3, c[0x0][0x190], RZ ;  /* 0x0000640003037a24 */ /* 0x004fca00078e02ff */
[----:B------:R3:W-:Y:S02]  /*22ce0*/  STL [R1+0x630], R3 ;  /* 0x0006300301007387 */ /* 0x0007e40000100800 */
[----:B---3--:R-:W-:-:S05]  /*22cf0*/  IMAD R3, R0, c[0x0][0x190], RZ ;  /* 0x0000640000037a24 */ /* 0x008fca00078e02ff */
        /* <DEDUP_REMOVED lines=38> */
[----:B------:R-:W2:Y:S01]  /*22f60*/  LDL.LU R17, [R1+0x5c0] ;  /* 0x0005c00001117983 */ /* 0x000ea20000300800 */
[----:B0-----:R-:W-:-:S03]  /*22f70*/  IMAD R0, R27, c[0x0][0x190], RZ ;  /* 0x000064001b007a24 */ /* 0x001fc600078e02ff */
[----:B------:R0:W-:Y:S01]  /*22f80*/  STL [R1+0x5e0], R2 ;  /* 0x0005e00201007387 */ /* 0x0001e20000100800 */
[----:B----4-:R-:W-:-:S03]  /*22f90*/  IMAD R3, R14, c[0x0][0x190], RZ ;  /* 0x000064000e037a24 */ /* 0x010fc600078e02ff */
[----:B------:R-:W3:Y:S04]  /*22fa0*/  LDL.LU R6, [R1+0x5bc] ;  /* 0x0005bc0001067983 */ /* 0x000ee80000300800 */
[----:B------:R1:W-:Y:S04]  /*22fb0*/  STL [R1+0x5dc], R0 ;  /* 0x0005dc0001007387 */ /* 0x0003e80000100800 */
[----:B------:R-:W4:Y:S04]  /*22fc0*/  LDL.LU R27, [R1+0x5b8] ;  /* 0x0005b800011b7983 */ /* 0x000f280000300800 */
[----:B------:R1:W-:Y:S01]  /*22fd0*/  STL [R1+0x5d8], R3 ;  /* 0x0005d80301007387 */ /* 0x0003e20000100800 */
[----:B0-----:R-:W-:-:S02]  /*22fe0*/  IMAD R2, R10, c[0x0][0x190], RZ ;  /* 0x000064000a027a24 */ /* 0x001fc400078e02ff */
[----:B-1----:R-:W-:Y:S02]  /*22ff0*/  IMAD R0, R12, c[0x0][0x190], RZ ;  /* 0x000064000c007a24 */ /* 0x002fe400078e02ff */
[----:B------:R-:W-:-:S03]  /*23000*/  IMAD R3, R7, c[0x0][0x190], RZ ;  /* 0x0000640007037a24 */ /* 0x000fc600078e02ff */
[----:B------:R0:W-:Y:S04]  /*23010*/  STL [R1+0x5d4], R0 ;  /* 0x0005d40001007387 */ /* 0x0001e80000100800 */
[----:B------:R1:W-:Y:S04]  /*23020*/  STL [R1+0x5d0], R2 ;  /* 0x0005d00201007387 */ /* 0x0003e80000100800 */
[----:B------:R1:W-:Y:S01]  /*23030*/  STL [R1+0x5cc], R3 ;  /* 0x0005cc0301007387 */ /* 0x0003e20000100800 */
[----:B0-----:R-:W-:Y:S02]  /*23040*/  IMAD R0, R18, c[0x0][0x190], RZ ;  /* 0x0000640012007a24 */ /* 0x001fe400078e02ff */
[----:B-1----:R-:W-:Y:S01]  /*23050*/  IMAD R2, R5, c[0x0][0x190], RZ ;  /* 0x0000640005027a24 */ /* 0x002fe200078e02ff */
        /* <DEDUP_REMOVED lines=26> */
[----:B---3--:R-:W-:-:S03]  /*23200*/  IMAD R10, R6, c[0x0][0x190], RZ ;  /* 0x00006400060a7a24 */ /* 0x008fc600078e02ff */
        /* <DEDUP_REMOVED lines=145> */
[----:B------:R-:W-:Y:S01]  /*23b20*/  STL [R1+0x4e8], R2 ;  /* 0x0004e80201007387 */ /* 0x000fe20000100800 */
[----:B----4-:R-:W-:-:S03]  /*23b30*/  IMAD R3, R14, c[0x0][0x190], RZ ;  /* 0x000064000e037a24 */ /* 0x010fc600078e02ff */
[----:B------:R-:W3:Y:S04]  /*23b40*/  LDL.LU R6, [R1+0x4c4] ;  /* 0x0004c40001067983 */ /* 0x000ee80000300800 */
[----:B------:R0:W-:Y:S04]  /*23b50*/  STL [R1+0x4e4], R0 ;  /* 0x0004e40001007387 */ /* 0x0001e80000100800 */
[----:B------:R-:W4:Y:S04]  /*23b60*/  LDL.LU R27, [R1+0x4c0] ;  /* 0x0004c000011b7983 */ /* 0x000f280000300800 */
[----:B------:R1:W-:Y:S01]  /*23b70*/  STL [R1+0x4e0], R3 ;  /* 0x0004e00301007387 */ /* 0x0003e20000100800 */
[----:B0-----:R-:W-:-:S02]  /*23b80*/  IMAD R0, R12, c[0x0][0x190], RZ ;  /* 0x000064000c007a24 */ /* 0x001fc400078e02ff */
[----:B------:R-:W-:-:S03]  /*23b90*/  IMAD R2, R10, c[0x0][0x190], RZ ;  /* 0x000064000a027a24 */ /* 0x000fc600078e02ff */
[----:B------:R0:W-:Y:S01]  /*23ba0*/  STL [R1+0x4dc], R0 ;  /* 0x0004dc0001007387 */ /* 0x0001e20000100800 */
[----:B-1----:R-:W-:-:S03]  /*23bb0*/  IMAD R3, R7, c[0x0][0x190], RZ ;  /* 0x0000640007037a24 */ /* 0x002fc600078e02ff */
        /* <DEDUP_REMOVED lines=639> */
[----:B------:R-:W4:Y:S01]  /*263b0*/  LDL.LU R7, [R1+0x138] ;  /* 0x0001380001077983 */ /* 0x000f220000300800 */
[----:B0-----:R-:W-:-:S03]  /*263c0*/  IMAD R0, R5, c[0x0][0x190], RZ ;  /* 0x0000640005007a24 */ /* 0x001fc600078e02ff */
        /* <DEDUP_REMOVED lines=93> */
[----:B------:R0:W-:Y:S04]  /*269a0*/  STL [R1+0xc4], R2 ;  /* 0x0000c40201007387 */ /* 0x0001e80000100800 */
[----:B------:R-:W3:Y:S01]  /*269b0*/  LDL.LU R6, [R1+0x98] ;  /* 0x0000980001067983 */ /* 0x000ee20000300800 */
[----:B----4-:R-:W-:-:S03]  /*269c0*/  IMAD R3, R14, c[0x0][0x190], RZ ;  /* 0x000064000e037a24 */ /* 0x010fc600078e02ff */
[----:B------:R1:W-:Y:S04]  /*269d0*/  STL [R1+0xc0], R0 ;  /* 0x0000c00001007387 */ /* 0x0003e80000100800 */
[----:B------:R-:W4:Y:S01]  /*269e0*/  LDL.LU R27, [R1+0x94] ;  /* 0x00009400011b7983 */ /* 0x000f220000300800 */
[----:B0-----:R-:W-:-:S03]  /*269f0*/  IMAD R2, R12, c[0x0][0x190], RZ ;  /* 0x000064000c027a24 */ /* 0x001fc600078e02ff */
[----:B------:R0:W-:Y:S01]  /*26a00*/  STL [R1+0xbc], R3 ;  /* 0x0000bc0301007387 */ /* 0x0001e20000100800 */
[----:B-1----:R-:W-:-:S03]  /*26a10*/  IMAD R0, R10, c[0x0][0x190], RZ ;  /* 0x000064000a007a24 */ /* 0x002fc600078e02ff */
[----:B------:R1:W-:Y:S01]  /*26a20*/  STL [R1+0xb8], R2 ;  /* 0x0000b80201007387 */ /* 0x0003e20000100800 */
[----:B0-----:R-:W-:-:S03]  /*26a30*/  IMAD R3, R7, c[0x0][0x190], RZ ;  /* 0x0000640007037a24 */ /* 0x001fc600078e02ff */
[----:B------:R0:W-:Y:S01]  /*26a40*/  STL [R1+0xb4], R0 ;  /* 0x0000b40001007387 */ /* 0x0001e20000100800 */
[----:B-1----:R-:W-:-:S03]  /*26a50*/  IMAD R2, R18, c[0x0][0x190], RZ ;  /* 0x0000640012027a24 */ /* 0x002fc600078e02ff */
[----:B------:R-:W-:Y:S01]  /*26a60*/  STL [R1+0xb0], R3 ;  /* 0x0000b00301007387 */ /* 0x000fe20000100800 */
[----:B0-----:R-:W-:-:S03]  /*26a70*/  IMAD R0, R5, c[0x0][0x190], RZ ;  /* 0x0000640005007a24 */ /* 0x001fc600078e02ff */
[----:B------:R-:W4:Y:S04]  /*26a80*/  LDL.LU R16, [R1+0x90] ;  /* 0x0000900001107983 */ /* 0x000f280000300800 */
[----:B------:R0:W-:Y:S04]  /*26a90*/  STL [R1+0xac], R2 ;  /* 0x0000ac0201007387 */ /* 0x0001e80000100800 */
[----:B------:R-:W4:Y:S04]  /*26aa0*/  LDL.LU R9, [R1+0x88] ;  /* 0x0000880001097983 */ /* 0x000f280000300800 */
[----:B------:R4:W-:Y:S04]  /*26ab0*/  STL [R1+0xa8], R0 ;  /* 0x0000a80001007387 */ /* 0x0009e80000100800 */
        /* <DEDUP_REMOVED lines=28> */
[----:B------:R-:W4:Y:S04]  /*26c80*/  LDL.LU R6, [R1+0x14] ;  /* 0x0000140001067983 */ /* 0x000f280000300800 */
[----:B------:R-:W2:Y:S04]  /*26c90*/  LDL.LU R27, [R1+0x10] ;  /* 0x00001000011b7983 */ /* 0x000ea80000300800 */
[----:B-1----:R-:W2:Y:S04]  /*26ca0*/  LDL.LU R3, [R1+0x8] ;  /* 0x0000080001037983 */ /* 0x002ea80000300800 */
[----:B0-----:R-:W2:Y:S01]  /*26cb0*/  LDL.LU R0, [R1+0x4] ;  /* 0x0000040001007983 */ /* 0x001ea20000300800 */
[----:B------:R-:W-:-:S05]  /*26cc0*/  IMAD R16, R16, c[0x0][0x190], RZ ;  /* 0x0000640010107a24 */ /* 0x000fca00078e02ff */
[----:B------:R0:W-:Y:S01]  /*26cd0*/  STL [R1+0x90], R16 ;  /* 0x0000901001007387 */ /* 0x0001e20000100800 */
[----:B------:R-:W-:-:S03]  /*26ce0*/  IMAD R9, R9, c[0x0][0x190], RZ ;  /* 0x0000640009097a24 */ /* 0x000fc600078e02ff */
[----:B0-----:R-:W4:Y:S01]  /*26cf0*/  LDL.LU R16, [R1+0x1b7c] ;  /* 0x001b7c0001107983 */ /* 0x001f220000300800 */
[----:B------:R-:W-:-:S03]  /*26d00*/  IMAD R28, R28, c[0x0][0x190], RZ ;  /* 0x000064001c1c7a24 */ /* 0x000fc600078e02ff */
[----:B------:R0:W-:Y:S01]  /*26d10*/  STL [R1+0x88], R9 ;  /* 0x0000880901007387 */ /* 0x0001e20000100800 */
[----:B------:R-:W-:Y:S02]  /*26d20*/  IMAD R11, R11, c[0x0][0x190], RZ ;  /* 0x000064000b0b7a24 */ /* 0x000fe400078e02ff */
[----:B------:R-:W-:Y:S01]  /*26d30*/  IMAD R2, R2, c[0x0][0x190], RZ ;  /* 0x0000640002027a24 */ /* 0x000fe200078e02ff */
[----:B0-----:R-:W4:Y:S01]  /*26d40*/  LDL.LU R9, [R1+0x1b78] ;  /* 0x001b780001097983 */ /* 0x001f220000300800 */
[----:B------:R-:W-:-:S03]  /*26d50*/  IMAD R19, R19, c[0x0][0x190], RZ ;  /* 0x0000640013137a24 */ /* 0x000fc600078e02ff */
[----:B------:R0:W-:Y:S01]  /*26d60*/  STL [R1+0x80], R28 ;  /* 0x0000801c01007387 */ /* 0x0001e20000100800 */
[----:B------:R-:W-:Y:S02]  /*26d70*/  IMAD R8, R8, c[0x0][0x190], RZ ;  /* 0x0000640008087a24 */ /* 0x000fe400078e02ff */
[----:B------:R-:W-:Y:S01]  /*26d80*/  IMAD R4, R4, c[0x0][0x190], RZ ;  /* 0x0000640004047a24 */ /* 0x000fe200078e02ff */
[----:B0-----:R-:W4:Y:S04]  /*26d90*/  LDL.LU R28, [R1+0x1b74] ;  /* 0x001b7400011c7983 */ /* 0x001f280000300800 */
[----:B------:R0:W-:Y:S01]  /*26da0*/  STL [R1+0x7c], R11 ;  /* 0x00007c0b01007387 */ /* 0x0001e20000100800 */
[----:B------:R-:W-:Y:S02]  /*26db0*/  IMAD R26, R26, c[0x0][0x190], RZ ;  /* 0x000064001a1a7a24 */ /* 0x000fe400078e02ff */
[----:B------:R-:W-:Y:S01]  /*26dc0*/  IMAD R25, R25, c[0x0][0x190], RZ ;  /* 0x0000640019197a24 */ /* 0x000fe200078e02ff */
[----:B0-----:R-:W4:Y:S04]  /*26dd0*/  LDL.LU R11, [R1+0x1b70] ;  /* 0x001b7000010b7983 */ /* 0x001f280000300800 */
[----:B------:R0:W-:Y:S01]  /*26de0*/  STL [R1+0x78], R2 ;  /* 0x0000780201007387 */ /* 0x0001e20000100800 */
[----:B------:R-:W-:-:S03]  /*26df0*/  IMAD R24, R24, c[0x0][0x190], RZ ;  /* 0x0000640018187a24 */ /* 0x000fc600078e02ff */
        /* <DEDUP_REMOVED lines=45> */
[----:B0-----:R-:W4:Y:S01]  /*270d0*/  LDL.LU R5, [R1+0x1b28] ;  /* 0x001b280001057983 */ /* 0x001f220000300800 */
[----:B--2---:R-:W-:-:S02]  /*270e0*/  IMAD R18, R18, c[0x0][0x190], RZ ;  /* 0x0000640012127a24 */ /* 0x004fc400078e02ff */
[----:B---3--:R-:W-:Y:S02]  /*270f0*/  IMAD R17, R17, c[0x0][0x190], RZ ;  /* 0x0000640011117a24 */ /* 0x008fe400078e02ff */
[----:B----4-:R-:W-:Y:S02]  /*27100*/  IMAD R6, R6, c[0x0][0x190], RZ ;  /* 0x0000640006067a24 */ /* 0x010fe400078e02ff */
[----:B------:R-:W-:Y:S02]  /*27110*/  IMAD R27, R27, c[0x0][0x190], RZ ;  /* 0x000064001b1b7a24 */ /* 0x000fe400078e02ff */
[----:B------:R-:W-:-:S05]  /*27120*/  IMAD R5, R5, c[0x0][0x190], RZ ;  /* 0x0000640005057a24 */ /* 0x000fca00078e02ff */
[----:B------:R0:W-:Y:S04]  /*27130*/  STL [R1+0x1af8], R5 ;  /* 0x001af80501007387 */ /* 0x0001e80000100800 */
[----:B0-----:R-:W2:Y:S04]  /*27140*/  LDL.LU R5, [R1+0xc] ;  /* 0x00000c0001057983 */ /* 0x001ea80000300800 */
[----:B------:R0:W-:Y:S04]  /*27150*/  STL [R1+0x1c], R18 ;  /* 0x00001c1201007387 */ /* 0x0001e80000100800 */
[----:B0-----:R-:W3:Y:S04]  /*27160*/  LDL.LU R18, [R1+0x1b24] ;  /* 0x001b240001127983 */ /* 0x001ee80000300800 */
[----:B------:R0:W-:Y:S04]  /*27170*/  STL [R1+0x18], R17 ;  /* 0x0000181101007387 */ /* 0x0001e80000100800 */
[----:B0-----:R-:W4:Y:S04]  /*27180*/  LDL.LU R17, [R1+0x1b20] ;  /* 0x001b200001117983 */ /* 0x001f280000300800 */
[----:B------:R0:W-:Y:S04]  /*27190*/  STL [R1+0x14], R6 ;  /* 0x0000140601007387 */ /* 0x0001e80000100800 */
[----:B0-----:R-:W4:Y:S04]  /*271a0*/  LDL.LU R6, [R1+0x1b1c] ;  /* 0x001b1c0001067983 */ /* 0x001f280000300800 */
[----:B------:R0:W-:Y:S04]  /*271b0*/  STL [R1+0x10], R27 ;  /* 0x0000101b01007387 */ /* 0x0001e80000100800 */
[----:B0-----:R-:W4:Y:S01]  /*271c0*/  LDL.LU R27, [R1+0x1b18] ;  /* 0x001b1800011b7983 */ /* 0x001f220000300800 */
[----:B------:R-:W-:-:S02]  /*271d0*/  IMAD R7, R7, c[0x0][0x190], RZ ;  /* 0x0000640007077a24 */ /* 0x000fc400078e02ff */
[----:B------:R-:W-:Y:S02]  /*271e0*/  IMAD R10, R10, c[0x0][0x190], RZ ;  /* 0x000064000a0a7a24 */ /* 0x000fe400078e02ff */
[----:B------:R-:W-:Y:S02]  /*271f0*/  IMAD R12, R12, c[0x0][0x190], RZ ;  /* 0x000064000c0c7a24 */ /* 0x000fe400078e02ff */
[----:B------:R-:W-:Y:S02]  /*27200*/  IMAD R14, R14, c[0x0][0x190], RZ ;  /* 0x000064000e0e7a24 */ /* 0x000fe400078e02ff */
[----:B------:R-:W-:Y:S02]  /*27210*/  IMAD R15, R15, c[0x0][0x190], RZ ;  /* 0x000064000f0f7a24 */ /* 0x000fe400078e02ff */
[----:B------:R-:W-:Y:S02]  /*27220*/  IMAD R20, R20, c[0x0][0x190], RZ ;  /* 0x0000640014147a24 */ /* 0x000fe400078e02ff */
[----:B------:R-:W-:-:S02]  /*27230*/  IMAD R21, R21, c[0x0][0x190], RZ ;  /* 0x0000640015157a24 */ /* 0x000fc400078e02ff */
[----:B------:R-:W-:Y:S02]  /*27240*/  IMAD R22, R22, c[0x0][0x190], RZ ;  /* 0x0000640016167a24 */ /* 0x000fe400078e02ff */
[----:B------:R-:W-:Y:S02]  /*27250*/  IMAD R23, R23, c[0x0][0x190], RZ ;  /* 0x0000640017177a24 */ /* 0x000fe400078e02ff */
[----:B------:R-:W-:Y:S02]  /*27260*/  IMAD R29, R29, c[0x0][0x190], RZ ;  /* 0x000064001d1d7a24 */ /* 0x000fe400078e02ff */
[----:B------:R-:W-:Y:S02]  /*27270*/  IMAD R24, R24, c[0x0][0x190], RZ ;  /* 0x0000640018187a24 */ /* 0x000fe400078e02ff */
[----:B------:R-:W-:Y:S02]  /*27280*/  IMAD R25, R25, c[0x0][0x190], RZ ;  /* 0x0000640019197a24 */ /* 0x000fe400078e02ff */
[----:B--2---:R-:W-:-:S05]  /*27290*/  IMAD R5, R5, c[0x0][0x190], RZ ;  /* 0x0000640005057a24 */ /* 0x004fca00078e02ff */
[----:B------:R0:W-:Y:S02]  /*272a0*/  STL [R1+0xc], R5 ;  /* 0x00000c0501007387 */ /* 0x0001e40000100800 */
[----:B0-----:R-:W-:Y:S02]  /*272b0*/  IMAD R5, R3, c[0x0][0x190], RZ ;  /* 0x0000640003057a24 */ /* 0x001fe400078e02ff */
[----:B------:R-:W-:-:S03]  /*272c0*/  IMAD R3, R0, c[0x0][0x190], RZ ;  /* 0x0000640000037a24 */ /* 0x000fc600078e02ff */
[----:B------:R0:W-:Y:S01]  /*272d0*/  STL [R1+0x8], R5 ;  /* 0x0000080501007387 */ /* 0x0001e20000100800 */
[----:B---3--:R-:W-:Y:S02]  /*272e0*/  IMAD R18, R18, c[0x0][0x190], RZ ;  /* 0x0000640012127a24 */ /* 0x008fe400078e02ff */
[----:B----4-:R-:W-:Y:S02]  /*272f0*/  IMAD R17, R17, c[0x0][0x190], RZ ;  /* 0x0000640011117a24 */ /* 0x010fe400078e02ff */
[----:B------:R-:W-:Y:S02]  /*27300*/  IMAD R6, R6, c[0x0][0x190], RZ ;  /* 0x0000640006067a24 */ /* 0x000fe400078e02ff */
[----:B------:R-:W-:Y:S02]  /*27310*/  IMAD R0, R27, c[0x0][0x190], RZ ;  /* 0x000064001b007a24 */ /* 0x000fe400078e02ff */
[----:B------:R-:W2:Y:S04]  /*27320*/  LDL.LU R27, [R1+0x1b14] ;  /* 0x001b1400011b7983 */ /* 0x000ea80000300800 */
[----:B------:R-:W-:Y:S04]  /*27330*/  STL [R1+0x4], R3 ;  /* 0x0000040301007387 */ /* 0x000fe80000100800 */
[----:B0-----:R-:W3:Y:S04]  /*27340*/  LDL.LU R5, [R1+0x118] ;  /* 0x0001180001057983 */ /* 0x001ee80000300800 */
[----:B------:R0:W-:Y:S04]  /*27350*/  STL [R1+0x1adc], R0 ;  /* 0x001adc0001007387 */ /* 0x0001e80000100800 */
[----:B0-----:R-:W2:Y:S04]  /*27360*/  LDL.LU R0, [R1+0x28] ;  /* 0x0000280001007983 */ /* 0x001ea80000300800 */
[----:B------:R-:W-:Y:S04]  /*27370*/  STL [R1+0x1ae0], R6 ;  /* 0x001ae00601007387 */ /* 0x000fe80000100800 */
[----:B------:R0:W-:Y:S04]  /*27380*/  STL [R1+0x1ad8], R17 ;  /* 0x001ad81101007387 */ /* 0x0001e80000100800 */
[----:B0-----:R-:W4:Y:S04]  /*27390*/  LDL.LU R17, [R1+0x30] ;  /* 0x0000300001117983 */ /* 0x001f280000300800 */
[----:B------:R0:W-:Y:S04]  /*273a0*/  STL [R1+0x1ad4], R18 ;  /* 0x001ad41201007387 */ /* 0x0001e80000100800 */
[----:B0-----:R-:W3:Y:S04]  /*273b0*/  LDL.LU R18, [R1+0x34] ;  /* 0x0000340001127983 */ /* 0x001ee80000300800 */
[----:B------:R0:W-:Y:S04]  /*273c0*/  STL [R1+0x1ad0], R7 ;  /* 0x001ad00701007387 */ /* 0x0001e80000100800 */
[----:B0-----:R-:W3:Y:S04]  /*273d0*/  LDL.LU R7, [R1+0x2c] ;  /* 0x00002c0001077983 */ /* 0x001ee80000300800 */
[----:B------:R-:W-:Y:S04]  /*273e0*/  STL [R1+0x1ae4], R10 ;  /* 0x001ae40a01007387 */ /* 0x000fe80000100800 */
[----:B------:R0:W-:Y:S04]  /*273f0*/  STL [R1+0x1acc], R12 ;  /* 0x001acc0c01007387 */ /* 0x0001e80000100800 */
[----:B0-----:R-:W3:Y:S04]  /*27400*/  LDL.LU R12, [R1+0x38] ;  /* 0x00003800010c7983 */ /* 0x001ee80000300800 */
[----:B------:R-:W-:Y:S04]  /*27410*/  STL [R1+0x1ac8], R14 ;  /* 0x001ac80e01007387 */ /* 0x000fe80000100800 */
        /* <DEDUP_REMOVED lines=15> */
[----:B0-----:R-:W3:Y:S01]  /*27510*/  LDL.LU R25, [R1+0x84] ;  /* 0x0000840001197983 */ /* 0x001ee20000300800 */
[----:B------:R-:W-:-:S02]  /*27520*/  IMAD R3, R26, c[0x0][0x190], RZ ;  /* 0x000064001a037a24 */ /* 0x000fc400078e02ff */
[----:B------:R-:W-:Y:S01]  /*27530*/  IMAD R26, R4, c[0x0][0x190], RZ ;  /* 0x00006400041a7a24 */ /* 0x000fe200078e02ff */
[----:B------:R-:W-:Y:S02]  /*27540*/  ISETP.NE.AND P3, PT, RZ, c[0x0][0x178], PT ;  /* 0x00005e00ff007a0c */ /* 0x000fe40003f65270 */
[----:B------:R-:W-:Y:S01]  /*27550*/  STL [R1+0x1b0c], R3 ;  /* 0x001b0c0301007387 */ /* 0x000fe20000100800 */
[----:B------:R-:W-:-:S03]  /*27560*/  @!P5 IMAD.MOV R13, RZ, RZ, -R13 ;  /* 0x000000ffff0dd224 */ /* 0x000fc600078e0a0d */
[----:B------:R-:W-:Y:S04]  /*27570*/  STL [R1+0x1b10], R26 ;  /* 0x001b101a01007387 */ /* 0x000fe80000100800 */
[----:B------:R-:W3:Y:S03]  /*27580*/  LDL.LU R14, [R1+0x120] ;  /* 0x00012000010e7983 */ /* 0x000ee60000300800 */
[----:B------:R-:W-:Y:S01]  /*27590*/  @!P3 LOP3.LUT R13, RZ, c[0x0][0x178], RZ, 0x33, !PT ;  /* 0x00005e00ff0dba12 */ /* 0x000fe200078e33ff */
[----:B------:R-:W-:-:S04]  /*275a0*/  IMAD R4, R2, c[0x0][0x190], RZ ;  /* 0x0000640002047a24 */ /* 0x000fc800078e02ff */
[----:B------:R-:W-:Y:S01]  /*275b0*/  IMAD R2, R13, c[0x0][0x184], RZ ;  /* 0x000061000d027a24 */ /* 0x000fe200078e02ff */
[----:B--2---:R-:W-:-:S05]  /*275c0*/  LEA R6, P6, R0, R27, 0x1 ;  /* 0x0000001b00067211 */ /* 0x004fca00078c08ff */
[----:B------:R4:W-:Y:S02]  /*275d0*/  STL [R1+0xa34], R6 ;  /* 0x000a340601007387 */ /* 0x0009e40000100800 */
[-C--:B----4-:R-:W-:Y:S02]  /*275e0*/  LEA R6, P4, R17, R27.reuse, 0x1 ;  /* 0x0000001b11067211 */ /* 0x090fe400078808ff */
[----:B---3--:R-:W-:-:S05]  /*275f0*/  LEA R3, P5, R7, R27, 0x1 ;  /* 0x0000001b07037211 */ /* 0x008fca00078a08ff */
[----:B------:R0:W-:Y:S04]  /*27600*/  STL [R1+0xa3c], R3 ;  /* 0x000a3c0301007387 */ /* 0x0001e80000100800 */
[----:B------:R-:W2:Y:S01]  /*27610*/  LDL.LU R10, [R1+0x150] ;  /* 0x00015000010a7983 */ /* 0x000ea20000300800 */
[----:B0-----:R-:W-:-:S03]  /*27620*/  LEA R3, P3, R18, R27, 0x1 ;  /* 0x0000001b12037211 */ /* 0x001fc600078608ff */
[----:B------:R0:W-:Y:S01]  /*27630*/  STL [R1+0xa44], R6 ;  /* 0x000a440601007387 */ /* 0x0001e20000100800 */
[----:B------:R-:W-:-:S03]  /*27640*/  LEA R13, P2, R12, R27, 0x1 ;  /* 0x0000001b0c0d7211 */ /* 0x000fc600078408ff */
[----:B------:R-:W-:Y:S04]  /*27650*/  STL [R1+0xa4c], R3 ;  /* 0x000a4c0301007387 */ /* 0x000fe80000100800 */
[----:B0-----:R-:W3:Y:S04]  /*27660*/  LDL.LU R6, [R1+0x180] ;  /* 0x0001800001067983 */ /* 0x001ee80000300800 */
[----:B------:R0:W-:Y:S02]  /*27670*/  STL [R1+0xa54], R13 ;  /* 0x000a540d01007387 */ /* 0x0001e40000100800 */
[----:B0-----:R-:W-:-:S02]  /*27680*/  LEA R13, P0, R24, R27, 0x1 ;  /* 0x0000001b180d7211 */ /* 0x001fc400078008ff */
[----:B------:R-:W-:-:S05]  /*27690*/  LEA R3, P1, R25, R27, 0x1 ;  /* 0x0000001b19037211 */ /* 0x000fca00078208ff */
[----:B------:R0:W-:Y:S02]  /*276a0*/  STL [R1+0xa5c], R3 ;  /* 0x000a5c0301007387 */ /* 0x0001e40000100800 */
[----:B0-----:R-:W-:Y:S02]  /*276b0*/  LEA.HI.X.SX32 R3, R0, R16, 0x1, P6 ;  /* 0x0000001000037211 */ /* 0x001fe400030f0eff */
[----:B------:R-:W4:Y:S04]  /*276c0*/  LDL.LU R0, [R1+0x198] ;  /* 0x0001980001007983 */ /* 0x000f280000300800 */
[----:B------:R0:W-:Y:S04]  /*276d0*/  STL [R1+0xa64], R13 ;  /* 0x000a640d01007387 */ /* 0x0001e80000100800 */
[----:B------:R1:W-:Y:S01]  /*276e0*/  STL [R1+0xa30], R3 ;  /* 0x000a300301007387 */ /* 0x0003e20000100800 */
[----:B0-----:R-:W-:-:S02]  /*276f0*/  LEA R13, P6, R29, R27, 0x1 ;  /* 0x0000001b1d0d7211 */ /* 0x001fc400078c08ff */
[----:B-1----:R-:W-:Y:S02]  /*27700*/  LEA.HI.X.SX32 R3, R7, R16, 0x1, P5 ;  /* 0x0000001007037211 */ /* 0x002fe400028f0eff */
[----:B------:R-:W4:Y:S04]  /*27710*/  LDL.LU R7, [R1+0x1ac] ;  /* 0x0001ac0001077983 */ /* 0x000f280000300800 */
[----:B------:R0:W-:Y:S04]  /*27720*/  STL [R1+0xa6c], R13 ;  /* 0x000a6c0d01007387 */ /* 0x0001e80000100800 */
[----:B------:R1:W-:Y:S01]  /*27730*/  STL [R1+0xa38], R3 ;  /* 0x000a380301007387 */ /* 0x0003e20000100800 */
[----:B0-----:R-:W-:-:S02]  /*27740*/  LEA R13, P5, R23, R27, 0x1 ;  /* 0x0000001b170d7211 */ /* 0x001fc400078a08ff */
[-C--:B-1----:R-:W-:Y:S02]  /*27750*/  LEA.HI.X.SX32 R3, R17, R16.reuse, 0x1, P4 ;  /* 0x0000001011037211 */ /* 0x082fe400020f0eff */
[----:B------:R-:W4:Y:S04]  /*27760*/  LDL.LU R17, [R1+0x1d0] ;  /* 0x0001d00001117983 */ /* 0x000f280000300800 */
[----:B------:R-:W-:Y:S04]  /*27770*/  STL [R1+0xa74], R13 ;  /* 0x000a740d01007387 */ /* 0x000fe80000100800 */
[----:B------:R0:W-:Y:S02]  /*27780*/  STL [R1+0xa40], R3 ;  /* 0x000a400301007387 */ /* 0x0001e40000100800 */
[----:B0-----:R-:W-:-:S02]  /*27790*/  LEA.HI.X.SX32 R3, R18, R16, 0x1, P3 ;  /* 0x0000001012037211 */ /* 0x001fc400018f0eff */
[----:B------:R-:W4:Y:S01]  /*277a0*/  LDL.LU R18, [R1+0x1e8] ;  /* 0x0001e80001127983 */ /* 0x000f220000300800 */
[----:B------:R-:W-:-:S05]  /*277b0*/  LEA R13, P4, R22, R27, 0x1 ;  /* 0x0000001b160d7211 */ /* 0x000fca00078808ff */
[----:B------:R0:W-:Y:S04]  /*277c0*/  STL [R1+0xa7c], R13 ;  /* 0x000a7c0d01007387 */ /* 0x0001e80000100800 */
[----:B------:R1:W-:Y:S01]  /*277d0*/  STL [R1+0xa48], R3 ;  /* 0x000a480301007387 */ /* 0x0003e20000100800 */
[-C--:B0-----:R-:W-:Y:S02]  /*277e0*/  LEA R13, P3, R21, R27.reuse, 0x1 ;  /* 0x0000001b150d7211 */ /* 0x081fe400078608ff */
        /* <DEDUP_REMOVED lines=24> */
[----:B--2---:R-:W-:-:S02]  /*27970*/  LEA R13, P5, R10, R27, 0x1 ;  /* 0x0000001b0a0d7211 */ /* 0x004fc400078a08ff */
[----:B0-----:R-:W-:Y:S02]  /*27980*/  LEA.HI.X.SX32 R3, R22, R16, 0x1, P4 ;  /* 0x0000001016037211 */ /* 0x001fe400020f0eff */
[----:B------:R-:W2:Y:S04]  /*27990*/  LDL.LU R22, [R1+0x79c] ;  /* 0x00079c0001167983 */ /* 0x000ea80000300800 */
[----:B------:R3:W-:Y:S04]  /*279a0*/  STL [R1+0xaac], R13 ;  /* 0x000aac0d01007387 */ /* 0x0007e80000100800 */
[----:B------:R0:W-:Y:S01]  /*279b0*/  STL [R1+0xa78], R3 ;  /* 0x000a780301007387 */ /* 0x0001e20000100800 */
[----:B---3--:R-:W-:-:S02]  /*279c0*/  LEA R13, P4, R6, R27, 0x1 ;  /* 0x0000001b060d7211 */ /* 0x008fc400078808ff */
[-C--:B0-----:R-:W-:Y:S02]  /*279d0*/  LEA.HI.X.SX32 R3, R21, R16.reuse, 0x1, P3 ;  /* 0x0000001015037211 */ /* 0x081fe400018f0eff */
[----:B------:R-:W3:Y:S04]  /*279e0*/  LDL.LU R21, [R1+0x798] ;  /* 0x0007980001157983 */ /* 0x000ee80000300800 */
[----:B------:R-:W-:Y:S04]  /*279f0*/  STL [R1+0xab4], R13 ;  /* 0x000ab40d01007387 */ /* 0x000fe80000100800 */
[----:B------:R0:W-:Y:S02]  /*27a00*/  STL [R1+0xa80], R3 ;  /* 0x000a800301007387 */ /* 0x0001e40000100800 */
[----:B0-----:R-:W-:-:S02]  /*27a10*/  LEA.HI.X.SX32 R3, R20, R16, 0x1, P2 ;  /* 0x0000001014037211 */ /* 0x001fc400010f0eff */
[----:B------:R-:W3:Y:S01]  /*27a20*/  LDL.LU R20, [R1+0x794] ;  /* 0x0007940001147983 */ /* 0x000ee20000300800 */
[----:B----4-:R-:W-:-:S05]  /*27a30*/  LEA R13, P3, R0, R27, 0x1 ;  /* 0x0000001b000d7211 */ /* 0x010fca00078608ff */
[----:B------:R-:W-:Y:S04]  /*27a40*/  STL [R1+0xabc], R13 ;  /* 0x000abc0d01007387 */ /* 0x000fe80000100800 */
[----:B------:R0:W-:Y:S02]  /*27a50*/  STL [R1+0xa88], R3 ;  /* 0x000a880301007387 */ /* 0x0001e40000100800 */
[----:B0-----:R-:W-:Y:S02]  /*27a60*/  LEA.HI.X.SX32 R3, R15, R16, 0x1, P1 ;  /* 0x000000100f037211 */ /* 0x001fe400008f0eff */
        /* <DEDUP_REMOVED lines=17> */
[----:B------:R-:W-:Y:S04]  /*27b80*/  STL [R1+0xadc], R13 ;  /* 0x000adc0d01007387 */ /* 0x000fe80000100800 */
[----:B------:R0:W-:Y:S02]  /*27b90*/  STL [R1+0xaa8], R3 ;  /* 0x000aa80301007387 */ /* 0x0001e40000100800 */
[----:B0-----:R-:W-:Y:S02]  /*27ba0*/  LEA.HI.X.SX32 R3, R6, R16, 0x1, P4 ;  /* 0x0000001006037211 */ /* 0x001fe400020f0eff */
[----:B------:R-:W4:Y:S01]  /*27bb0*/  LDL.LU R6, [R1+0x780] ;  /* 0x0007800001067983 */ /* 0x000f220000300800 */
[----:B------:R-:W-:-:S05]  /*27bc0*/  LEA R13, P5, R25, R27, 0x1 ;  /* 0x0000001b190d7211 */ /* 0x000fca00078a08ff */
[----:B------:R0:W-:Y:S04]  /*27bd0*/  STL [R1+0xae4], R13 ;  /* 0x000ae40d01007387 */ /* 0x0001e80000100800 */
[----:B------:R1:W-:Y:S01]  /*27be0*/  STL [R1+0xab0], R3 ;  /* 0x000ab00301007387 */ /* 0x0003e20000100800 */
[----:B0-----:R-:W-:Y:S02]  /*27bf0*/  LEA R13, P4, R24, R27, 0x1 ;  /* 0x0000001b180d7211 */ /* 0x001fe400078808ff */
        /* <DEDUP_REMOVED lines=20> */
[----:B0-----:R-:W-:Y:S02]  /*27d40*/  LEA.HI.X.SX32 R3, R12, R16, 0x1, P6 ;  /* 0x000000100c037211 */ /* 0x001fe400030f0eff */
[----:B------:R-:W3:Y:S04]  /*27d50*/  LDL.LU R12, [R1+0x76c] ;  /* 0x00076c00010c7983 */ /* 0x000ee80000300800 */
[----:B------:R0:W-:Y:S04]  /*27d60*/  STL [R1+0xb0c], R13 ;  /* 0x000b0c0d01007387 */ /* 0x0001e80000100800 */
[----:B------:R1:W-:Y:S01]  /*27d70*/  STL [R1+0xad8], R3 ;  /* 0x000ad80301007387 */ /* 0x0003e20000100800 */
[----:B0-----:R-:W-:-:S02]  /*27d80*/  LEA R13, P6, R20, R27, 0x1 ;  /* 0x0000001b140d7211 */ /* 0x001fc400078c08ff */
[-C--:B-1----:R-:W-:Y:S02]  /*27d90*/  LEA.HI.X.SX32 R3, R25, R16.reuse, 0x1, P5 ;  /* 0x0000001019037211 */ /* 0x082fe400028f0eff */
        /* <DEDUP_REMOVED lines=11> */
[----:B------:R-:W-:Y:S04]  /*27e50*/  STL [R1+0xb24], R13 ;  /* 0x000b240d01007387 */ /* 0x000fe80000100800 */
[----:B------:R0:W-:Y:S02]  /*27e60*/  STL [R1+0xaf0], R3 ;  /* 0x000af00301007387 */ /* 0x0001e40000100800 */
[-C--:B0-----:R-:W-:Y:S02]  /*27e70*/  LEA.HI.X.SX32 R3, R23, R16.reuse, 0x1, P2 ;  /* 0x0000001017037211 */ /* 0x081fe400010f0eff */
[----:B------:R-:W-:Y:S01]  /*27e80*/  LEA R13, P3, R14, R27, 0x1 ;  /* 0x0000001b0e0d7211 */ /* 0x000fe200078608ff */
        /* <DEDUP_REMOVED lines=28> */
[-C--:B--2---:R-:W-:Y:S02]  /*28050*/  LEA R13, P4, R18, R27.reuse, 0x1 ;  /* 0x0000001b120d7211 */ /* 0x084fe400078808ff */
        /* <DEDUP_REMOVED lines=16> */
[----:B------:R-:W-:-:S05]  /*28160*/  LEA R13, P1, R24, R27, 0x1 ;  /* 0x0000001b180d7211 */ /* 0x000fca00078208ff */
[----:B------:R-:W-:Y:S04]  /*28170*/  STL [R1+0xb74], R13 ;  /* 0x000b740d01007387 */ /* 0x000fe80000100800 */
[----:B------:R0:W-:Y:S02]  /*28180*/  STL [R1+0xb40], R3 ;  /* 0x000b400301007387 */ /* 0x0001e40000100800 */
[----:B0-----:R-:W-:Y:S02]  /*28190*/  LEA.HI.X.SX32 R3, R7, R16, 0x1, P6 ;  /* 0x0000001007037211 */ /* 0x001fe400030f0eff */
        /* <DEDUP_REMOVED lines=36> */
[----:B--2---:R-:W-:-:S05]  /*283e0*/  LEA R13, P0, R14, R27, 0x1 ;  /* 0x0000001b0e0d7211 */ /* 0x004fca00078008ff */
[----:B------:R3:W-:Y:S04]  /*283f0*/  STL [R1+0xbb4], R13 ;  /* 0x000bb40d01007387 */ /* 0x0007e80000100800 */
[----:B------:R0:W-:Y:S01]  /*28400*/  STL [R1+0xb80], R3 ;  /* 0x000b800301007387 */ /* 0x0001e20000100800 */
[-C--:B---3--:R-:W-:Y:S02]  /*28410*/  LEA R13, P6, R10, R27.reuse, 0x1 ;  /* 0x0000001b0a0d7211 */ /* 0x088fe400078c08ff */
[----:B0-----:R-:W-:Y:S02]  /*28420*/  LEA.HI.X.SX32 R3, R22, R16, 0x1, P5 ;  /* 0x0000001016037211 */ /* 0x001fe400028f0eff */
[----:B------:R-:W2:Y:S04]  /*28430*/  LDL.LU R22, [R1+0x714] ;  /* 0x0007140001167983 */ /* 0x000ea80000300800 */
[----:B------:R0:W-:Y:S04]  /*28440*/  STL [R1+0xbbc], R13 ;  /* 0x000bbc0d01007387 */ /* 0x0001e80000100800 */
[----:B------:R1:W-:Y:S01]  /*28450*/  STL [R1+0xb88], R3 ;  /* 0x000b880301007387 */ /* 0x0003e20000100800 */
[----:B0-----:R-:W-:-:S02]  /*28460*/  LEA R13, P5, R6, R27, 0x1 ;  /* 0x0000001b060d7211 */ /* 0x001fc400078a08ff */
[----:B-1----:R-:W-:Y:S02]  /*28470*/  LEA.HI.X.SX32 R3, R21, R16, 0x1, P4 ;  /* 0x0000001015037211 */ /* 0x002fe400020f0eff */
        /* <DEDUP_REMOVED lines=111> */
[----:B------:R-:W-:Y:S04]  /*28b70*/  STL [R1+0xc74], R13 ;  /* 0x000c740d01007387 */ /* 0x000fe80000100800 */
[----:B------:R0:W-:Y:S02]  /*28b80*/  STL [R1+0xc40], R3 ;  /* 0x000c400301007387 */ /* 0x0001e40000100800 */
[----:B0-----:R-:W-:Y:S02]  /*28b90*/  LEA.HI.X.SX32 R3, R6, R16, 0x1, P2 ;  /* 0x0000001006037211 */ /* 0x001fe400010f0eff */
[-C--:B---3--:R-:W-:Y:S01]  /*28ba0*/  LEA R13, P3, R25, R27.reuse, 0x1 ;  /* 0x0000001b190d7211 */ /* 0x088fe200078608ff */
        /* <DEDUP_REMOVED lines=59> */
[----:B------:R-:W2:Y:S01]  /*28f60*/  LDL.LU R20, [R1+0x684] ;  /* 0x0006840001147983 */ /* 0x000ea20000300800 */
[----:B---3--:R-:W-:-:S05]  /*28f70*/  LEA R13, P5, R0, R27, 0x1 ;  /* 0x0000001b000d7211 */ /* 0x008fca00078a08ff */
[----:B------:R-:W-:Y:S04]  /*28f80*/  STL [R1+0xcdc], R13 ;  /* 0x000cdc0d01007387 */ /* 0x000fe80000100800 */
[----:B------:R0:W-:Y:S02]  /*28f90*/  STL [R1+0xca8], R3 ;  /* 0x000ca80301007387 */ /* 0x0001e40000100800 */
[----:B0-----:R-:W-:Y:S02]  /*28fa0*/  LEA.HI.X.SX32 R3, R15, R16, 0x1, P3 ;  /* 0x000000100f037211 */ /* 0x001fe400018f0eff */
[-C--:B------:R-:W-:Y:S01]  /*28fb0*/  LEA R13, P4, R7, R27.reuse, 0x1 ;  /* 0x0000001b070d7211 */ /* 0x080fe200078808ff */
        /* <DEDUP_REMOVED lines=59> */
[----:B------:R-:W3:Y:S01]  /*29370*/  LDL.LU R29, [R1+0x650] ;  /* 0x00065000011d7983 */ /* 0x000ee20000300800 */
[----:B------:R-:W-:-:S05]  /*29380*/  LEA R13, P6, R5, R27, 0x1 ;  /* 0x0000001b050d7211 */ /* 0x000fca00078c08ff */
[----:B------:R-:W-:Y:S04]  /*29390*/  STL [R1+0xd44], R13 ;  /* 0x000d440d01007387 */ /* 0x000fe80000100800 */
[----:B------:R0:W-:Y:S02]  /*293a0*/  STL [R1+0xd10], R3 ;  /* 0x000d100301007387 */ /* 0x0001e40000100800 */
[-C--:B0-----:R-:W-:Y:S02]  /*293b0*/  LEA.HI.X.SX32 R3, R23, R16.reuse, 0x1, P4 ;  /* 0x0000001017037211 */ /* 0x081fe400020f0eff */
[----:B------:R-:W-:Y:S01]  /*293c0*/  LEA R13, P5, R14, R27, 0x1 ;  /* 0x0000001b0e0d7211 */ /* 0x000fe200078a08ff */
        /* <DEDUP_REMOVED lines=108> */
[-C--:B0-----:R-:W-:Y:S02]  /*29a90*/  LEA.HI.X.SX32 R3, R5, R16.reuse, 0x1, P3 ;  /* 0x0000001005037211 */ /* 0x081fe400018f0eff */
[----:B---3--:R-:W-:Y:S01]  /*29aa0*/  LEA R13, P4, R17, R27, 0x1 ;  /* 0x0000001b110d7211 */ /* 0x008fe200078808ff */
[----:B------:R-:W2:Y:S04]  /*29ab0*/  LDL.LU R5, [R1+0x5f4] ;  /* 0x0005f40001057983 */ /* 0x000ea80000300800 */
[----:B------:R-:W-:Y:S04]  /*29ac0*/  STL [R1+0xdfc], R13 ;  /* 0x000dfc0d01007387 */ /* 0x000fe80000100800 */
[----:B------:R0:W-:Y:S02]  /*29ad0*/  STL [R1+0xdc8], R3 ;  /* 0x000dc80301007387 */ /* 0x0001e40000100800 */
[----:B0-----:R-:W-:-:S02]  /*29ae0*/  LEA.HI.X.SX32 R3, R14, R16, 0x1, P2 ;  /* 0x000000100e037211 */ /* 0x001fc400010f0eff */
        /* <DEDUP_REMOVED lines=1568> */
[----:B------:R0:W-:Y:S01]  /*2fcf0*/  STL [R1+0x1798], R3 ;  /* 0x0017980301007387 */ /* 0x0001e20000100800 */
[----:B------:R-:W-:-:S03]  /*2fd00*/  LEA.HI.X.SX32 R25, R25, R16, 0x1, P3 ;  /* 0x0000001019197211 */ /* 0x000fc600018f0eff */
[----:B0-----:R-:W3:Y:S01]  /*2fd10*/  LDL.LU R3, [R1+0xc4] ;  /* 0x0000c40001037983 */ /* 0x001ee20000300800 */
[----:B------:R-:W-:-:S05]  /*2fd20*/  LEA R13, P4, R20, R27, 0x1 ;  /* 0x0000001b140d7211 */ /* 0x000fca00078808ff */
[----:B------:R-:W-:Y:S01]  /*2fd30*/  STL [R1+0x17d4], R13 ;  /* 0x0017d40d01007387 */ /* 0x000fe20000100800 */
[----:B------:R-:W-:-:S03]  /*2fd40*/  LEA.HI.X.SX32 R24, R24, R16, 0x1, P2 ;  /* 0x0000001018187211 */ /* 0x000fc600010f0eff */
[----:B------:R0:W-:Y:S04]  /*2fd50*/  STL [R1+0x17a0], R25 ;  /* 0x0017a01901007387 */ /* 0x0001e80000100800 */
[----:B0-----:R-:W3:Y:S01]  /*2fd60*/  LDL.LU R25, [R1+0xc0] ;  /* 0x0000c00001197983 */ /* 0x001ee20000300800 */
[-C--:B------:R-:W-:Y:S02]  /*2fd70*/  LEA.HI.X.SX32 R26, R29, R16.reuse, 0x1, P1 ;  /* 0x000000101d1a7211 */ /* 0x080fe400008f0eff */
[----:B------:R-:W-:Y:S02]  /*2fd80*/  LEA.HI.X.SX32 R23, R23, R16, 0x1, P0 ;  /* 0x0000001017177211 */ /* 0x000fe400000f0eff */
[----:B----4-:R-:W-:-:S05]  /*2fd90*/  LEA R13, P3, R15, R27, 0x1 ;  /* 0x0000001b0f0d7211 */ /* 0x010fca00078608ff */
[----:B------:R-:W-:Y:S04]  /*2fda0*/  STL [R1+0x17dc], R13 ;  /* 0x0017dc0d01007387 */ /* 0x000fe80000100800 */
[----:B------:R0:W-:Y:S04]  /*2fdb0*/  STL [R1+0x17a8], R24 ;  /* 0x0017a81801007387 */ /* 0x0001e80000100800 */
[----:B0-----:R-:W4:Y:S01]  /*2fdc0*/  LDL.LU R24, [R1+0xbc] ;  /* 0x0000bc0001187983 */ /* 0x001f220000300800 */
[-C--:B------:R-:W-:Y:S02]  /*2fdd0*/  LEA.HI.X.SX32 R22, R22, R16.reuse, 0x1, P6 ;  /* 0x0000001016167211 */ /* 0x080fe400030f0eff */
[----:B------:R-:W-:-:S02]  /*2fde0*/  LEA.HI.X.SX32 R21, R21, R16, 0x1, P5 ;  /* 0x0000001015157211 */ /* 0x000fc400028f0eff */
[----:B------:R-:W-:-:S05]  /*2fdf0*/  LEA R13, P2, R5, R27, 0x1 ;  /* 0x0000001b050d7211 */ /* 0x000fca00078408ff */
[----:B------:R0:W-:Y:S04]  /*2fe00*/  STL [R1+0x17e4], R13 ;  /* 0x0017e40d01007387 */ /* 0x0001e80000100800 */
[----:B------:R-:W-:Y:S04]  /*2fe10*/  STL [R1+0x17b0], R26 ;  /* 0x0017b01a01007387 */ /* 0x000fe80000100800 */
[----:B------:R-:W4:Y:S01]  /*2fe20*/  LDL.LU R29, [R1+0xb8] ;  /* 0x0000b800011d7983 */ /* 0x000f220000300800 */
[----:B0-----:R-:W-:-:S05]  /*2fe30*/  LEA R13, P1, R14, R27, 0x1 ;  /* 0x0000001b0e0d7211 */ /* 0x001fca00078208ff */
[----:B------:R-:W-:Y:S04]  /*2fe40*/  STL [R1+0x17ec], R13 ;  /* 0x0017ec0d01007387 */ /* 0x000fe80000100800 */
[----:B------:R0:W-:Y:S04]  /*2fe50*/  STL [R1+0x17b8], R23 ;  /* 0x0017b81701007387 */ /* 0x0001e80000100800 */
[----:B0-----:R-:W4:Y:S01]  /*2fe60*/  LDL.LU R23, [R1+0xb4] ;  /* 0x0000b40001177983 */ /* 0x001f220000300800 */
[----:B------:R-:W-:-:S05]  /*2fe70*/  LEA R13, P0, R10, R27, 0x1 ;  /* 0x0000001b0a0d7211 */ /* 0x000fca00078008ff */
[----:B------:R-:W-:Y:S04]  /*2fe80*/  STL [R1+0x17f4], R13 ;  /* 0x0017f40d01007387 */ /* 0x000fe80000100800 */
[----:B------:R0:W-:Y:S04]  /*2fe90*/  STL [R1+0x17c0], R22 ;  /* 0x0017c01601007387 */ /* 0x0001e80000100800 */
[----:B0-----:R-:W4:Y:S01]  /*2fea0*/  LDL.LU R22, [R1+0xb0] ;  /* 0x0000b00001167983 */ /* 0x001f220000300800 */
[----:B------:R-:W-:-:S05]  /*2feb0*/  LEA R13, P6, R6, R27, 0x1 ;  /* 0x0000001b060d7211 */ /* 0x000fca00078c08ff */
[----:B------:R-:W-:Y:S04]  /*2fec0*/  STL [R1+0x17fc], R13 ;  /* 0x0017fc0d01007387 */ /* 0x000fe80000100800 */
[----:B------:R0:W-:Y:S01]  /*2fed0*/  STL [R1+0x17c8], R21 ;  /* 0x0017c81501007387 */ /* 0x0001e20000100800 */
[----:B------:R-:W-:-:S03]  /*2fee0*/  LEA.HI.X.SX32 R20, R20, R16, 0x1, P4 ;  /* 0x0000001014147211 */ /* 0x000fc600020f0eff */
[----:B0-----:R-:W4:Y:S01]  /*2fef0*/  LDL.LU R21, [R1+0xac] ;  /* 0x0000ac0001157983 */ /* 0x001f220000300800 */
[----:B------:R-:W-:Y:S02]  /*2ff00*/  LEA R13, P5, R0, R27, 0x1 ;  /* 0x0000001b000d7211 */ /* 0x000fe400078a08ff */
[----:B------:R-:W-:-:S03]  /*2ff10*/  LEA.HI.X.SX32 R15, R15, R16, 0x1, P3 ;  /* 0x000000100f0f7211 */ /* 0x000fc600018f0eff */
[----:B------:R-:W-:Y:S04]  /*2ff20*/  STL [R1+0x1804], R13 ;  /* 0x0018040d01007387 */ /* 0x000fe80000100800 */
[----:B------:R0:W-:Y:S04]  /*2ff30*/  STL [R1+0x17d0], R20 ;  /* 0x0017d01401007387 */ /* 0x0001e80000100800 */
[----:B0-----:R-:W4:Y:S01]  /*2ff40*/  LDL.LU R20, [R1+0xa8] ;  /* 0x0000a80001147983 */ /* 0x001f220000300800 */
[----:B------:R-:W-:-:S05]  /*2ff50*/  LEA R13, P4, R7, R27, 0x1 ;  /* 0x0000001b070d7211 */ /* 0x000fca00078808ff */
[----:B------:R-:W-:Y:S04]  /*2ff60*/  STL [R1+0x180c], R13 ;  /* 0x00180c0d01007387 */ /* 0x000fe80000100800 */
[----:B------:R0:W-:Y:S04]  /*2ff70*/  STL [R1+0x17d8], R15 ;  /* 0x0017d80f01007387 */ /* 0x0001e80000100800 */
[----:B0-----:R-:W4:Y:S01]  /*2ff80*/  LDL.LU R15, [R1+0xa0] ;  /* 0x0000a000010f7983 */ /* 0x001f220000300800 */
[----:B------:R-:W-:Y:S02]  /*2ff90*/  LEA.HI.X.SX32 R5, R5, R16, 0x1, P2 ;  /* 0x0000001005057211 */ /* 0x000fe400010f0eff */
[----:B--2---:R-:W-:-:S05]  /*2ffa0*/  LEA R13, P3, R17, R27, 0x1 ;  /* 0x0000001b110d7211 */ /* 0x004fca00078608ff */
[----:B------:R-:W-:Y:S04]  /*2ffb0*/  STL [R1+0x1814], R13 ;  /* 0x0018140d01007387 */ /* 0x000fe80000100800 */
[----:B------:R0:W-:Y:S01]  /*2ffc0*/  STL [R1+0x17e0], R5 ;  /* 0x0017e00501007387 */ /* 0x0001e20000100800 */
[----:B------:R-:W-:-:S03]  /*2ffd0*/  LEA.HI.X.SX32 R26, R14, R16, 0x1, P1 ;  /* 0x000000100e1a7211 */ /* 0x000fc600008f0eff */
[----:B0-----:R-:W2:Y:S01]  /*2ffe0*/  LDL.LU R5, [R1+0x98] ;  /* 0x0000980001057983 */ /* 0x001ea20000300800 */
[----:B---3--:R-:W-:-:S05]  /*2fff0*/  LEA R13, P2, R18, R27, 0x1 ;  /* 0x0000001b120d7211 */ /* 0x008fca00078408ff */
[----:B------:R0:W-:Y:S04]  /*30000*/  STL [R1+0x181c], R13 ;  /* 0x00181c0d01007387 */ /* 0x0001e80000100800 */
[----:B------:R-:W3:Y:S01]  /*30010*/  LDL.LU R14, [R1+0x94] ;  /* 0x00009400010e7983 */ /* 0x000ee20000300800 */
[----:B------:R-:W-:-:S03]  /*30020*/  LEA.HI.X.SX32 R6, R6, R16, 0x1, P6 ;  /* 0x0000001006067211 */ /* 0x000fc600030f0eff */
[----:B------:R1:W-:Y:S01]  /*30030*/  STL [R1+0x17e8], R26 ;  /* 0x0017e81a01007387 */ /* 0x0003e20000100800 */
[----:B0-----:R-:W-:Y:S02]  /*30040*/  LEA R13, P1, R12, R27, 0x1 ;  /* 0x0000001b0c0d7211 */ /* 0x001fe400078208ff */
[----:B-1----:R-:W-:-:S03]  /*30050*/  LEA.HI.X.SX32 R26, R10, R16, 0x1, P0 ;  /* 0x000000100a1a7211 */ /* 0x002fc600000f0eff */
[----:B------:R0:W-:Y:S04]  /*30060*/  STL [R1+0x1824], R13 ;  /* 0x0018240d01007387 */ /* 0x0001e80000100800 */
[----:B------:R-:W3:Y:S04]  /*30070*/  LDL.LU R10, [R1+0x90] ;  /* 0x00009000010a7983 */ /* 0x000ee80000300800 */
[----:B------:R-:W-:Y:S01]  /*30080*/  STL [R1+0x17f0], R26 ;  /* 0x0017f01a01007387 */ /* 0x000fe20000100800 */
[----:B0-----:R-:W-:-:S05]  /*30090*/  LEA R13, P0, R3, R27, 0x1 ;  /* 0x0000001b030d7211 */ /* 0x001fca00078008ff */
[----:B------:R-:W-:Y:S04]  /*300a0*/  STL [R1+0x182c], R13 ;  /* 0x00182c0d01007387 */ /* 0x000fe80000100800 */
[----:B------:R0:W-:Y:S01]  /*300b0*/  STL [R1+0x17f8], R6 ;  /* 0x0017f80601007387 */ /* 0x0001e20000100800 */
[----:B------:R-:W-:-:S03]  /*300c0*/  LEA.HI.X.SX32 R0, R0, R16, 0x1, P5 ;  /* 0x0000001000007211 */ /* 0x000fc600028f0eff */
[----:B0-----:R-:W3:Y:S01]  /*300d0*/  LDL.LU R6, [R1+0x88] ;  /* 0x0000880001067983 */ /* 0x001ee20000300800 */
[----:B------:R-:W-:-:S05]  /*300e0*/  LEA R13, P6, R25, R27, 0x1 ;  /* 0x0000001b190d7211 */ /* 0x000fca00078c08ff */
[----:B------:R-:W-:Y:S04]  /*300f0*/  STL [R1+0x1834], R13 ;  /* 0x0018340d01007387 */ /* 0x000fe80000100800 */
[----:B------:R0:W-:Y:S04]  /*30100*/  STL [R1+0x1800], R0 ;  /* 0x0018000001007387 */ /* 0x0001e80000100800 */
[----:B0-----:R-:W3:Y:S01]  /*30110*/  LDL.LU R0, [R1+0x80] ;  /* 0x0000800001007983 */ /* 0x001ee20000300800 */
[----:B------:R-:W-:Y:S02]  /*30120*/  LEA.HI.X.SX32 R13, R7, R16, 0x1, P4 ;  /* 0x00000010070d7211 */ /* 0x000fe400020f0eff */
[----:B----4-:R-:W-:-:S05]  /*30130*/  LEA R26, P5, R24, R27, 0x1 ;  /* 0x0000001b181a7211 */ /* 0x010fca00078a08ff */
[----:B------:R-:W-:Y:S04]  /*30140*/  STL [R1+0x183c], R26 ;  /* 0x00183c1a01007387 */ /* 0x000fe80000100800 */
[----:B------:R-:W4:Y:S04]  /*30150*/  LDL.LU R7, [R1+0x7c] ;  /* 0x00007c0001077983 */ /* 0x000f280000300800 */
[----:B------:R0:W-:Y:S02]  /*30160*/  STL [R1+0x1808], R13 ;  /* 0x0018080d01007387 */ /* 0x0001e40000100800 */
[----:B0-----:R-:W-:-:S02]  /*30170*/  LEA.HI.X.SX32 R13, R17, R16, 0x1, P3 ;  /* 0x00000010110d7211 */ /* 0x001fc400018f0eff */
[----:B------:R-:W-:-:S05]  /*30180*/  LEA R26, P4, R29, R27, 0x1 ;  /* 0x0000001b1d1a7211 */ /* 0x000fca00078808ff */
[----:B------:R0:W-:Y:S04]  /*30190*/  STL [R1+0x1844], R26 ;  /* 0x0018441a01007387 */ /* 0x0001e80000100800 */
[----:B------:R-:W4:Y:S04]  /*301a0*/  LDL.LU R17, [R1+0x78] ;  /* 0x0000780001117983 */ /* 0x000f280000300800 */
[----:B------:R1:W-:Y:S01]  /*301b0*/  STL [R1+0x1810], R13 ;  /* 0x0018100d01007387 */ /* 0x0003e20000100800 */
[----:B0-----:R-:W-:Y:S02]  /*301c0*/  LEA R26, P3, R23, R27, 0x1 ;  /* 0x0000001b171a7211 */ /* 0x001fe400078608ff */
[----:B-1----:R-:W-:-:S03]  /*301d0*/  LEA.HI.X.SX32 R13, R18, R16, 0x1, P2 ;  /* 0x00000010120d7211 */ /* 0x002fc600010f0eff */
        /* <DEDUP_REMOVED lines=10> */
[----:B------:R-:W-:Y:S04]  /*30280*/  STL [R1+0x185c], R26 ;  /* 0x00185c1a01007387 */ /* 0x000fe80000100800 */
[----:B------:R0:W-:Y:S01]  /*30290*/  STL [R1+0x1828], R13 ;  /* 0x0018280d01007387 */ /* 0x0001e20000100800 */
[----:B------:R-:W-:-:S03]  /*302a0*/  LEA.HI.X.SX32 R3, R25, R16, 0x1, P6 ;  /* 0x0000001019037211 */ /* 0x000fc600030f0eff */
[----:B0-----:R-:W4:Y:S01]  /*302b0*/  LDL.LU R13, [R1+0x6c] ;  /* 0x00006c00010d7983 */ /* 0x001f220000300800 */
[----:B------:R-:W-:-:S05]  /*302c0*/  LEA R26, P0, R20, R27, 0x1 ;  /* 0x0000001b141a7211 */ /* 0x000fca00078008ff */
[----:B------:R0:W-:Y:S04]  /*302d0*/  STL [R1+0x1864], R26 ;  /* 0x0018641a01007387 */ /* 0x0001e80000100800 */
[----:B------:R1:W-:Y:S01]  /*302e0*/  STL [R1+0x1830], R3 ;  /* 0x0018300301007387 */ /* 0x0003e20000100800 */
[----:B------:R-:W-:-:S05]  /*302f0*/  LEA R25, P6, R15, R27, 0x1 ;  /* 0x0000001b0f197211 */ /* 0x000fca00078c08ff */
[----:B------:R-:W-:Y:S04]  /*30300*/  STL [R1+0x186c], R25 ;  /* 0x00186c1901007387 */ /* 0x000fe80000100800 */
[----:B0-----:R-:W4:Y:S01]  /*30310*/  LDL.LU R26, [R1+0x68] ;  /* 0x00006800011a7983 */ /* 0x001f220000300800 */
[----:B-1----:R-:W-:-:S05]  /*30320*/  LEA.HI.X.SX32 R3, R24, R16, 0x1, P5 ;  /* 0x0000001018037211 */ /* 0x002fca00028f0eff */
[----:B------:R0:W-:Y:S01]  /*30330*/  STL [R1+0x1838], R3 ;  /* 0x0018380301007387 */ /* 0x0001e20000100800 */
[----:B--2---:R-:W-:Y:S02]  /*30340*/  LEA R24, P5, R5, R27, 0x1 ;  /* 0x0000001b05187211 */ /* 0x004fe400078a08ff */
[----:B0-----:R-:W-:-:S03]  /*30350*/  LEA.HI.X.SX32 R3, R29, R16, 0x1, P4 ;  /* 0x000000101d037211 */ /* 0x001fc600020f0eff */
[----:B------:R0:W-:Y:S04]  /*30360*/  STL [R1+0x1874], R24 ;  /* 0x0018741801007387 */ /* 0x0001e80000100800 */
[----:B------:R1:W-:Y:S01]  /*30370*/  STL [R1+0x1840], R3 ;  /* 0x0018400301007387 */ /* 0x0003e20000100800 */
[----:B---3--:R-:W-:Y:S02]  /*30380*/  LEA R25, P4, R14, R27, 0x1 ;  /* 0x0000001b0e197211 */ /* 0x008fe400078808ff */
[-C--:B0-----:R-:W-:Y:S01]  /*30390*/  LEA.HI.X.SX32 R24, R23, R16.reuse, 0x1, P3 ;  /* 0x0000001017187211 */ /* 0x081fe200018f0eff */
[----:B-1----:R-:W2:Y:S04]  /*303a0*/  LDL.LU R3, [R1+0x64] ;  /* 0x0000640001037983 */ /* 0x002ea80000300800 */
[----:B------:R0:W-:Y:S04]  /*303b0*/  STL [R1+0x187c], R25 ;  /* 0x00187c1901007387 */ /* 0x0001e80000100800 */
[----:B------:R1:W-:Y:S01]  /*303c0*/  STL [R1+0x1848], R24 ;  /* 0x0018481801007387 */ /* 0x0003e20000100800 */
[----:B------:R-:W-:-:S03]  /*303d0*/  LEA.HI.X.SX32 R22, R22, R16, 0x1, P2 ;  /* 0x0000001016167211 */ /* 0x000fc600010f0eff */
[----:B0-----:R-:W3:Y:S01]  /*303e0*/  LDL.LU R25, [R1+0x60] ;  /* 0x0000600001197983 */ /* 0x001ee20000300800 */
[----:B------:R-:W-:-:S05]  /*303f0*/  LEA R23, P3, R10, R27, 0x1 ;  /* 0x0000001b0a177211 */ /* 0x000fca00078608ff */
[----:B------:R0:W-:Y:S04]  /*30400*/  STL [R1+0x1884], R23 ;  /* 0x0018841701007387 */ /* 0x0001e80000100800 */
[----:B-1----:R-:W3:Y:S04]  /*30410*/  LDL.LU R24, [R1+0x5c] ;  /* 0x00005c0001187983 */ /* 0x002ee80000300800 */
[----:B------:R1:W-:Y:S01]  /*30420*/  STL [R1+0x1850], R22 ;  /* 0x0018501601007387 */ /* 0x0003e20000100800 */
[----:B0-----:R-:W-:Y:S02]  /*30430*/  LEA R23, P2, R6, R27, 0x1 ;  /* 0x0000001b06177211 */ /* 0x001fe400078408ff */
[----:B-1----:R-:W-:-:S03]  /*30440*/  LEA.HI.X.SX32 R22, R21, R16, 0x1, P1 ;  /* 0x0000001015167211 */ /* 0x002fc600008f0eff */
[----:B------:R-:W-:Y:S04]  /*30450*/  STL [R1+0x188c], R23 ;  /* 0x00188c1701007387 */ /* 0x000fe80000100800 */
[----:B------:R-:W3:Y:S04]  /*30460*/  LDL.LU R29, [R1+0x58] ;  /* 0x00005800011d7983 */ /* 0x000ee80000300800 */
[----:B------:R0:W-:Y:S01]  /*30470*/  STL [R1+0x1858], R22 ;  /* 0x0018581601007387 */ /* 0x0001e20000100800 */
[----:B------:R-:W-:Y:S02]  /*30480*/  LEA R21, P1, R0, R27, 0x1 ;  /* 0x0000001b00157211 */ /* 0x000fe400078208ff */
[----:B0-----:R-:W-:-:S03]  /*30490*/  LEA.HI.X.SX32 R22, R20, R16, 0x1, P0 ;  /* 0x0000001014167211 */ /* 0x001fc600000f0eff */
[----:B------:R4:W-:Y:S01]  /*304a0*/  STL [R1+0x1894], R21 ;  /* 0x0018941501007387 */ /* 0x0009e20000100800 */
[----:B------:R-:W-:-:S03]  /*304b0*/  LEA.HI.X.SX32 R20, R15, R16, 0x1, P6 ;  /* 0x000000100f147211 */ /* 0x000fc600030f0eff */
[----:B------:R-:W-:Y:S04]  /*304c0*/  STL [R1+0x1860], R22 ;  /* 0x0018601601007387 */ /* 0x000fe80000100800 */
[----:B------:R-:W3:Y:S01]  /*304d0*/  LDL.LU R23, [R1+0x54] ;  /* 0x0000540001177983 */ /* 0x000ee20000300800 */
[----:B------:R-:W-:Y:S02]  /*304e0*/  LEA.HI.X.SX32 R14, R14, R16, 0x1, P4 ;  /* 0x000000100e0e7211 */ /* 0x000fe400020f0eff */
[----:B----4-:R-:W-:-:S05]  /*304f0*/  LEA R21, P0, R7, R27, 0x1 ;  /* 0x0000001b07157211 */ /* 0x010fca00078008ff */
[----:B------:R-:W-:Y:S04]  /*30500*/  STL [R1+0x189c], R21 ;  /* 0x00189c1501007387 */ /* 0x000fe80000100800 */
[----:B------:R0:W-:Y:S02]  /*30510*/  STL [R1+0x1868], R20 ;  /* 0x0018681401007387 */ /* 0x0001e40000100800 */
[----:B0-----:R-:W-:Y:S02]  /*30520*/  LEA.HI.X.SX32 R20, R5, R16, 0x1, P5 ;  /* 0x0000001005147211 */ /* 0x001fe400028f0eff */
[----:B------:R-:W4:Y:S01]  /*30530*/  LDL.LU R5, [R1+0x50] ;  /* 0x0000500001057983 */ /* 0x000f220000300800 */
[----:B------:R-:W-:-:S05]  /*30540*/  LEA R15, P6, R17, R27, 0x1 ;  /* 0x0000001b110f7211 */ /* 0x000fca00078c08ff */
[----:B------:R0:W-:Y:S04]  /*30550*/  STL [R1+0x18a4], R15 ;  /* 0x0018a40f01007387 */ /* 0x0001e80000100800 */
[----:B------:R-:W-:Y:S04]  /*30560*/  STL [R1+0x1870], R20 ;  /* 0x0018701401007387 */ /* 0x000fe80000100800 */
[----:B------:R-:W4:Y:S01]  /*30570*/  LDL.LU R22, [R1+0x4c] ;  /* 0x00004c0001167983 */ /* 0x000f220000300800 */
[----:B0-----:R-:W-:-:S05]  /*30580*/  LEA R15, P5, R18, R27, 0x1 ;  /* 0x0000001b120f7211 */ /* 0x001fca00078a08ff */
[----:B------:R0:W-:Y:S04]  /*30590*/  STL [R1+0x18ac], R15 ;  /* 0x0018ac0f01007387 */ /* 0x0001e80000100800 */
[----:B------:R1:W-:Y:S04]  /*305a0*/  STL [R1+0x1878], R14 ;  /* 0x0018780e01007387 */ /* 0x0003e80000100800 */
[----:B------:R-:W4:Y:S01]  /*305b0*/  LDL.LU R21, [R1+0x48] ;  /* 0x0000480001157983 */ /* 0x000f220000300800 */
[----:B0-----:R-:W-:Y:S02]  /*305c0*/  LEA R15, P4, R12, R27, 0x1 ;  /* 0x0000001b0c0f7211 */ /* 0x001fe400078808ff */
[----:B-1----:R-:W-:-:S03]  /*305d0*/  LEA.HI.X.SX32 R14, R10, R16, 0x1, P3 ;  /* 0x000000100a0e7211 */ /* 0x002fc600018f0eff */
[----:B------:R0:W-:Y:S04]  /*305e0*/  STL [R1+0x18b4], R15 ;  /* 0x0018b40f01007387 */ /* 0x0001e80000100800 */
[----:B------:R-:W4:Y:S04]  /*305f0*/  LDL.LU R20, [R1+0x44] ;  /* 0x0000440001147983 */ /* 0x000f280000300800 */
[----:B------:R-:W-:Y:S04]  /*30600*/  STL [R1+0x1880], R14 ;  /* 0x0018800e01007387 */ /* 0x000fe80000100800 */
[----:B0-----:R-:W4:Y:S01]  /*30610*/  LDL.LU R15, [R1+0x40] ;  /* 0x00004000010f7983 */ /* 0x001f220000300800 */
[----:B------:R-:W-:-:S02]  /*30620*/  LEA.HI.X.SX32 R6, R6, R16, 0x1, P2 ;  /* 0x0000001006067211 */ /* 0x000fc400010f0eff */
[----:B------:R-:W-:-:S05]  /*30630*/  LEA R10, P3, R13, R27, 0x1 ;  /* 0x0000001b0d0a7211 */ /* 0x000fca00078608ff */
[----:B------:R0:W-:Y:S04]  /*30640*/  STL [R1+0x18bc], R10 ;  /* 0x0018bc0a01007387 */ /* 0x0001e80000100800 */
[----:B0-----:R-:W4:Y:S04]  /*30650*/  LDL.LU R10, [R1+0x3c] ;  /* 0x00003c00010a7983 */ /* 0x001f280000300800 */
[----:B------:R0:W-:Y:S04]  /*30660*/  STL [R1+0x1888], R6 ;  /* 0x0018880601007387 */ /* 0x0001e80000100800 */
[----:B0-----:R-:W4:Y:S01]  /*30670*/  LDL.LU R6, [R1+0x24] ;  /* 0x0000240001067983 */ /* 0x001f220000300800 */
[----:B------:R-:W-:-:S05]  /*30680*/  LEA R14, P2, R26, R27, 0x1 ;  /* 0x0000001b1a0e7211 */ /* 0x000fca00078408ff */
[----:B------:R0:W-:Y:S02]  /*30690*/  STL [R1+0x18c4], R14 ;  /* 0x0018c40e01007387 */ /* 0x0001e40000100800 */
[-C--:B0-----:R-:W-:Y:S02]  /*306a0*/  LEA.HI.X.SX32 R14, R0, R16.reuse, 0x1, P1 ;  /* 0x00000010000e7211 */ /* 0x081fe400008f0eff */
[----:B------:R-:W4:Y:S04]  /*306b0*/  LDL.LU R0, [R1+0x20] ;  /* 0x0000200001007983 */ /* 0x000f280000300800 */
[----:B------:R2:W-:Y:S01]  /*306c0*/  STL [R1+0x1890], R14 ;  /* 0x0018900e01007387 */ /* 0x0005e20000100800 */
[----:B------:R-:W-:Y:S02]  /*306d0*/  LEA.HI.X.SX32 R7, R7, R16, 0x1, P0 ;  /* 0x0000001007077211 */ /* 0x000fe400000f0eff */
[----:B--2---:R-:W-:-:S05]  /*306e0*/  LEA R14, P1, R3, R27, 0x1 ;  /* 0x0000001b030e7211 */ /* 0x004fca00078208ff */
[----:B------:R3:W-:Y:S04]  /*306f0*/  STL [R1+0x18cc], R14 ;  /* 0x0018cc0e01007387 */ /* 0x0007e80000100800 */
[----:B------:R0:W-:Y:S01]  /*30700*/  STL [R1+0x1898], R7 ;  /* 0x0018980701007387 */ /* 0x0001e20000100800 */
[----:B---3--:R-:W-:Y:S02]  /*30710*/  LEA R14, P0, R25, R27, 0x1 ;  /* 0x0000001b190e7211 */ /* 0x008fe400078008ff */
[----:B0-----:R-:W-:-:S03]  /*30720*/  LEA.HI.X.SX32 R7, R17, R16, 0x1, P6 ;  /* 0x0000001011077211 */ /* 0x001fc600030f0eff */
[----:B------:R0:W-:Y:S04]  /*30730*/  STL [R1+0x18d4], R14 ;  /* 0x0018d40e01007387 */ /* 0x0001e80000100800 */
[----:B------:R-:W2:Y:S01]  /*30740*/  LDL.LU R17, [R1+0x1c] ;  /* 0x00001c0001117983 */ /* 0x000ea20000300800 */
[----:B0-----:R-:W-:-:S03]  /*30750*/  LEA R14, P6, R24, R27, 0x1 ;  /* 0x0000001b180e7211 */ /* 0x001fc600078c08ff */
[----:B------:R0:W-:Y:S04]  /*30760*/  STL [R1+0x18a0], R7 ;  /* 0x0018a00701007387 */ /* 0x0001e80000100800 */
[----:B------:R1:W-:Y:S01]  /*30770*/  STL [R1+0x18dc], R14 ;  /* 0x0018dc0e01007387 */ /* 0x0003e20000100800 */
[----:B0-----:R-:W-:-:S03]  /*30780*/  LEA.HI.X.SX32 R7, R18, R16, 0x1, P5 ;  /* 0x0000001012077211 */ /* 0x001fc600028f0eff */
[----:B------:R-:W3:Y:S04]  /*30790*/  LDL.LU R18, [R1+0x18] ;  /* 0x0000180001127983 */ /* 0x000ee80000300800 */
[----:B------:R0:W-:Y:S01]  /*307a0*/  STL [R1+0x18a8], R7 ;  /* 0x0018a80701007387 */ /* 0x0001e20000100800 */
[----:B-1----:R-:W-:-:S03]  /*307b0*/  LEA R14, P5, R29, R27, 0x1 ;  /* 0x0000001b1d0e7211 */ /* 0x002fc600078a08ff */
[----:B0-----:R-:W2:Y:S04]  /*307c0*/  LDL.LU R7, [R1+0x14] ;  /* 0x0000140001077983 */ /* 0x001ea80000300800 */
[----:B------:R0:W-:Y:S01]  /*307d0*/  STL [R1+0x18e4], R14 ;  /* 0x0018e40e01007387 */ /* 0x0001e20000100800 */
[-C--:B------:R-:W-:Y:S02]  /*307e0*/  LEA.HI.X.SX32 R13, R13, R16.reuse, 0x1, P3 ;  /* 0x000000100d0d7211 */ /* 0x080fe400018f0eff */
[----:B0-----:R-:W-:Y:S02]  /*307f0*/  LEA.HI.X.SX32 R14, R12, R16, 0x1, P4 ;  /* 0x000000100c0e7211 */ /* 0x001fe400020f0eff */
[----:B------:R-:W2:Y:S04]  /*30800*/  LDL.LU R12, [R1+0x10] ;  /* 0x00001000010c7983 */ /* 0x000ea80000300800 */
[----:B------:R0:W-:Y:S02]  /*30810*/  STL [R1+0x18b0], R14 ;  /* 0x0018b00e01007387 */ /* 0x0001e40000100800 */
[----:B0-----:R-:W-:-:S05]  /*30820*/  LEA R14, P4, R23, R27, 0x1 ;  /* 0x0000001b170e7211 */ /* 0x001fca00078808ff */
[----:B------:R0:W-:Y:S01]  /*30830*/  STL [R1+0x18ec], R14 ;  /* 0x0018ec0e01007387 */ /* 0x0001e20000100800 */
[----:B------:R-:W-:-:S03]  /*30840*/  LEA.HI.X.SX32 R26, R26, R16, 0x1, P2 ;  /* 0x000000101a1a7211 */ /* 0x000fc600010f0eff */
[----:B0-----:R-:W2:Y:S04]  /*30850*/  LDL.LU R14, [R1+0xc] ;  /* 0x00000c00010e7983 */ /* 0x001ea80000300800 */
[----:B------:R4:W-:Y:S01]  /*30860*/  STL [R1+0x18b8], R13 ;  /* 0x0018b80d01007387 */ /* 0x0009e20000100800 */
[----:B------:R-:W-:Y:S02]  /*30870*/  LEA.HI.X.SX32 R3, R3, R16, 0x1, P1 ;  /* 0x0000001003037211 */ /* 0x000fe400008f0eff */
[----:B----4-:R-:W-:-:S05]  /*30880*/  LEA R13, P3, R5, R27, 0x1 ;  /* 0x0000001b050d7211 */ /* 0x010fca00078608ff */
[----:B------:R0:W-:Y:S04]  /*30890*/  STL [R1+0x18f4], R13 ;  /* 0x0018f40d01007387 */ /* 0x0001e80000100800 */
[----:B0-----:R-:W4:Y:S04]  /*308a0*/  LDL.LU R13, [R1+0x4] ;  /* 0x00000400010d7983 */ /* 0x001f280000300800 */
[----:B------:R0:W-:Y:S01]  /*308b0*/  STL [R1+0x18c0], R26 ;  /* 0x0018c01a01007387 */ /* 0x0001e20000100800 */
[-C--:B------:R-:W-:Y:S02]  /*308c0*/  LEA.HI.X.SX32 R25, R25, R16.reuse, 0x1, P0 ;  /* 0x0000001019197211 */ /* 0x080fe400000f0eff */
[----:B------:R-:W-:-:S02]  /*308d0*/  LEA.HI.X.SX32 R24, R24, R16, 0x1, P6 ;  /* 0x0000001018187211 */ /* 0x000fc400030f0eff */
[----:B0-----:R-:W-:-:S05]  /*308e0*/  LEA R26, P2, R22, R27, 0x1 ;  /* 0x0000001b161a7211 */ /* 0x001fca00078408ff */
[----:B------:R0:W-:Y:S04]  /*308f0*/  STL [R1+0x18fc], R26 ;  /* 0x0018fc1a01007387 */ /* 0x0001e80000100800 */
[----:B0-----:R-:W2:Y:S04]  /*30900*/  LDL.LU R26, [R1+0x1b10] ;  /* 0x001b1000011a7983 */ /* 0x001ea80000300800 */
[----:B------:R0:W-:Y:S02]  /*30910*/  STL [R1+0x18c8], R3 ;  /* 0x0018c80301007387 */ /* 0x0001e40000100800 */
[----:B0-----:R-:W-:-:S05]  /*30920*/  LEA R3, P1, R21, R27, 0x1 ;  /* 0x0000001b15037211 */ /* 0x001fca00078208ff */
[----:B------:R0:W-:Y:S04]  /*30930*/  STL [R1+0x1904], R3 ;  /* 0x0019040301007387 */ /* 0x0001e80000100800 */
[----:B0-----:R-:W2:Y:S04]  /*30940*/  LDL.LU R3, [R1+0x1b0c] ;  /* 0x001b0c0001037983 */ /* 0x001ea80000300800 */
[----:B------:R0:W-:Y:S02]  /*30950*/  STL [R1+0x18d0], R25 ;  /* 0x0018d01901007387 */ /* 0x0001e40000100800 */
[----:B0-----:R-:W-:-:S05]  /*30960*/  LEA R25, P0, R20, R27, 0x1 ;  /* 0x0000001b14197211 */ /* 0x001fca00078008ff */
[----:B------:R0:W-:Y:S01]  /*30970*/  STL [R1+0x190c], R25 ;  /* 0x00190c1901007387 */ /* 0x0001e20000100800 */
[----:B------:R-:W-:-:S03]  /*30980*/  LEA.HI.X.SX32 R29, R29, R16, 0x1, P5 ;  /* 0x000000101d1d7211 */ /* 0x000fc600028f0eff */
        /* <DEDUP_REMOVED lines=13> */
[----:B------:R0:W-:Y:S04]  /*30a60*/  STL [R1+0x1924], R23 ;  /* 0x0019241701007387 */ /* 0x0001e80000100800 */
[----:B0-----:R-:W2:Y:S04]  /*30a70*/  LDL.LU R23, [R1+0x1afc] ;  /* 0x001afc0001177983 */ /* 0x001ea80000300800 */
[----:B------:R0:W-:Y:S02]  /*30a80*/  STL [R1+0x18f0], R5 ;  /* 0x0018f00501007387 */ /* 0x0001e40000100800 */
[----:B0-----:R-:W-:-:S05]  /*30a90*/  LEA R5, P3, R0, R27, 0x1 ;  /* 0x0000001b00057211 */ /* 0x001fca00078608ff */
[----:B------:R0:W-:Y:S04]  /*30aa0*/  STL [R1+0x192c], R5 ;  /* 0x00192c0501007387 */ /* 0x0001e80000100800 */
[----:B0-----:R-:W2:Y:S01]  /*30ab0*/  LDL.LU R5, [R1+0x1af8] ;  /* 0x001af80001057983 */ /* 0x001ea20000300800 */
[-C--:B------:R-:W-:Y:S01]  /*30ac0*/  LEA.HI.X.SX32 R22, R22, R16.reuse, 0x1, P2 ;  /* 0x0000001016167211 */ /* 0x080fe200010f0eff */
[----:B------:R-:W-:Y:S01]  /*30ad0*/  IMAD R9, R9, c[0x0][0x190], RZ ;  /* 0x0000640009097a24 */ /* 0x000fe200078e02ff */
[----:B------:R-:W-:-:S03]  /*30ae0*/  LEA.HI.X.SX32 R21, R21, R16, 0x1, P1 ;  /* 0x0000001015157211 */ /* 0x000fc600008f0eff */
[----:B------:R2:W-:Y:S01]  /*30af0*/  STL [R1+0x18f8], R22 ;  /* 0x0018f81601007387 */ /* 0x0005e20000100800 */
[-C--:B------:R-:W-:Y:S02]  /*30b00*/  LEA.HI.X.SX32 R20, R20, R16.reuse, 0x1, P0 ;  /* 0x0000001014147211 */ /* 0x080fe400000f0eff */
[-C--:B------:R-:W-:Y:S02]  /*30b10*/  LEA.HI.X.SX32 R15, R15, R16.reuse, 0x1, P6 ;  /* 0x000000100f0f7211 */ /* 0x080fe400030f0eff */
[-C--:B------:R-:W-:Y:S02]  /*30b20*/  LEA.HI.X.SX32 R10, R10, R16.reuse, 0x1, P5 ;  /* 0x000000100a0a7211 */ /* 0x080fe400028f0eff */
[-C--:B------:R-:W-:Y:S02]  /*30b30*/  LEA.HI.X.SX32 R6, R6, R16.reuse, 0x1, P4 ;  /* 0x0000001006067211 */ /* 0x080fe400020f0eff */
[----:B------:R-:W-:Y:S02]  /*30b40*/  LEA.HI.X.SX32 R0, R0, R16, 0x1, P3 ;  /* 0x0000001000007211 */ /* 0x000fe400018f0eff */
[----:B--2---:R-:W-:-:S05]  /*30b50*/  LEA R22, P2, R5, R27, 0x1 ;  /* 0x0000001b05167211 */ /* 0x004fca00078408ff */
        /* <DEDUP_REMOVED lines=11> */
[----:B---3--:R-:W-:-:S05]  /*30c10*/  LEA R15, P6, R18, R27, 0x1 ;  /* 0x0000001b120f7211 */ /* 0x008fca00078c08ff */
[----:B------:R0:W-:Y:S04]  /*30c20*/  STL [R1+0x1944], R15 ;  /* 0x0019440f01007387 */ /* 0x0001e80000100800 */
[----:B0-----:R-:W3:Y:S04]  /*30c30*/  LDL.LU R15, [R1+0x1ae8] ;  /* 0x001ae800010f7983 */ /* 0x001ee80000300800 */
        /* <DEDUP_REMOVED lines=10> */
[----:B------:R0:W-:Y:S02]  /*30ce0*/  STL [R1+0x195c], R0 ;  /* 0x00195c0001007387 */ /* 0x0001e40000100800 */
[-C--:B0-----:R-:W-:Y:S02]  /*30cf0*/  LEA.HI.X.SX32 R0, R5, R16.reuse, 0x1, P2 ;  /* 0x0000001005007211 */ /* 0x081fe400010f0eff */
[----:B------:R-:W2:Y:S04]  /*30d00*/  LDL.LU R5, [R1+0x8] ;  /* 0x0000080001057983 */ /* 0x000ea80000300800 */
[----:B------:R2:W-:Y:S01]  /*30d10*/  STL [R1+0x1a08], R0 ;  /* 0x001a080001007387 */ /* 0x0005e20000100800 */
[----:B------:R-:W-:Y:S02]  /*30d20*/  LEA.HI.X.SX32 R9, R9, R16, 0x1, P1 ;  /* 0x0000001009097211 */ /* 0x000fe400008f0eff */
[----:B--2---:R-:W-:-:S05]  /*30d30*/  LEA R0, P2, R5, R27, 0x1 ;  /* 0x0000001b05007211 */ /* 0x004fca00078408ff */
[----:B------:R0:W-:Y:S04]  /*30d40*/  STL [R1+0x1964], R0 ;  /* 0x0019640001007387 */ /* 0x0001e80000100800 */
[----:B0-----:R-:W2:Y:S04]  /*30d50*/  LDL.LU R0, [R1+0x1adc] ;  /* 0x001adc0001007983 */ /* 0x001ea80000300800 */
[----:B------:R4:W-:Y:S02]  /*30d60*/  STL [R1+0x1930], R9 ;  /* 0x0019300901007387 */ /* 0x0009e40000100800 */
[----:B----4-:R-:W-:-:S05]  /*30d70*/  LEA R9, P1, R13, R27, 0x1 ;  /* 0x0000001b0d097211 */ /* 0x010fca00078208ff */
[----:B------:R0:W-:Y:S02]  /*30d80*/  STL [R1+0x196c], R9 ;  /* 0x00196c0901007387 */ /* 0x0001e40000100800 */
[----:B0-----:R-:W-:Y:S02]  /*30d90*/  LEA.HI.X.SX32 R9, R17, R16, 0x1, P0 ;  /* 0x0000001011097211 */ /* 0x001fe400000f0eff */
[----:B------:R-:W4:Y:S04]  /*30da0*/  LDL.LU R17, [R1+0x1ad8] ;  /* 0x001ad80001117983 */ /* 0x000f280000300800 */
[----:B------:R2:W-:Y:S02]  /*30db0*/  STL [R1+0x1938], R9 ;  /* 0x0019380901007387 */ /* 0x0005e40000100800 */
[----:B--2---:R-:W-:-:S05]  /*30dc0*/  LEA R9, P0, R0, R27, 0x1 ;  /* 0x0000001b00097211 */ /* 0x004fca00078008ff */
[----:B------:R0:W-:Y:S02]  /*30dd0*/  STL [R1+0x1974], R9 ;  /* 0x0019740901007387 */ /* 0x0001e40000100800 */
[----:B0-----:R-:W-:Y:S02]  /*30de0*/  LEA.HI.X.SX32 R9, R18, R16, 0x1, P6 ;  /* 0x0000001012097211 */ /* 0x001fe400030f0eff */
[----:B------:R-:W2:Y:S04]  /*30df0*/  LDL.LU R18, [R1+0x1ad4] ;  /* 0x001ad40001127983 */ /* 0x000ea80000300800 */
[----:B------:R0:W-:Y:S02]  /*30e00*/  STL [R1+0x1940], R9 ;  /* 0x0019400901007387 */ /* 0x0001e40000100800 */
[----:B0-----:R-:W-:-:S05]  /*30e10*/  LEA R9, P6, R6, R27, 0x1 ;  /* 0x0000001b06097211 */ /* 0x001fca00078c08ff */
[----:B------:R0:W-:Y:S02]  /*30e20*/  STL [R1+0x197c], R9 ;  /* 0x00197c0901007387 */ /* 0x0001e40000100800 */
[----:B0-----:R-:W-:Y:S02]  /*30e30*/  LEA.HI.X.SX32 R9, R7, R16, 0x1, P5 ;  /* 0x0000001007097211 */ /* 0x001fe400028f0eff */
[----:B------:R-:W3:Y:S04]  /*30e40*/  LDL.LU R7, [R1+0x1ad0] ;  /* 0x001ad00001077983 */ /* 0x000ee80000300800 */
        /* <DEDUP_REMOVED lines=8> */
[-C--:B0-----:R-:W-:Y:S02]  /*30ed0*/  LEA.HI.X.SX32 R9, R14, R16.reuse, 0x1, P3 ;  /* 0x000000100e097211 */ /* 0x081fe400018f0eff */
[----:B------:R-:W2:Y:S04]  /*30ee0*/  LDL.LU R14, [R1+0x1ac8] ;  /* 0x001ac800010e7983 */ /* 0x000ea80000300800 */
[----:B------:R3:W-:Y:S01]  /*30ef0*/  STL [R1+0x1958], R9 ;  /* 0x0019580901007387 */ /* 0x0007e20000100800 */
[-C--:B------:R-:W-:Y:S02]  /*30f00*/  LEA.HI.X.SX32 R5, R5, R16.reuse, 0x1, P2 ;  /* 0x0000001005057211 */ /* 0x080fe400010f0eff */
[----:B------:R-:W-:-:S02]  /*30f10*/  LEA.HI.X.SX32 R13, R13, R16, 0x1, P1 ;  /* 0x000000100d0d7211 */ /* 0x000fc400008f0eff */
[----:B---3--:R-:W-:-:S05]  /*30f20*/  LEA R9, P3, R7, R27, 0x1 ;  /* 0x0000001b07097211 */ /* 0x008fca00078608ff */
[----:B------:R0:W-:Y:S04]  /*30f30*/  STL [R1+0x1994], R9 ;  /* 0x0019940901007387 */ /* 0x0001e80000100800 */
[----:B------:R4:W-:Y:S01]  /*30f40*/  STL [R1+0x1960], R5 ;  /* 0x0019600501007387 */ /* 0x0009e20000100800 */
[----:B0-----:R-:W-:-:S05]  /*30f50*/  LEA R9, P2, R10, R27, 0x1 ;  /* 0x0000001b0a097211 */ /* 0x001fca00078408ff */
[----:B------:R0:W-:Y:S04]  /*30f60*/  STL [R1+0x199c], R9 ;  /* 0x00199c0901007387 */ /* 0x0001e80000100800 */
[----:B------:R-:W-:Y:S01]  /*30f70*/  STL [R1+0x1968], R13 ;  /* 0x0019680d01007387 */ /* 0x000fe20000100800 */
[----:B----4-:R-:W-:Y:S02]  /*30f80*/  LEA R5, P1, R12, R27, 0x1 ;  /* 0x0000001b0c057211 */ /* 0x010fe400078208ff */
[-C--:B0-----:R-:W-:Y:S02]  /*30f90*/  LEA.HI.X.SX32 R9, R0, R16.reuse, 0x1, P0 ;  /* 0x0000001000097211 */ /* 0x081fe400000f0eff */
[----:B------:R-:W3:Y:S01]  /*30fa0*/  LDL.LU R0, [R1+0x1ac4] ;  /* 0x001ac40001007983 */ /* 0x000ee20000300800 */
[----:B------:R-:W-:-:S03]  /*30fb0*/  LEA.HI.X.SX32 R6, R6, R16, 0x1, P6 ;  /* 0x0000001006067211 */ /* 0x000fc600030f0eff */
[----:B------:R-:W-:Y:S04]  /*30fc0*/  STL [R1+0x19a4], R5 ;  /* 0x0019a40501007387 */ /* 0x000fe80000100800 */
[----:B------:R0:W-:Y:S02]  /*30fd0*/  STL [R1+0x1970], R9 ;  /* 0x0019700901007387 */ /* 0x0001e40000100800 */
[----:B0-----:R-:W-:Y:S01]  /*30fe0*/  LEA R9, P6, R15, R27, 0x1 ;  /* 0x0000001b0f097211 */ /* 0x001fe200078c08ff */
[----:B------:R-:W-:Y:S02]  /*30ff0*/  IMAD R8, R8, c[0x0][0x190], RZ ;  /* 0x0000640008087a24 */ /* 0x000fe400078e02ff */
[----:B------:R-:W-:Y:S02]  /*31000*/  IMAD R19, R19, c[0x0][0x190], RZ ;  /* 0x0000640013137a24 */ /* 0x000fe400078e02ff */
[----:B------:R-:W-:-:S02]  /*31010*/  IMAD R11, R11, c[0x0][0x190], RZ ;  /* 0x000064000b0b7a24 */ /* 0x000fc400078e02ff */
[----:B------:R-:W-:Y:S01]  /*31020*/  IMAD R28, R28, c[0x0][0x190], RZ ;  /* 0x000064001c1c7a24 */ /* 0x000fe200078e02ff */
[----:B--2---:R-:W-:-:S05]  /*31030*/  LEA R5, P0, R14, R27, 0x1 ;  /* 0x0000001b0e057211 */ /* 0x004fca00078008ff */
[----:B------:R0:W-:Y:S04]  /*31040*/  STL [R1+0x19ac], R5 ;  /* 0x0019ac0501007387 */ /* 0x0001e80000100800 */
[----:B------:R1:W-:Y:S01]  /*31050*/  STL [R1+0x1978], R6 ;  /* 0x0019780601007387 */ /* 0x0003e20000100800 */
[----:B0-----:R-:W-:-:S03]  /*31060*/  LEA.HI.X.SX32 R5, R17, R16, 0x1, P5 ;  /* 0x0000001011057211 */ /* 0x001fc600028f0eff */
[----:B------:R0:W-:Y:S01]  /*31070*/  STL [R1+0x19b4], R9 ;  /* 0x0019b40901007387 */ /* 0x0001e20000100800 */
[----:B-1----:R-:W-:-:S03]  /*31080*/  LEA R6, P5, R20, R27, 0x1 ;  /* 0x0000001b14067211 */ /* 0x002fc600078a08ff */
[----:B------:R1:W-:Y:S04]  /*31090*/  STL [R1+0x1980], R5 ;  /* 0x0019800501007387 */ /* 0x0003e80000100800 */
[----:B------:R2:W-:Y:S01]  /*310a0*/  STL [R1+0x19bc], R6 ;  /* 0x0019bc0601007387 */ /* 0x0005e20000100800 */
[----:B0-----:R-:W-:Y:S02]  /*310b0*/  LEA.HI.X.SX32 R9, R18, R16, 0x1, P4 ;  /* 0x0000001012097211 */ /* 0x001fe400020f0eff */
[----:B-1----:R-:W-:-:S03]  /*310c0*/  LEA R5, P4, R21, R27, 0x1 ;  /* 0x0000001b15057211 */ /* 0x002fc600078808ff */
[----:B------:R-:W-:Y:S01]  /*310d0*/  STL [R1+0x1988], R9 ;  /* 0x0019880901007387 */ /* 0x000fe20000100800 */
[----:B--2---:R-:W-:-:S03]  /*310e0*/  LEA.HI.X.SX32 R6, R7, R16, 0x1, P3 ;  /* 0x0000001007067211 */ /* 0x004fc600018f0eff */
[----:B------:R0:W-:Y:S01]  /*310f0*/  STL [R1+0x19c4], R5 ;  /* 0x0019c40501007387 */ /* 0x0001e20000100800 */
[----:B------:R-:W-:-:S03]  /*31100*/  LEA R7, P3, R22, R27, 0x1 ;  /* 0x0000001b16077211 */ /* 0x000fc600078608ff */
[----:B------:R1:W-:Y:S01]  /*31110*/  STL [R1+0x1990], R6 ;  /* 0x0019900601007387 */ /* 0x0003e20000100800 */
[----:B0-----:R-:W-:-:S03]  /*31120*/  LEA.HI.X.SX32 R5, R10, R16, 0x1, P2 ;  /* 0x000000100a057211 */ /* 0x001fc600010f0eff */
[----:B------:R0:W-:Y:S01]  /*31130*/  STL [R1+0x19cc], R7 ;  /* 0x0019cc0701007387 */ /* 0x0001e20000100800 */
[----:B-1----:R-:W-:-:S03]  /*31140*/  LEA R6, P2, R23, R27, 0x1 ;  /* 0x0000001b17067211 */ /* 0x002fc600078408ff */
        /* <DEDUP_REMOVED lines=40> */
[----:B------:R-:W-:Y:S01]  /*313d0*/  STL [R1+0x19e8], R7 ;  /* 0x0019e80701007387 */ /* 0x000fe20000100800 */
[----:B0-----:R-:W-:-:S03]  /*313e0*/  LEA.HI.X.SX32 R6, R3, R16, 0x1, P5 ;  /* 0x0000001003067211 */ /* 0x001fc600028f0eff */
[----:B------:R-:W2:Y:S04]  /*313f0*/  LDL.LU R3, [R1+0x1ac0] ;  /* 0x001ac00001037983 */ /* 0x000ea80000300800 */
[----:B------:R0:W-:Y:S04]  /*31400*/  STL [R1+0xa2c], R5 ;  /* 0x000a2c0501007387 */ /* 0x0001e80000100800 */
[----:B------:R-:W4:Y:S04]  /*31410*/  LDL.LU R27, [R1+0x848] ;  /* 0x00084800011b7983 */ /* 0x000f280000300800 */
[----:B------:R1:W-:Y:S01]  /*31420*/  STL [R1+0xa14], R6 ;  /* 0x000a140601007387 */ /* 0x0003e20000100800 */
[----:B0-----:R-:W-:-:S03]  /*31430*/  LEA.HI.X.SX32 R5, R26, R16, 0x1, P4 ;  /* 0x000000101a057211 */ /* 0x001fc600020f0eff */
[----:B------:R-:W2:Y:S04]  /*31440*/  LDL.LU R25, [R1+0x854] ;  /* 0x0008540001197983 */ /* 0x000ea80000300800 */
[----:B------:R0:W-:Y:S01]  /*31450*/  STL [R1+0xa18], R5 ;  /* 0x000a180501007387 */ /* 0x0001e20000100800 */
[----:B-1----:R-:W-:-:S03]  /*31460*/  LEA.HI.X.SX32 R6, R8, R16, 0x1, P3 ;  /* 0x0000001008067211 */ /* 0x002fc600018f0eff */
[----:B------:R-:W2:Y:S04]  /*31470*/  LDL.LU R24, [R1+0x80c] ;  /* 0x00080c0001187983 */ /* 0x000ea80000300800 */
[----:B------:R-:W2:Y:S01]  /*31480*/  LDL.LU R29, [R1+0x810] ;  /* 0x00081000011d7983 */ /* 0x000ea20000300800 */
[----:B0-----:R-:W-:-:S03]  /*31490*/  LEA.HI.X.SX32 R5, R19, R16, 0x1, P2 ;  /* 0x0000001013057211 */ /* 0x001fc600010f0eff */
[----:B------:R-:W-:Y:S04]  /*314a0*/  STL [R1+0xa1c], R6 ;  /* 0x000a1c0601007387 */ /* 0x000fe80000100800 */
[----:B------:R-:W2:Y:S01]  /*314b0*/  LDL.LU R23, [R1+0x814] ;  /* 0x0008140001177983 */ /* 0x000ea20000300800 */
[----:B------:R-:W-:-:S03]  /*314c0*/  LEA.HI.X.SX32 R4, R4, R16, 0x1, P1 ;  /* 0x0000001004047211 */ /* 0x000fc600008f0eff */
[----:B------:R0:W-:Y:S04]  /*314d0*/  STL [R1+0xa20], R5 ;  /* 0x000a200501007387 */ /* 0x0001e80000100800 */
[----:B------:R-:W2:Y:S04]  /*314e0*/  LDL.LU R22, [R1+0x818] ;  /* 0x0008180001167983 */ /* 0x000ea80000300800 */
[----:B------:R-:W2:Y:S01]  /*314f0*/  LDL.LU R21, [R1+0x81c] ;  /* 0x00081c0001157983 */ /* 0x000ea20000300800 */
[----:B0-----:R-:W-:-:S03]  /*31500*/  LEA.HI.X.SX32 R5, R11, R16, 0x1, P0 ;  /* 0x000000100b057211 */ /* 0x001fc600000f0eff */
[----:B------:R0:W-:Y:S04]  /*31510*/  STL [R1+0xa24], R4 ;  /* 0x000a240401007387 */ /* 0x0001e80000100800 */
[----:B------:R-:W2:Y:S01]  /*31520*/  LDL.LU R20, [R1+0x820] ;  /* 0x0008200001147983 */ /* 0x000ea20000300800 */
[----:B0-----:R-:W-:-:S03]  /*31530*/  LEA.HI.X.SX32 R4, R28, R16, 0x1, P6 ;  /* 0x000000101c047211 */ /* 0x001fc600030f0eff */
[----:B------:R0:W-:Y:S04]  /*31540*/  STL [R1+0xa28], R5 ;  /* 0x000a280501007387 */ /* 0x0001e80000100800 */
[----:B------:R-:W2:Y:S04]  /*31550*/  LDL.LU R15, [R1+0x824] ;  /* 0x00082400010f7983 */ /* 0x000ea80000300800 */
[----:B------:R1:W-:Y:S04]  /*31560*/  STL [R1+0x910], R4 ;  /* 0x0009100401007387 */ /* 0x0003e80000100800 */
[----:B------:R-:W2:Y:S04]  /*31570*/  LDL.LU R7, [R1+0x82c] ;  /* 0x00082c0001077983 */ /* 0x000ea80000300800 */
[----:B------:R-:W2:Y:S04]  /*31580*/  LDL.LU R14, [R1+0x828] ;  /* 0x00082800010e7983 */ /* 0x000ea80000300800 */
[----:B------:R-:W2:Y:S04]  /*31590*/  LDL.LU R10, [R1+0x830] ;  /* 0x00083000010a7983 */ /* 0x000ea80000300800 */
[----:B------:R-:W2:Y:S04]  /*315a0*/  LDL.LU R9, [R1+0x834] ;  /* 0x0008340001097983 */ /* 0x000ea80000300800 */
[----:B------:R-:W2:Y:S04]  /*315b0*/  LDL.LU R18, [R1+0x840] ;  /* 0x0008400001127983 */ /* 0x000ea80000300800 */
[----:B------:R-:W2:Y:S04]  /*315c0*/  LDL.LU R17, [R1+0x838] ;  /* 0x0008380001117983 */ /* 0x000ea80000300800 */
[----:B0-----:R-:W0:Y:S01]  /*315d0*/  S2R R5, SR_TID.X ;  /* 0x0000000000057919 */ /* 0x001e220000002100 */
[----:B------:R-:W-:Y:S01]  /*315e0*/  IMAD.MOV R11, RZ, RZ, -c[0x0][0x188] ;  /* 0x80006200ff0b7624 */ /* 0x000fe200078e02ff */
[----:B-1----:R-:W-:-:S02]  /*315f0*/  LEA R4, P0, R2, c[0x0][0x160], 0x1 ;  /* 0x0000580002047a11 */ /* 0x002fc400078008ff */
[----:B0-----:R-:W-:-:S04]  /*31600*/  SHF.R.U32.HI R19, RZ, 0x5, R5 ;  /* 0x00000005ff137819 */ /* 0x001fc80000011605 */
[----:B------:R-:W-:-:S04]  /*31610*/  SGXT.U32 R19, R19, 0x1 ;  /* 0x000000011313781a */ /* 0x000fc80000000000 */
[C---:B------:R-:W-:Y:S02]  /*31620*/  LOP3.LUT R26, R19.reuse, 0x3e, RZ, 0xfc, !PT ;  /* 0x0000003e131a7812 */ /* 0x040fe400078efcff */
[C---:B------:R-:W-:Y:S01]  /*31630*/  LOP3.LUT R8, R19.reuse, 0x3e, RZ, 0xfc, !PT ;  /* 0x0000003e13087812 */ /* 0x040fe200078efcff */
[C---:B------:R-:W-:Y:S01]  /*31640*/  IMAD R12, R19.reuse, c[0x0][0x188], RZ ;  /* 0x00006200130c7a24 */ /* 0x040fe200078e02ff */
[----:B------:R-:W-:Y:S01]  /*31650*/  LOP3.LUT R19, R19, 0x3e, RZ, 0xfc, !PT ;  /* 0x0000003e13137812 */ /* 0x000fe200078efcff */
[----:B------:R-:W-:Y:S02]  /*31660*/  IMAD R26, R26, c[0x0][0x188], RZ ;  /* 0x000062001a1a7a24 */ /* 0x000fe400078e02ff */
[----:B------:R-:W-:Y:S02]  /*31670*/  IMAD R8, R8, c[0x0][0x188], RZ ;  /* 0x0000620008087a24 */ /* 0x000fe400078e02ff */
[----:B------:R-:W-:Y:S02]  /*31680*/  IMAD R19, R19, c[0x0][0x188], RZ ;  /* 0x0000620013137a24 */ /* 0x000fe400078e02ff */
[----:B------:R-:W-:-:S02]  /*31690*/  IMAD R26, R11, 0x2, R26 ;  /* 0x000000020b1a7824 */ /* 0x000fc400078e021a */
[C---:B------:R-:W-:Y:S01]  /*316a0*/  IMAD R8, R11.reuse, 0x2, R8 ;  /* 0x000000020b087824 */ /* 0x040fe200078e0208 */
[----:B------:R-:W-:Y:S01]  /*316b0*/  LEA.HI.X.SX32 R2, R2, c[0x0][0x164], 0x1, P0 ;  /* 0x0000590002027a11 */ /* 0x000fe200000f0eff */
[----:B------:R-:W-:Y:S01]  /*316c0*/  IMAD R26, R11, 0x2, R26 ;  /* 0x000000020b1a7824 */ /* 0x000fe200078e021a */
[CC--:B------:R-:W-:Y:S02]  /*316d0*/  LEA R28, P0, R19.reuse, R4.reuse, 0x1 ;  /* 0x00000004131c7211 */ /* 0x0c0fe400078008ff */
[-C--:B------:R-:W-:Y:S02]  /*316e0*/  LEA R11, P2, R8, R4.reuse, 0x1 ;  /* 0x00000004080b7211 */ /* 0x080fe400078408ff */
[----:B------:R-:W-:Y:S01]  /*316f0*/  LEA R16, P5, R26, R4, 0x1 ;  /* 0x000000041a107211 */ /* 0x000fe200078a08ff */
[----:B------:R4:W-:Y:S04]  /*31700*/  STL [R1+0x918], R28 ;  /* 0x0009181c01007387 */ /* 0x0009e80000100800 */
[----:B------:R2:W-:Y:S01]  /*31710*/  STL [R1+0x920], R11 ;  /* 0x0009200b01007387 */ /* 0x0005e20000100800 */
[----:B------:R-:W-:-:S03]  /*31720*/  LEA.HI.X.SX32 R19, R19, R2, 0x1, P0 ;  /* 0x0000000213137211 */ /* 0x000fc600000f0eff */
[----:B------:R0:W-:Y:S01]  /*31730*/  STL [R1+0x928], R16 ;  /* 0x0009281001007387 */ /* 0x0001e20000100800 */
[----:B------:R-:W-:-:S04]  /*31740*/  IMAD.MOV R13, RZ, RZ, -c[0x0][0x188] ;  /* 0x80006200ff0d7624 */ /* 0x000fc800078e02ff */
[----:B---3--:R-:W-:-:S04]  /*31750*/  IMAD R5, R13, 0x2, R0 ;  /* 0x000000020d057824 */ /* 0x008fc800078e0200 */
[----:B------:R-:W-:Y:S01]  /*31760*/  IMAD R6, R13, 0x2, R5 ;  /* 0x000000020d067824 */ /* 0x000fe200078e0205 */
[-C--:B----4-:R-:W-:Y:S02]  /*31770*/  LEA R28, P4, R27, R4.reuse, 0x1 ;  /* 0x000000041b1c7211 */ /* 0x090fe400078808ff */
[----:B--2---:R-:W-:-:S03]  /*31780*/  LEA R11, P3, R25, R4, 0x1 ;  /* 0x00000004190b7211 */ /* 0x004fc600078608ff */
[----:B------:R-:W-:Y:S04]  /*31790*/  STL [R1+0x930], R28 ;  /* 0x0009301c01007387 */ /* 0x000fe80000100800 */
[----:B------:R1:W-:Y:S01]  /*317a0*/  STL [R1+0x938], R11 ;  /* 0x0009380b01007387 */ /* 0x0003e20000100800 */
[-C--:B0-----:R-:W-:Y:S02]  /*317b0*/  LEA R16, P1, R24, R4.reuse, 0x1 ;  /* 0x0000000418107211 */ /* 0x081fe400078208ff */
[----:B-1----:R-:W-:-:S03]  /*317c0*/  LEA R11, P0, R29, R4, 0x1 ;  /* 0x000000041d0b7211 */ /* 0x002fc600078008ff */
[----:B------:R0:W-:Y:S04]  /*317d0*/  STL [R1+0x940], R16 ;  /* 0x0009401001007387 */ /* 0x0001e80000100800 */
[----:B------:R-:W-:Y:S04]  /*317e0*/  STL [R1+0x914], R19 ;  /* 0x0009141301007387 */ /* 0x000fe80000100800 */
[----:B------:R1:W-:Y:S01]  /*317f0*/  STL [R1+0x948], R11 ;  /* 0x0009480b01007387 */ /* 0x0003e20000100800 */
[----:B0-----:R-:W-:Y:S02]  /*31800*/  LEA.HI.X.SX32 R16, R8, R2, 0x1, P2 ;  /* 0x0000000208107211 */ /* 0x001fe400010f0eff */
[----:B------:R-:W-:-:S03]  /*31810*/  LEA R8, P2, R23, R4, 0x1 ;  /* 0x0000000417087211 */ /* 0x000fc600078408ff */
[----:B------:R0:W-:Y:S01]  /*31820*/  STL [R1+0x91c], R16 ;  /* 0x00091c1001007387 */ /* 0x0001e20000100800 */
[----:B-1----:R-:W-:-:S03]  /*31830*/  LEA.HI.X.SX32 R11, R26, R2, 0x1, P5 ;  /* 0x000000021a0b7211 */ /* 0x002fc600028f0eff */
[----:B------:R1:W-:Y:S04]  /*31840*/  STL [R1+0x950], R8 ;  /* 0x0009500801007387 */ /* 0x0003e80000100800 */
[----:B------:R2:W-:Y:S01]  /*31850*/  STL [R1+0x924], R11 ;  /* 0x0009240b01007387 */ /* 0x0005e20000100800 */
[----:B0-----:R-:W-:Y:S02]  /*31860*/  LEA R16, P5, R22, R4, 0x1 ;  /* 0x0000000416107211 */ /* 0x001fe400078a08ff */
[----:B-1----:R-:W-:-:S03]  /*31870*/  LEA.HI.X.SX32 R8, R27, R2, 0x1, P4 ;  /* 0x000000021b087211 */ /* 0x002fc600020f0eff */
[----:B------:R0:W-:Y:S01]  /*31880*/  STL [R1+0x958], R16 ;  /* 0x0009581001007387 */ /* 0x0001e20000100800 */
[----:B--2---:R-:W-:-:S03]  /*31890*/  LEA R11, P4, R21, R4, 0x1 ;  /* 0x00000004150b7211 */ /* 0x004fc600078808ff */
[----:B------:R1:W-:Y:S04]  /*318a0*/  STL [R1+0x92c], R8 ;  /* 0x00092c0801007387 */ /* 0x0003e80000100800 */
[----:B------:R2:W-:Y:S01]  /*318b0*/  STL [R1+0x960], R11 ;  /* 0x0009600b01007387 */ /* 0x0005e20000100800 */
[----:B0-----:R-:W-:Y:S02]  /*318c0*/  LEA.HI.X.SX32 R16, R25, R2, 0x1, P3 ;  /* 0x0000000219107211 */ /* 0x001fe400018f0eff */
[----:B-1----:R-:W-:-:S03]  /*318d0*/  LEA R8, P3, R20, R4, 0x1 ;  /* 0x0000000414087211 */ /* 0x002fc600078608ff */
[----:B------:R0:W-:Y:S01]  /*318e0*/  STL [R1+0x934], R16 ;  /* 0x0009341001007387 */ /* 0x0001e20000100800 */
[----:B--2---:R-:W-:-:S03]  /*318f0*/  LEA.HI.X.SX32 R11, R24, R2, 0x1, P1 ;  /* 0x00000002180b7211 */ /* 0x004fc600008f0eff */
        /* <DEDUP_REMOVED lines=28> */
[----:B------:R-:W-:Y:S01]  /*31ac0*/  STL [R1+0x9b4], R15 ;  /* 0x0009b40f01007387 */ /* 0x000fe20000100800 */
[----:B-1----:R-:W-:-:S03]  /*31ad0*/  LEA R11, P0, R3, R4, 0x1 ;  /* 0x00000004030b7211 */ /* 0x002fc600078008ff */
[----:B------:R0:W-:Y:S01]  /*31ae0*/  STL [R1+0x988], R8 ;  /* 0x0009880801007387 */ /* 0x0001e20000100800 */
[----:B------:R-:W-:-:S03]  /*31af0*/  LEA.HI.X.SX32 R10, R10, R2, 0x1, P5 ;  /* 0x000000020a0a7211 */ /* 0x000fc600028f0eff */
[----:B------:R1:W-:Y:S01]  /*31b00*/  STL [R1+0x9bc], R11 ;  /* 0x0009bc0b01007387 */ /* 0x0003e20000100800 */
[----:B0-----:R-:W-:Y:S02]  /*31b10*/  LEA.HI.X.SX32 R8, R14, R2, 0x1, P2 ;  /* 0x000000020e087211 */ /* 0x001fe400010f0eff */
[----:B-1----:R-:W-:-:S03]  /*31b20*/  LEA R11, P2, R0, R4, 0x1 ;  /* 0x00000004000b7211 */ /* 0x002fc600078408ff */
[----:B------:R-:W-:Y:S01]  /*31b30*/  STL [R1+0x990], R8 ;  /* 0x0009900801007387 */ /* 0x000fe20000100800 */
[----:B------:R-:W-:-:S03]  /*31b40*/  LEA R14, P5, R5, R4, 0x1 ;  /* 0x00000004050e7211 */ /* 0x000fc600078a08ff */
[----:B------:R-:W-:Y:S04]  /*31b50*/  STL [R1+0x9c4], R11 ;  /* 0x0009c40b01007387 */ /* 0x000fe80000100800 */
[----:B------:R0:W-:Y:S04]  /*31b60*/  STL [R1+0x998], R10 ;  /* 0x0009980a01007387 */ /* 0x0001e80000100800 */
[----:B------:R-:W-:Y:S01]  /*31b70*/  STL [R1+0x9cc], R14 ;  /* 0x0009cc0e01007387 */ /* 0x000fe20000100800 */
[----:B0-----:R-:W-:Y:S02]  /*31b80*/  LEA.HI.X.SX32 R10, R9, R2, 0x1, P4 ;  /* 0x00000002090a7211 */ /* 0x001fe400020f0eff */
[----:B------:R-:W-:-:S03]  /*31b90*/  LEA R11, P4, R6, R4, 0x1 ;  /* 0x00000004060b7211 */ /* 0x000fc600078808ff */
[----:B------:R0:W-:Y:S04]  /*31ba0*/  STL [R1+0x9a0], R10 ;  /* 0x0009a00a01007387 */ /* 0x0001e80000100800 */
[----:B------:R1:W-:Y:S01]  /*31bb0*/  STL [R1+0x9d4], R11 ;  /* 0x0009d40b01007387 */ /* 0x0003e20000100800 */
[----:B0-----:R-:W-:Y:S02]  /*31bc0*/  LEA.HI.X.SX32 R10, R18, R2, 0x1, P3 ;  /* 0x00000002120a7211 */ /* 0x001fe400018f0eff */
[----:B------:R-:W-:Y:S02]  /*31bd0*/  LEA R14, P3, R12, R4, 0x1 ;  /* 0x000000040c0e7211 */ /* 0x000fe400078608ff */
[----:B-1----:R-:W-:Y:S01]  /*31be0*/  LEA.HI.X.SX32 R11, R17, R2, 0x1, P1 ;  /* 0x00000002110b7211 */ /* 0x002fe200008f0eff */
[----:B------:R-:W-:Y:S01]  /*31bf0*/  STL [R1+0x9a8], R10 ;  /* 0x0009a80a01007387 */ /* 0x000fe20000100800 */
[----:B------:R-:W-:-:S03]  /*31c00*/  IMAD R7, R13, 0x2, R6 ;  /* 0x000000020d077824 */ /* 0x000fc600078e0206 */
[----:B------:R0:W-:Y:S04]  /*31c10*/  STL [R1+0xa10], R14 ;  /* 0x000a100e01007387 */ /* 0x0001e80000100800 */
[----:B------:R1:W-:Y:S01]  /*31c20*/  STL [R1+0x9b0], R11 ;  /* 0x0009b00b01007387 */ /* 0x0003e20000100800 */
[----:B------:R-:W-:Y:S01]  /*31c30*/  IMAD R8, R13, 0x2, R7 ;  /* 0x000000020d087824 */ /* 0x000fe200078e0207 */
[-C--:B0-----:R-:W-:Y:S02]  /*31c40*/  LEA.HI.X.SX32 R14, R3, R2.reuse, 0x1, P0 ;  /* 0x00000002030e7211 */ /* 0x081fe400000f0eff */
[----:B------:R0:W5:Y:S01]  /*31c50*/  LDL.LU R3, [R1+0x1abc] ;  /* 0x001abc0001037983 */ /* 0x0001620000300800 */
[----:B-1----:R-:W-:-:S03]  /*31c60*/  LEA.HI.X.SX32 R11, R0, R2, 0x1, P2 ;  /* 0x00000002000b7211 */ /* 0x002fc600010f0eff */
[----:B------:R0:W5:Y:S04]  /*31c70*/  LDL.LU R0, [R1+0x1ab8] ;  /* 0x001ab80001007983 */ /* 0x0001680000300800 */
[----:B------:R1:W-:Y:S01]  /*31c80*/  STL [R1+0x9b8], R14 ;  /* 0x0009b80e01007387 */ /* 0x0003e20000100800 */
[----:B------:R-:W-:-:S03]  /*31c90*/  IMAD R9, R13, 0x2, R8 ;  /* 0x000000020d097824 */ /* 0x000fc600078e0208 */
[----:B------:R2:W-:Y:S01]  /*31ca0*/  STL [R1+0x9c0], R11 ;  /* 0x0009c00b01007387 */ /* 0x0005e20000100800 */
[-C--:B-1----:R-:W-:Y:S02]  /*31cb0*/  LEA.HI.X.SX32 R14, R5, R2.reuse, 0x1, P5 ;  /* 0x00000002050e7211 */ /* 0x082fe400028f0eff */
[----:B--2---:R-:W-:Y:S02]  /*31cc0*/  LEA.HI.X.SX32 R11, R6, R2, 0x1, P4 ;  /* 0x00000002060b7211 */ /* 0x004fe400020f0eff */
[----:B------:R-:W-:Y:S01]  /*31cd0*/  LEA R6, P0, R7, R4, 0x1 ;  /* 0x0000000407067211 */ /* 0x000fe200078008ff */
[----:B------:R1:W-:Y:S01]  /*31ce0*/  STL [R1+0x9c8], R14 ;  /* 0x0009c80e01007387 */ /* 0x0003e20000100800 */
[----:B------:R-:W-:-:S03]  /*31cf0*/  IMAD R10, R13, 0x2, R9 ;  /* 0x000000020d0a7824 */ /* 0x000fc600078e0209 */
[----:B------:R-:W-:Y:S01]  /*31d00*/  STL [R1+0x9d0], R11 ;  /* 0x0009d00b01007387 */ /* 0x000fe20000100800 */
[----:B------:R-:W-:-:S03]  /*31d10*/  LEA.HI.X.SX32 R7, R7, R2, 0x1, P0 ;  /* 0x0000000207077211 */ /* 0x000fc600000f0eff */
[----:B------:R2:W-:Y:S01]  /*31d20*/  STL [R1+0x9dc], R6 ;  /* 0x0009dc0601007387 */ /* 0x0005e20000100800 */
[----:B-1----:R-:W-:Y:S01]  /*31d30*/  LEA R14, P1, R8, R4, 0x1 ;  /* 0x00000004080e7211 */ /* 0x002fe200078208ff */
[----:B------:R-:W-:-:S03]  /*31d40*/  IMAD R5, R13, 0x2, R10 ;  /* 0x000000020d057824 */ /* 0x000fc600078e020a */
[-C--:B------:R-:W-:Y:S02]  /*31d50*/  LEA.HI.X.SX32 R8, R8, R2.reuse, 0x1, P1 ;  /* 0x0000000208087211 */ /* 0x080fe400008f0eff */
[----:B--2---:R-:W-:Y:S01]  /*31d60*/  LEA.HI.X.SX32 R6, R12, R2, 0x1, P3 ;  /* 0x000000020c067211 */ /* 0x004fe200018f0eff */
[----:B------:R-:W-:Y:S01]  /*31d70*/  STL [R1+0x9e4], R14 ;  /* 0x0009e40e01007387 */ /* 0x000fe20000100800 */
[----:B------:R-:W-:-:S03]  /*31d80*/  IMAD R11, R13, 0x2, R5 ;  /* 0x000000020d0b7824 */ /* 0x000fc600078e0205 */
[----:B------:R1:W-:Y:S01]  /*31d90*/  STL [R1+0xa0c], R6 ;  /* 0x000a0c0601007387 */ /* 0x0003e20000100800 */
[----:B------:R-:W-:-:S03]  /*31da0*/  LEA R12, P1, R10, R4, 0x1 ;  /* 0x000000040a0c7211 */ /* 0x000fc600078208ff */
[----:B------:R2:W-:Y:S04]  /*31db0*/  STL [R1+0x9d8], R7 ;  /* 0x0009d80701007387 */ /* 0x0005e80000100800 */
[----:B------:R3:W-:Y:S01]  /*31dc0*/  STL [R1+0x9e0], R8 ;  /* 0x0009e00801007387 */ /* 0x0007e20000100800 */
[----:B-1----:R-:W-:Y:S01]  /*31dd0*/  IMAD R6, R13, 0x2, R11 ;  /* 0x000000020d067824 */ /* 0x002fe200078e020b */
[-C--:B--2---:R-:W-:Y:S02]  /*31de0*/  LEA R7, P0, R9, R4.reuse, 0x1 ;  /* 0x0000000409077211 */ /* 0x084fe400078008ff */
[----:B------:R-:W1:Y:S01]  /*31df0*/  S2R R17, SR_TID.X ;  /* 0x0000000000117919 */ /* 0x000e620000002100 */
[----:B---3--:R-:W-:-:S03]  /*31e00*/  LEA R8, P2, R5, R4, 0x1 ;  /* 0x0000000405087211 */ /* 0x008fc600078408ff */
[----:B------:R2:W-:Y:S04]  /*31e10*/  STL [R1+0x9ec], R7 ;  /* 0x0009ec0701007387 */ /* 0x0005e80000100800 */
[----:B------:R3:W-:Y:S04]  /*31e20*/  STL [R1+0x9f4], R12 ;  /* 0x0009f40c01007387 */ /* 0x0007e80000100800 */
[----:B------:R4:W-:Y:S01]  /*31e30*/  STL [R1+0x9fc], R8 ;  /* 0x0009fc0801007387 */ /* 0x0009e20000100800 */
[----:B--2---:R-:W-:Y:S01]  /*31e40*/  IMAD R7, R13, 0x2, R6 ;  /* 0x000000020d077824 */ /* 0x004fe200078e0206 */
[----:B---3--:R-:W-:-:S02]  /*31e50*/  LEA.HI.X.SX32 R12, R9, R2, 0x1, P0 ;  /* 0x00000002090c7211 */ /* 0x008fc400000f0eff */
[-C--:B------:R-:W-:Y:S02]  /*31e60*/  LEA.HI.X.SX32 R9, R10, R2.reuse, 0x1, P1 ;  /* 0x000000020a097211 */ /* 0x080fe400008f0eff */
[----:B----4-:R-:W-:Y:S01]  /*31e70*/  LEA.HI.X.SX32 R8, R5, R2, 0x1, P2 ;  /* 0x0000000205087211 */ /* 0x010fe200010f0eff */
[----:B------:R-:W-:Y:S01]  /*31e80*/  STL [R1+0x9e8], R12 ;  /* 0x0009e80c01007387 */ /* 0x000fe20000100800 */
[----:B------:R-:W-:Y:S01]  /*31e90*/  IMAD R5, R13, 0x2, R7 ;  /* 0x000000020d057824 */ /* 0x000fe200078e0207 */
[-C--:B------:R-:W-:Y:S02]  /*31ea0*/  LEA R10, P0, R11, R4.reuse, 0x1 ;  /* 0x000000040b0a7211 */ /* 0x080fe400078008ff */
[----:B------:R2:W-:Y:S04]  /*31eb0*/  STL [R1+0x9f0], R9 ;  /* 0x0009f00901007387 */ /* 0x0005e80000100800 */
[----:B------:R3:W-:Y:S01]  /*31ec0*/  STL [R1+0x9f8], R8 ;  /* 0x0009f80801007387 */ /* 0x0007e20000100800 */
[----:B--2---:R-:W-:-:S03]  /*31ed0*/  LEA R9, P1, R6, R4, 0x1 ;  /* 0x0000000406097211 */ /* 0x004fc600078208ff */
[----:B------:R-:W-:Y:S01]  /*31ee0*/  STL [R1+0xa00], R10 ;  /* 0x000a000a01007387 */ /* 0x000fe20000100800 */
[-C--:B---3--:R-:W-:Y:S02]  /*31ef0*/  LEA R8, P2, R7, R4.reuse, 0x1 ;  /* 0x0000000407087211 */ /* 0x088fe400078408ff */
[----:B------:R-:W-:Y:S01]  /*31f00*/  LEA R4, P3, R5, R4, 0x1 ;  /* 0x0000000405047211 */ /* 0x000fe200078608ff */
[----:B------:R-:W-:Y:S01]  /*31f10*/  STL [R1+0xa04], R9 ;  /* 0x000a040901007387 */ /* 0x000fe20000100800 */
[----:B------:R-:W-:-:S03]  /*31f20*/  LEA.HI.X.SX32 R6, R6, R2, 0x1, P1 ;  /* 0x0000000206067211 */ /* 0x000fc600008f0eff */
[----:B------:R2:W-:Y:S04]  /*31f30*/  STL [R1+0xa08], R8 ;  /* 0x000a080801007387 */ /* 0x0005e80000100800 */
[----:B------:R3:W-:Y:S01]  /*31f40*/  STL [R1+0x980], R4 ;  /* 0x0009800401007387 */ /* 0x0007e20000100800 */
[-C--:B--2---:R-:W-:Y:S02]  /*31f50*/  LEA.HI.X.SX32 R8, R11, R2.reuse, 0x1, P0 ;  /* 0x000000020b087211 */ /* 0x084fe400000f0eff */
[----:B---3--:R-:W-:-:S03]  /*31f60*/  LEA.HI.X.SX32 R4, R7, R2, 0x1, P2 ;  /* 0x0000000207047211 */ /* 0x008fc600010f0eff */
[----:B------:R-:W-:Y:S01]  /*31f70*/  STL [R1+0x970], R8 ;  /* 0x0009700801007387 */ /* 0x000fe20000100800 */
[----:B------:R-:W-:-:S03]  /*31f80*/  LEA.HI.X.SX32 R2, R5, R2, 0x1, P3 ;  /* 0x0000000205027211 */ /* 0x000fc600018f0eff */
[----:B------:R-:W-:Y:S04]  /*31f90*/  STL [R1+0x978], R6 ;  /* 0x0009780601007387 */ /* 0x000fe80000100800 */
[----:B------:R1:W-:Y:S04]  /*31fa0*/  STL [R1+0x97c], R4 ;  /* 0x00097c0401007387 */ /* 0x0003e80000100800 */
[----:B------:R2:W-:Y:S01]  /*31fb0*/  STL [R1+0x974], R2 ;  /* 0x0009740201007387 */ /* 0x0005e20000100800 */
[----:B-1----:R-:W-:-:S03]  /*31fc0*/  IMAD.SHL.U32 R4, R17, 0x20, RZ ;  /* 0x0000002011047824 */ /* 0x002fc600078e00ff */
[----:B------:R0:W-:Y:S04]  /*31fd0*/  STL [R1+0x5b0], RZ ;  /* 0x0005b0ff01007387 */ /* 0x0001e80000100800 */
[----:B------:R0:W-:Y:S04]  /*31fe0*/  STL [R1+0x5b4], RZ ;  /* 0x0005b4ff01007387 */ /* 0x0001e80000100800 */
[----:B------:R0:W-:Y:S04]  /*31ff0*/  STL [R1+0x1a34], R4 ;  /* 0x001a340401007387 */ /* 0x0001e80000100800 */
        /* <DEDUP_REMOVED lines=182> */
[----:B------:R-:W-:Y:S01]  /*32b60*/  LOP3.LUT R13, R17, 0x3f, RZ, 0xc0, !PT ;  /* 0x0000003f110d7812 */ /* 0x000fe200078ec0ff */
[----:B------:R-:W-:-:S02]  /*32b70*/  USHF.L.U32 UR4, UR7, 0x6, URZ ;  /* 0x0000000607047899 */ /* 0x000fc4000800063f */
[----:B------:R-:W-:Y:S02]  /*32b80*/  USHF.L.U32 UR5, UR6, 0x6, URZ ;  /* 0x0000000606057899 */ /* 0x000fe4000800063f */
[----:B--2---:R-:W-:Y:S01]  /*32b90*/  IMAD.SHL.U32 R2, R13, 0x2, RZ ;  /* 0x000000020d027824 */ /* 0x004fe200078e00ff */
[----:B------:R-:W-:Y:S02]  /*32ba0*/  USHF.R.S32.HI UR7, URZ, 0x1f, UR4 ;  /* 0x0000001f3f077899 */ /* 0x000fe40008011404 */
[----:B------:R-:W-:Y:S02]  /*32bb0*/  USHF.R.S32.HI UR6, URZ, 0x1f, UR5 ;  /* 0x0000001f3f067899 */ /* 0x000fe40008011405 */
[----:B------:R-:W-:Y:S02]  /*32bc0*/  USHF.L.U32 UR12, UR5, 0x1, URZ ;  /* 0x00000001050c7899 */ /* 0x000fe4000800063f */
[----:B0-----:R-:W-:Y:S01]  /*32bd0*/  IMAD.MOV.U32 R17, RZ, RZ, 0x3f ;  /* 0x0000003fff117424 */ /* 0x001fe200078e00ff */
[----:B------:R-:W-:Y:S02]  /*32be0*/  USHF.L.U32 UR9, UR4, 0x1, URZ ;  /* 0x0000000104097899 */ /* 0x000fe4000800063f */
[----:B------:R-:W-:-:S02]  /*32bf0*/  USHF.L.U64.HI UR6, UR5, 0x1, UR6 ;  /* 0x0000000105067899 */ /* 0x000fc40008010206 */
[----:B------:R-:W-:-:S04]  /*32c00*/  IADD3 R17, R17, c[0x0][0x180], RZ ;  /* 0x0000600011117a10 */ /* 0x000fc80007ffe0ff */
[----:B------:R-:W-:-:S04]  /*32c10*/  SHF.R.S32.HI R13, RZ, 0x1f, R17 ;  /* 0x0000001fff0d7819 */ /* 0x000fc80000011411 */
[----:B------:R-:W-:-:S04]  /*32c20*/  LEA.HI R13, R13, R17, RZ, 0x6 ;  /* 0x000000110d0d7211 */ /* 0x000fc800078f30ff */
[----:B------:R-:W-:Y:S02]  /*32c30*/  SHF.R.S32.HI R5, RZ, 0x6, R13 ;  /* 0x00000006ff057819 */ /* 0x000fe4000001140d */
[----:B------:R-:W2:Y:S01]  /*32c40*/  LDL.LU R13, [R1+0x85c] ;  /* 0x00085c00010d7983 */ /* 0x000ea20000300800 */
[C---:B------:R-:W-:Y:S01]  /*32c50*/  LOP3.LUT R5, R2.reuse, 0x20, RZ, 0x3c, !PT ;  /* 0x0000002002057812 */ /* 0x040fe200078e3cff */
[----:B------:R-:W-:Y:S01]  /*32c60*/  USHF.L.U64.HI UR7, UR4, 0x1, UR7 ;  /* 0x0000000104077899 */ /* 0x000fe20008010207 */
[C---:B------:R-:W-:Y:S01]  /*32c70*/  LOP3.LUT R5, R2.reuse, 0x50, RZ, 0x3c, !PT ;  /* 0x0000005002057812 */ /* 0x040fe200078e3cff */
[----:B------:R-:W-:Y:S01]  /*32c80*/  STL [R1+0x2d0], RZ ;  /* 0x0002d0ff01007387 */ /* 0x000fe20000100800 */
[----:B-----5:R-:W-:Y:S01]  /*32c90*/  LOP3.LUT R5, R3, 0x40, RZ, 0x3c, !PT ;  /* 0x0000004003057812 */ /* 0x020fe200078e3cff */
[----:B------:R-:W-:Y:S01]  /*32ca0*/  UMOV UR4, URZ ;  /* 0x0000003f00047c82 */ /* 0x000fe20008000000 */
[C---:B------:R-:W-:Y:S01]  /*32cb0*/  LOP3.LUT R6, R2.reuse, 0x10, RZ, 0x3c, !PT ;  /* 0x0000001002067812 */ /* 0x040fe200078e3cff */
[----:B------:R-:W-:Y:S01]  /*32cc0*/  STL [R1+0x2d4], RZ ;  /* 0x0002d4ff01007387 */ /* 0x000fe20000100800 */
[C---:B------:R-:W-:Y:S02]  /*32cd0*/  LOP3.LUT R7, R2.reuse, 0x30, RZ, 0x3c, !PT ;  /* 0x0000003002077812 */ /* 0x040fe400078e3cff */
[C---:B------:R-:W-:Y:S01]  /*32ce0*/  LOP3.LUT R6, R2.reuse, 0x40, RZ, 0x3c, !PT ;  /* 0x0000004002067812 */ /* 0x040fe200078e3cff */
[----:B------:R-:W-:Y:S01]  /*32cf0*/  STL [R1+0x2d8], RZ ;  /* 0x0002d8ff01007387 */ /* 0x000fe20000100800 */
[----:B------:R-:W-:-:S02]  /*32d00*/  LOP3.LUT R7, R2, 0x60, RZ, 0x3c, !PT ;  /* 0x0000006002077812 */ /* 0x000fc400078e3cff */
[----:B------:R-:W-:Y:S02]  /*32d10*/  LOP3.LUT R6, R2, 0x70, RZ, 0x3c, !PT ;  /* 0x0000007002067812 */ /* 0x000fe400078e3cff */
[----:B--2---:R-:W-:-:S05]  /*32d20*/  LOP3.LUT R4, R13, 0x200, R4, 0xf8, !PT ;  /* 0x000002000d047812 */ /* 0x004fca00078ef804 */
[----:B------:R0:W-:Y:S04]  /*32d30*/  STL [R1+0x908], R4 ;  /* 0x0009080401007387 */ /* 0x0001e80000100800 */
[----:B------:R1:W-:Y:S04]  /*32d40*/  STL [R1+0x2dc], RZ ;  /* 0x0002dcff01007387 */ /* 0x0003e80000100800 */
[----:B------:R1:W-:Y:S01]  /*32d50*/  STL [R1+0x2c0], RZ ;  /* 0x0002c0ff01007387 */ /* 0x0003e20000100800 */
[----:B0-----:R-:W-:-:S03]  /*32d60*/  LOP3.LUT R4, R4, 0x20, RZ, 0x3c, !PT ;  /* 0x0000002004047812 */ /* 0x001fc600078e3cff */
        /* <DEDUP_REMOVED lines=67> */
[----:B------:R1:W-:Y:S04]  /*331a0*/  STL [R1+0x1a2c], R5 ;  /* 0x001a2c0501007387 */ /* 0x0003e80000100800 */
[----:B------:R1:W-:Y:S02]  /*331b0*/  STL [R1+0x90c], R4 ;  /* 0x00090c0401007387 */ /* 0x0003e40000100800 */
.L_x_3:
[----:B-1---5:R-:W2:Y:S04]  /*331c0*/  LDL R5, [R1+0xa0c] ;  /* 0x000a0c0001057983 */ /* 0x022ea80000100800 */
[----:B0-2---:R0:W-:Y:S04]  /*331d0*/  STL [R1+0x37bc], R5 ;  /* 0x0037bc0501007387 */ /* 0x0051e80000100800 */
[----:B------:R-:W2:Y:S01]  /*331e0*/  LDL R4, [R1+0xa10] ;  /* 0x000a100001047983 */ /* 0x000ea20000100800 */
[----:B------:R-:W-:-:S02]  /*331f0*/  UMOV UR5, 0xffffffc0 ;  /* 0xffffffc000057882 */ /* 0x000fc40000000000 */
[----:B------:R-:W-:Y:S01]  /*33200*/  ULDC UR8, c[0x0][0x180] ;  /* 0x0000600000087ab9 */ /* 0x000fe20000000800 */
[----:B------:R-:W-:Y:S01]  /*33210*/  STL [R1+0x3654], R13 ;  /* 0x0036540d01007387 */ /* 0x000fe20000100800 */
[----:B------:R-:W-:-:S03]  /*33220*/  UIMAD UR5, UR4, UR5, UR8 ;  /* 0x00000005040572a4 */ /* 0x000fc6000f8e0208 */
[----:B------:R-:W-:Y:S04]  /*33230*/  STL [R1+0x365c], R13 ;  /* 0x00365c0d01007387 */ /* 0x000fe80000100800 */
        /* <DEDUP_REMOVED lines=108> */
[----:B------:R1:W-:Y:S04]  /*33900*/  STL [R1+0x3778], R15 ;  /* 0x0037780f01007387 */ /* 0x0003e80000100800 */
        /* <DEDUP_REMOVED lines=207> */
[----:B0-----:R-:W1:Y:S04]  /*34600*/  S2R R5, SR_TID.X ;  /* 0x0000000000057919 */ /* 0x001e680000002100 */
[----:B------:R-:W-:Y:S04]  /*34610*/  STL [R1+0x3374], R3 ;  /* 0x0033740301007387 */ /* 0x000fe80000100800 */
[----:B------:R-:W-:Y:S04]  /*34620*/  STL [R1+0x337c], R3 ;  /* 0x00337c0301007387 */ /* 0x000fe80000100800 */
[----:B------:R-:W-:Y:S04]  /*34630*/  STL [R1+0x3384], R3 ;  /* 0x0033840301007387 */ /* 0x000fe80000100800 */
[----:B------:R-:W-:Y:S04]  /*34640*/  STL [R1+0x338c], R3 ;  /* 0x00338c0301007387 */ /* 0x000fe80000100800 */
[----:B------:R-:W-:Y:S04]  /*34650*/  STL [R1+0x3394], R3 ;  /* 0x0033940301007387 */ /* 0x000fe80000100800 */
[----:B------:R-:W-:Y:S01]  /*34660*/  STL [R1+0x339c], R3 ;  /* 0x00339c0301007387 */ /* 0x000fe20000100800 */
[----:B-1----:R-:W-:-:S02]  /*34670*/  SHF.R.U32.HI R15, RZ, 0x5, R5 ;  /* 0x00000005ff0f7819 */ /* 0x002fc40000011605 */
[----:B------:R-:W-:Y:S01]  /*34680*/  SHF.R.U32.HI R12, RZ, 0x5, R5 ;  /* 0x00000005ff0c7819 */ /* 0x000fe20000011605 */
[----:B------:R-:W-:Y:S01]  /*34690*/  STL [R1+0x33a4], R3 ;  /* 0x0033a40301007387 */ /* 0x000fe20000100800 */
[----:B------:R-:W-:-:S03]  /*346a0*/  SGXT.U32 R15, R15, 0x1 ;  /* 0x000000010f0f781a */ /* 0x000fc60000000000 */
[----:B------:R-:W0:Y:S01]  /*346b0*/  S2R R13, SR_TID.X ;  /* 0x00000000000d7919 */ /* 0x000e220000002100 */
[----:B------:R-:W-:Y:S02]  /*346c0*/  LOP3.LUT R5, R15, 0x2, RZ, 0xfc, !PT ;  /* 0x000000020f057812 */ /* 0x000fe400078efcff */
[----:B------:R-:W-:Y:S01]  /*346d0*/  PRMT R10, RZ, 0x7610, R10 ;  /* 0x00007610ff0a7816 */ /* 0x000fe2000000000a */
[----:B------:R-:W-:Y:S01]  /*346e0*/  STL [R1+0x33ac], R3 ;  /* 0x0033ac0301007387 */ /* 0x000fe20000100800 */
[----:B------:R-:W-:Y:S02]  /*346f0*/  ISETP.GE.AND P1, PT, R5, UR5, PT ;  /* 0x0000000505007c0c */ /* 0x000fe4000bf26270 */
[----:B------:R-:W-:Y:S01]  /*34700*/  LOP3.LUT R15, R15, 0x4, RZ, 0xfc, !PT ;  /* 0x000000040f0f7812 */ /* 0x000fe200078efcff */
[----:B------:R-:W-:Y:S01]  /*34710*/  STL [R1+0x33b4], R3 ;  /* 0x0033b40301007387 */ /* 0x000fe20000100800 */
[----:B------:R-:W-:-:S03]  /*34720*/  SGXT.U32 R12, R12, 0x1 ;  /* 0x000000010c0c781a */ /* 0x000fc60000000000 */
[----:B------:R-:W-:Y:S04]  /*34730*/  STL [R1+0x33bc], R3 ;  /* 0x0033bc0301007387 */ /* 0x000fe80000100800 */
[----:B------:R-:W-:Y:S04]  /*34740*/  STL [R1+0x33c4], R3 ;  /* 0x0033c40301007387 */ /* 0x000fe80000100800 */
[----:B------:R-:W-:Y:S04]  /*34750*/  STL [R1+0x33cc], R3 ;  /* 0x0033cc0301007387 */ /* 0x000fe80000100800 */
[----:B------:R-:W-:Y:S01]  /*34760*/  STL [R1+0x33d4], R3 ;  /* 0x0033d40301007387 */ /* 0x000fe20000100800 */
[----:B0-----:R-:W-:-:S03]  /*34770*/  SHF.R.U32.HI R11, RZ, 0x5, R13 ;  /* 0x00000005ff0b7819 */ /* 0x001fc6000001160d */
[----:B------:R-:W-:Y:S01]  /*34780*/  STL [R1+0x33dc], R3 ;  /* 0x0033dc0301007387 */ /* 0x000fe20000100800 */
[----:B------:R-:W-:-:S03]  /*34790*/  SGXT.U32 R11, R11, 0x1 ;  /* 0x000000010b0b781a */ /* 0x000fc60000000000 */
[----:B------:R-:W-:Y:S01]  /*347a0*/  STL [R1+0x33e4], R3 ;  /* 0x0033e40301007387 */ /* 0x000fe20000100800 */
[----:B------:R-:W-:-:S03]  /*347b0*/  ISETP.GE.AND P0, PT, R11, UR5, PT ;  /* 0x000000050b007c0c */ /* 0x000fc6000bf06270 */
        /* <DEDUP_REMOVED lines=22> */
[----:B------:R-:W2:Y:S01]  /*34920*/  LDL.LU R5, [R1+0x37bc] ;  /* 0x0037bc0001057983 */ /* 0x000ea20000300800 */
[----:B------:R-:W-:-:S02]  /*34930*/  ISETP.GE.AND P2, PT, R15, UR5, PT ;  /* 0x000000050f007c0c */ /* 0x000fc4000bf46270 */
[----:B------:R-:W-:Y:S02]  /*34940*/  LOP3.LUT R15, R12, 0x6, RZ, 0xfc, !PT ;  /* 0x000000060c0f7812 */ /* 0x000fe400078efcff */
[----:B------:R-:W-:Y:S01]  /*34950*/  PRMT R9, RZ, 0x7610, R9 ;  /* 0x00007610ff097816 */ /* 0x000fe20000000009 */
[----:B------:R-:W0:Y:S01]  /*34960*/  S2R R12, SR_TID.X ;  /* 0x00000000000c7919 */ /* 0x000e220000002100 */
[----:B------:R-:W-:-:S03]  /*34970*/  ISETP.GE.AND P3, PT, R15, UR5, PT ;  /* 0x000000050f007c0c */ /* 0x000fc6000bf66270 */
[----:B------:R-:W3:Y:S01]  /*34980*/  LDL R15, [R1+0xa00] ;  /* 0x000a0000010f7983 */ /* 0x000ee20000100800 */
[----:B0-----:R-:W-:-:S04]  /*34990*/  SHF.R.U32.HI R12, RZ, 0x5, R12 ;  /* 0x00000005ff0c7819 */ /* 0x001fc8000001160c */
[----:B------:R-:W-:Y:S01]  /*349a0*/  SGXT.U32 R12, R12, 0x1 ;  /* 0x000000010c0c781a */ /* 0x000fe20000000000 */
[----:B--2---:R0:W2:Y:S04]  /*349b0*/  @!P0 LDG.E.U16 R10, [R4.64] ;  /* 0x0000000a040a8981 */ /* 0x0040a8000c1e1500 */
[----:B0-----:R-:W4:Y:S04]  /*349c0*/  LDL R4, [R1+0x974] ;  /* 0x0009740001047983 */ /* 0x001f280000100800 */
[----:B--2---:R0:W-:Y:S04]  /*349d0*/  STL [R1+0x6b8], R10 ;  /* 0x0006b80a01007387 */ /* 0x0041e80000100800 */
[----:B------:R-:W4:Y:S02]  /*349e0*/  LDL R5, [R1+0x980] ;  /* 0x0009800001057983 */ /* 0x000f240000100800 */
[----:B----4-:R-:W-:-:S04]  /*349f0*/  @!P1 LOP3.LUT R5, R5, R4, RZ, 0x3c, !PT ;  /* 0x0000000405059212 */ /* 0x010fc800078e3cff */
[----:B------:R-:W-:-:S04]  /*34a00*/  @!P1 LOP3.LUT R4, R5, R4, RZ, 0x3c, !PT ;  /* 0x0000000405049212 */ /* 0x000fc800078e3cff */
[----:B------:R-:W-:-:S05]  /*34a10*/  @!P1 LOP3.LUT R5, R5, R4, RZ, 0x3c, !PT ;  /* 0x0000000405059212 */ /* 0x000fca00078e3cff */
[----:B------:R1:W2:Y:S01]  /*34a20*/  @!P1 LDG.E.U16 R9, [R4.64] ;  /* 0x0000000a04099981 */ /* 0x0002a2000c1e1500 */
[----:B0-----:R-:W-:-:S04]  /*34a30*/  LOP3.LUT R10, R12, 0x8, RZ, 0xfc, !PT ;  /* 0x000000080c0a7812 */ /* 0x001fc800078efcff */
[----:B------:R-:W-:Y:S02]  /*34a40*/  ISETP.GE.AND P0, PT, R10, UR5, PT ;  /* 0x000000050a007c0c */ /* 0x000fe4000bf06270 */
[----:B------:R-:W4:Y:S04]  /*34a50*/  LDL.LU R10, [R1+0x37b8] ;  /* 0x0037b800010a7983 */ /* 0x000f280000300800 */
[----:B-1----:R-:W3:Y:S04]  /*34a60*/  LDL R4, [R1+0x97c] ;  /* 0x00097c0001047983 */ /* 0x002ee80000100800 */
[----:B--2---:R0:W-:Y:S04]  /*34a70*/  STL [R1+0x6b4], R9 ;  /* 0x0006b40901007387 */ /* 0x0041e80000100800 */
[----:B------:R-:W3:Y:S01]  /*34a80*/  LDL R5, [R1+0xa08] ;  /* 0x000a080001057983 */ /* 0x000ee20000100800 */
[----:B------:R-:W-:-:S03]  /*34a90*/  PRMT R14, RZ, 0x7610, R14 ;  /* 0x00007610ff0e7816 */ /* 0x000fc6000000000e */
[----:B------:R-:W1:Y:S01]  /*34aa0*/  S2R R12, SR_TID.X ;  /* 0x00000000000c7919 */ /* 0x000e620000002100 */
[----:B---3--:R-:W-:-:S04]  /*34ab0*/  @!P2 LOP3.LUT R5, R5, R4, RZ, 0x3c, !PT ;  /* 0x000000040505a212 */ /* 0x008fc800078e3cff */
[----:B------:R-:W-:-:S04]  /*34ac0*/  @!P2 LOP3.LUT R4, R5, R4, RZ, 0x3c, !PT ;  /* 0x000000040504a212 */ /* 0x000fc800078e3cff */
[----:B------:R-:W-:-:S05]  /*34ad0*/  @!P2 LOP3.LUT R5, R5, R4, RZ, 0x3c, !PT ;  /* 0x000000040505a212 */ /* 0x000fca00078e3cff */
[----:B------:R-:W2:Y:S01]  /*34ae0*/  @!P2 LDG.E.U16 R14, [R4.64] ;  /* 0x0000000a040ea981 */ /* 0x000ea2000c1e1500 */
[----:B-1----:R-:W-:-:S04]  /*34af0*/  SHF.R.U32.HI R12, RZ, 0x5, R12 ;  /* 0x00000005ff0c7819 */ /* 0x002fc8000001160c */
[----:B------:R-:W-:-:S04]  /*34b00*/  SGXT.U32 R12, R12, 0x1 ;  /* 0x000000010c0c781a */ /* 0x000fc80000000000 */
[----:B0-----:R-:W-:-:S04]  /*34b10*/  LOP3.LUT R9, R12, 0xa, RZ, 0xfc, !PT ;  /* 0x0000000a0c097812 */ /* 0x001fc800078efcff */
[----:B------:R-:W-:Y:S02]  /*34b20*/  ISETP.GE.AND P1, PT, R9, UR5, PT ;  /* 0x0000000509007c0c */ /* 0x000fe4000bf26270 */
[----:B------:R-:W3:Y:S04]  /*34b30*/  LDL.LU R9, [R1+0x37b4] ;  /* 0x0037b40001097983 */ /* 0x000ee80000300800 */
[----:B--2---:R0:W-:Y:S04]  /*34b40*/  STL [R1+0x6b0], R14 ;  /* 0x0006b00e01007387 */ /* 0x0041e80000100800 */
[----:B------:R-:W2:Y:S04]  /*34b50*/  LDL R4, [R1+0x978] ;  /* 0x0009780001047983 */ /* 0x000ea80000100800 */
[----:B------:R-:W2:Y:S01]  /*34b60*/  LDL R5, [R1+0xa04] ;  /* 0x000a040001057983 */ /* 0x000ea20000100800 */
[----:B----4-:R-:W-:-:S03]  /*34b70*/  PRMT R10, RZ, 0x7610, R10 ;  /* 0x00007610ff0a7816 */ /* 0x010fc6000000000a */
[----:B------:R-:W0:Y:S01]  /*34b80*/  S2R R12, SR_TID.X ;  /* 0x00000000000c7919 */ /* 0x000e220000002100 */
[----:B--2---:R-:W-:-:S04]  /*34b90*/  @!P3 LOP3.LUT R5, R5, R4, RZ, 0x3c, !PT ;  /* 0x000000040505b212 */ /* 0x004fc800078e3cff */
[----:B------:R-:W-:-:S04]  /*34ba0*/  @!P3 LOP3.LUT R4, R5, R4, RZ, 0x3c, !PT ;  /* 0x000000040504b212 */ /* 0x000fc800078e3cff */
[----:B------:R-:W-:-:S05]  /*34bb0*/  @!P3 LOP3.LUT R5, R5, R4, RZ, 0x3c, !PT ;  /* 0x000000040505b212 */ /* 0x000fca00078e3cff */
[----:B------:R-:W2:Y:S01]  /*34bc0*/  @!P3 LDG.E.U16 R10, [R4.64] ;  /* 0x0000000a040ab981 */ /* 0x000ea2000c1e1500 */
[----:B0-----:R-:W-:-:S04]  /*34bd0*/  SHF.R.U32.HI R14, RZ, 0x5, R12 ;  /* 0x00000005ff0e7819 */ /* 0x001fc8000001160c */
[----:B------:R-:W-:-:S04]  /*34be0*/  SGXT.U32 R14, R14, 0x1 ;  /* 0x000000010e0e781a */ /* 0x000fc80000000000 */
[----:B------:R-:W-:-:S04]  /*34bf0*/  LOP3.LUT R14, R14, 0xc, RZ, 0xfc, !PT ;  /* 0x0000000c0e0e7812 */ /* 0x000fc800078efcff */
[----:B------:R-:W-:Y:S02]  /*34c00*/  ISETP.GE.AND P2, PT, R14, UR5, PT ;  /* 0x000000050e007c0c */ /* 0x000fe4000bf46270 */
[----:B------:R-:W4:Y:S01]  /*34c10*/  LDL.LU R14, [R1+0x37b0] ;  /* 0x0037b000010e7983 */ /* 0x000f220000300800 */
[----:B------:R-:W-:-:S03]  /*34c20*/  SHF.R.U32.HI R12, RZ, 0x5, R12 ;  /* 0x00000005ff0c7819 */ /* 0x000fc6000001160c */
[----:B--2---:R0:W-:Y:S04]  /*34c30*/  STL [R1+0x6ac], R10 ;  /* 0x0006ac0a01007387 */ /* 0x0041e80000100800 */
[----:B0-----:R-:W2:Y:S04]  /*34c40*/  LDL.LU R10, [R1+0x37ac] ;  /* 0x0037ac00010a7983 */ /* 0x001ea80000300800 */
[----:B------:R-:W2:Y:S01]  /*34c50*/  LDL R5, [R1+0x970] ;  /* 0x0009700001057983 */ /* 0x000ea20000100800 */
[----:B------:R-:W-:-:S04]  /*34c60*/  SGXT.U32 R12, R12, 0x1 ;  /* 0x000000010c0c781a */ /* 0x000fc80000000000 */
[----:B------:R-:W-:Y:S02]  /*34c70*/  LOP3.LUT R4, R12, 0xe, RZ, 0xfc, !PT ;  /* 0x0000000e0c047812 */ /* 0x000fe400078efcff */
[----:B---3--:R-:W-:Y:S02]  /*34c80*/  PRMT R9, RZ, 0x7610, R9 ;  /* 0x00007610ff097816 */ /* 0x008fe40000000009 */
[----:B------:R-:W-:Y:S01]  /*34c90*/  ISETP.GE.AND P3, PT, R4, UR5, PT ;  /* 0x0000000504007c0c */ /* 0x000fe2000bf66270 */
[----:B------:R-:W-:Y:S02]  /*34ca0*/  @!P0 IMAD.MOV.U32 R4, RZ, RZ, R15 ;  /* 0x000000ffff048224 */ /* 0x000fe400078e000f */
[----:B------:R-:W3:Y:S04]  /*34cb0*/  LDL R15, [R1+0x9e4] ;  /* 0x0009e400010f7983 */ /* 0x000ee80000100800 */
[----:B--2---:R0:W2:Y:S04]  /*34cc0*/  @!P0 LDG.E.U16 R9, [R4.64] ;  /* 0x0000000a04098981 */ /* 0x0040a8000c1e1500 */
[----:B0-----:R-:W3:Y:S04]  /*34cd0*/  LDL R4, [R1+0x9f8] ;  /* 0x0009f80001047983 */ /* 0x001ee80000100800 */
[----:B--2---:R0:W-:Y:S04]  /*34ce0*/  STL [R1+0x6a8], R9 ;  /* 0x0006a80901007387 */ /* 0x0041e80000100800 */
[----:B------:R-:W3:Y:S01]  /*34cf0*/  LDL R5, [R1+0x9fc] ;  /* 0x0009fc0001057983 */ /* 0x000ee20000100800 */
[----:B------:R-:W-:-:S03]  /*34d00*/  PRMT R10, RZ, 0x7610, R10 ;  /* 0x00007610ff0a7816 */ /* 0x000fc6000000000a */
[----:B------:R-:W1:Y:S01]  /*34d10*/  S2R R12, SR_TID.X ;  /* 0x00000000000c7919 */ /* 0x000e620000002100 */
[----:B---3--:R-:W-:-:S04]  /*34d20*/  @!P1 LOP3.LUT R5, R5, R4, RZ, 0x3c, !PT ;  /* 0x0000000405059212 */ /* 0x008fc800078e3cff */
[----:B------:R-:W-:-:S04]  /*34d30*/  @!P1 LOP3.LUT R4, R5, R4, RZ, 0x3c, !PT ;  /* 0x0000000405049212 */ /* 0x000fc800078e3cff */
[----:B------:R-:W-:-:S05]  /*34d40*/  @!P1 LOP3.LUT R5, R5, R4, RZ, 0x3c, !PT ;  /* 0x0000000405059212 */ /* 0x000fca00078e3cff */
[----:B------:R2:W3:Y:S01]  /*34d50*/  @!P1 LDG.E.U16 R10, [R4.64] ;  /* 0x0000000a040a9981 */ /* 0x0004e2000c1e1500 */
[----:B-1----:R-:W-:-:S04]  /*34d60*/  SHF.R.U32.HI R12, RZ, 0x5, R12 ;  /* 0x00000005ff0c7819 */ /* 0x002fc8000001160c */
[----:B------:R-:W-:-:S04]  /*34d70*/  SGXT.U32 R12, R12, 0x1 ;  /* 0x000000010c0c781a */ /* 0x000fc80000000000 */
[----:B0-----:R-:W-:-:S04]  /*34d80*/  LOP3.LUT R9, R12, 0x10, RZ, 0xfc, !PT ;  /* 0x000000100c097812 */ /* 0x001fc800078efcff */
[----:B------:R-:W-:Y:S02]  /*34d90*/  ISETP.GE.AND P0, PT, R9, UR5, PT ;  /* 0x0000000509007c0c */ /* 0x000fe4000bf06270 */
[----:B------:R-:W4:Y:S04]  /*34da0*/  LDL.LU R9, [R1+0x37a8] ;  /* 0x0037a80001097983 */ /* 0x000f280000300800 */
[----:B--2---:R-:W2:Y:S04]  /*34db0*/  LDL R4, [R1+0x9f0] ;  /* 0x0009f00001047983 */ /* 0x004ea80000100800 */
[----:B---3--:R0:W-:Y:S04]  /*34dc0*/  STL [R1+0x6a4], R10 ;  /* 0x0006a40a01007387 */ /* 0x0081e80000100800 */
[----:B------:R-:W2:Y:S01]  /*34dd0*/  LDL R5, [R1+0x9f4] ;  /* 0x0009f40001057983 */ /* 0x000ea20000100800 */
[----:B----4-:R-:W-:-:S03]  /*34de0*/  PRMT R14, RZ, 0x7610, R14 ;  /* 0x00007610ff0e7816 */ /* 0x010fc6000000000e */
[----:B------:R-:W1:Y:S01]  /*34df0*/  S2R R12, SR_TID.X ;  /* 0x00000000000c7919 */ /* 0x000e620000002100 */
[----:B--2---:R-:W-:-:S04]  /*34e00*/  @!P2 LOP3.LUT R5, R5, R4, RZ, 0x3c, !PT ;  /* 0x000000040505a212 */ /* 0x004fc800078e3cff */
        /* <DEDUP_REMOVED lines=11> */
[----:B------:R-:W-:-:S03]  /*34ec0*/  PRMT R9, RZ, 0x7610, R9 ;  /* 0x00007610ff097816 */ /* 0x000fc60000000009 */
        /* <DEDUP_REMOVED lines=115> */
[----:B------:R-:W4:Y:S04]  /*35600*/  LDL.LU R14, [R1+0x3780] ;  /* 0x00378000010e7983 */ /* 0x000f280000300800 */
[----:B--2---:R0:W-:Y:S04]  /*35610*/  STL [R1+0x67c], R9 ;  /* 0x00067c0901007387 */ /* 0x0041e80000100800 */
[----:B0-----:R-:W2:Y:S04]  /*35620*/  LDL.LU R9, [R1+0x377c] ;  /* 0x00377c0001097983 */ /* 0x001ea80000300800 */
[----:B------:R-:W2:Y:S01]  /*35630*/  LDL R5, [R1+0x9a0] ;  /* 0x0009a00001057983 */ /* 0x000ea20000100800 */
[----:B---3--:R-:W-:Y:S01]  /*35640*/  PRMT R10, RZ, 0x7610, R10 ;  /* 0x00007610ff0a7816 */ /* 0x008fe2000000000a */
[----:B------:R-:W-:-:S05]  /*35650*/  @!P0 IMAD.MOV.U32 R4, RZ, RZ, R15 ;  /* 0x000000ffff048224 */ /* 0x000fca00078e000f */
[----:B--2---:R0:W2:Y:S04]  /*35660*/  @!P0 LDG.E.U16 R10, [R4.64] ;  /* 0x0000000a040a8981 */ /* 0x0040a8000c1e1500 */
[----:B0-----:R-:W3:Y:S04]  /*35670*/  LDL R4, [R1+0x998] ;  /* 0x0009980001047983 */ /* 0x001ee80000100800 */
[----:B------:R-:W3:Y:S01]  /*35680*/  LDL R5, [R1+0x99c] ;  /* 0x00099c0001057983 */ /* 0x000ee20000100800 */
[----:B------:R-:W-:Y:S02]  /*35690*/  PRMT R9, RZ, 0x7610, R9 ;  /* 0x00007610ff097816 */ /* 0x000fe40000000009 */
[----:B------:R-:W-:-:S04]  /*356a0*/  SHF.R.U32.HI R12, RZ, 0x5, R12 ;  /* 0x00000005ff0c7819 */ /* 0x000fc8000001160c */
[----:B------:R-:W-:-:S04]  /*356b0*/  SGXT.U32 R12, R12, 0x1 ;  /* 0x000000010c0c781a */ /* 0x000fc80000000000 */
[----:B------:R-:W-:-:S04]  /*356c0*/  LOP3.LUT R12, R12, 0x26, RZ, 0xfc, !PT ;  /* 0x000000260c0c7812 */ /* 0x000fc800078efcff */
[----:B------:R-:W-:Y:S02]  /*356d0*/  ISETP.GE.AND P3, PT, R12, UR5, PT ;  /* 0x000000050c007c0c */ /* 0x000fe4000bf66270 */
[----:B------:R-:W0:Y:S01]  /*356e0*/  S2R R12, SR_TID.X ;  /* 0x00000000000c7919 */ /* 0x000e220000002100 */
[----:B---3--:R-:W-:-:S04]  /*356f0*/  @!P1 LOP3.LUT R5, R5, R4, RZ, 0x3c, !PT ;  /* 0x0000000405059212 */ /* 0x008fc800078e3cff */
[----:B------:R-:W-:-:S04]  /*35700*/  @!P1 LOP3.LUT R4, R5, R4, RZ, 0x3c, !PT ;  /* 0x0000000405049212 */ /* 0x000fc800078e3cff */
[----:B------:R-:W-:-:S05]  /*35710*/  @!P1 LOP3.LUT R5, R5, R4, RZ, 0x3c, !PT ;  /* 0x0000000405059212 */ /* 0x000fca00078e3cff */
[----:B------:R-:W3:Y:S01]  /*35720*/  @!P1 LDG.E.U16 R9, [R4.64] ;  /* 0x0000000a04099981 */ /* 0x000ee2000c1e1500 */
[----:B0-----:R-:W-:-:S04]  /*35730*/  SHF.R.U32.HI R15, RZ, 0x5, R12 ;  /* 0x00000005ff0f7819 */ /* 0x001fc8000001160c */
[----:B------:R-:W-:-:S04]  /*35740*/  SGXT.U32 R15, R15, 0x1 ;  /* 0x000000010f0f781a */ /* 0x000fc80000000000 */
[----:B------:R-:W-:Y:S01]  /*35750*/  LOP3.LUT R15, R15, 0x28, RZ, 0xfc, !PT ;  /* 0x000000280f0f7812 */ /* 0x000fe200078efcff */
[----:B--2---:R0:W-:Y:S03]  /*35760*/  STL [R1+0x678], R10 ;  /* 0x0006780a01007387 */ /* 0x0041e60000100800 */
[----:B------:R-:W-:Y:S01]  /*35770*/  ISETP.GE.AND P4, PT, R15, UR5, PT ;  /* 0x000000050f007c0c */ /* 0x000fe2000bf86270 */
[----:B------:R-:W2:Y:S04]  /*35780*/  LDL R12, [R1+0x984] ;  /* 0x00098400010c7983 */ /* 0x000ea80000100800 */
[----:B------:R-:W2:Y:S04]  /*35790*/  LDL.LU R15, [R1+0x3778] ;  /* 0x00377800010f7983 */ /* 0x000ea80000300800 */
[----:B---3--:R1:W-:Y:S04]  /*357a0*/  STL [R1+0x674], R9 ;  /* 0x0006740901007387 */ /* 0x0083e80000100800 */
[----:B------:R-:W3:Y:S04]  /*357b0*/  LDL R4, [R1+0x990] ;  /* 0x0009900001047983 */ /* 0x000ee80000100800 */
[----:B------:R-:W3:Y:S01]  /*357c0*/  LDL R5, [R1+0x994] ;  /* 0x0009940001057983 */ /* 0x000ee20000100800 */
[----:B----4-:R-:W-:-:S03]  /*357d0*/  PRMT R14, RZ, 0x7610, R14 ;  /* 0x00007610ff0e7816 */ /* 0x010fc6000000000e */
[----:B0-----:R-:W0:Y:S01]  /*357e0*/  S2R R10, SR_TID.X ;  /* 0x00000000000a7919 */ /* 0x001e220000002100 */
[----:B---3--:R-:W-:-:S04]  /*357f0*/  @!P2 LOP3.LUT R5, R5, R4, RZ, 0x3c, !PT ;  /* 0x000000040505a212 */ /* 0x008fc800078e3cff */
[----:B------:R-:W-:-:S04]  /*35800*/  @!P2 LOP3.LUT R4, R5, R4, RZ, 0x3c, !PT ;  /* 0x000000040504a212 */ /* 0x000fc800078e3cff */
[----:B------:R-:W-:-:S05]  /*35810*/  @!P2 LOP3.LUT R5, R5, R4, RZ, 0x3c, !PT ;  /* 0x000000040505a212 */ /* 0x000fca00078e3cff */
[----:B------:R3:W4:Y:S01]  /*35820*/  @!P2 LDG.E.U16 R14, [R4.64] ;  /* 0x0000000a040ea981 */ /* 0x000722000c1e1500 */
[----:B0-----:R-:W-:-:S04]  /*35830*/  SHF.R.U32.HI R10, RZ, 0x5, R10 ;  /* 0x00000005ff0a7819 */ /* 0x001fc8000001160a */
[----:B------:R-:W-:-:S04]  /*35840*/  SGXT.U32 R10, R10, 0x1 ;  /* 0x000000010a0a781a */ /* 0x000fc80000000000 */
[----:B-1----:R-:W-:-:S04]  /*35850*/  LOP3.LUT R9, R10, 0x2a, RZ, 0xfc, !PT ;  /* 0x0000002a0a097812 */ /* 0x002fc800078efcff */
[----:B------:R-:W-:Y:S02]  /*35860*/  ISETP.GE.AND P1, PT, R9, UR5, PT ;  /* 0x0000000509007c0c */ /* 0x000fe4000bf26270 */
[----:B------:R-:W2:Y:S04]  /*35870*/  LDL.LU R9, [R1+0x3774] ;  /* 0x0037740001097983 */ /* 0x000ea80000300800 */
[----:B---3--:R-:W3:Y:S04]  /*35880*/  LDL R4, [R1+0x988] ;  /* 0x0009880001047983 */ /* 0x008ee80000100800 */
[----:B----4-:R0:W-:Y:S04]  /*35890*/  STL [R1+0x670], R14 ;  /* 0x0006700e01007387 */ /* 0x0101e80000100800 */
[----:B------:R-:W3:Y:S01]  /*358a0*/  LDL R5, [R1+0x98c] ;  /* 0x00098c0001057983 */ /* 0x000ee20000100800 */
[----:B--2---:R-:W-:-:S03]  /*358b0*/  PRMT R9, RZ, 0x7610, R9 ;  /* 0x00007610ff097816 */ /* 0x004fc60000000009 */
        /* <DEDUP_REMOVED lines=10> */
[----:B------:R-:W0:Y:S04]  /*35960*/  S2R R10, SR_TID.X ;  /* 0x00000000000a7919 */ /* 0x000e280000002100 */
[----:B--2---:R1:W-:Y:S04]  /*35970*/  STL [R1+0x26c], R9 ;  /* 0x00026c0901007387 */ /* 0x0043e80000100800 */
[----:B-1----:R-:W2:Y:S04]  /*35980*/  LDL.LU R9, [R1+0x376c] ;  /* 0x00376c0001097983 */ /* 0x002ea80000300800 */
[----:B------:R-:W4:Y:S01]  /*35990*/  LDL R5, [R1+0x96c] ;  /* 0x00096c0001057983 */ /* 0x000f220000100800 */
[----:B0-----:R-:W-:-:S04]  /*359a0*/  SHF.R.U32.HI R4, RZ, 0x5, R10 ;  /* 0x00000005ff047819 */ /* 0x001fc8000001160a */
[----:B------:R-:W-:-:S04]  /*359b0*/  SGXT.U32 R4, R4, 0x1 ;  /* 0x000000010404781a */ /* 0x000fc80000000000 */
[----:B------:R-:W-:Y:S02]  /*359c0*/  LOP3.LUT R4, R4, 0x2e, RZ, 0xfc, !PT ;  /* 0x0000002e04047812 */ /* 0x000fe400078efcff */
[----:B------:R-:W-:Y:S02]  /*359d0*/  PRMT R15, RZ, 0x7610, R15 ;  /* 0x00007610ff0f7816 */ /* 0x000fe4000000000f */
[----:B------:R-:W-:Y:S01]  /*359e0*/  ISETP.GE.AND P2, PT, R4, UR5, PT ;  /* 0x0000000504007c0c */ /* 0x000fe2000bf46270 */
[----:B------:R-:W-:-:S05]  /*359f0*/  @!P4 IMAD.MOV.U32 R4, RZ, RZ, R12 ;  /* 0x000000ffff04c224 */ /* 0x000fca00078e000c */
[----:B----4-:R-:W4:Y:S04]  /*35a00*/  @!P4 LDG.E.U16 R15, [R4.64] ;  /* 0x0000000a040fc981 */ /* 0x010f28000c1e1500 */
[----:B----4-:R0:W-:Y:S04]  /*35a10*/  STL [R1+0x268], R15 ;  /* 0x0002680f01007387 */ /* 0x0101e80000100800 */
[----:B0-----:R-:W4:Y:S04]  /*35a20*/  LDL.LU R15, [R1+0x3768] ;  /* 0x00376800010f7983 */ /* 0x001f280000300800 */
[----:B------:R-:W3:Y:S04]  /*35a30*/  LDL R4, [R1+0x964] ;  /* 0x0009640001047983 */ /* 0x000ee80000100800 */
[----:B------:R-:W3:Y:S01]  /*35a40*/  LDL R5, [R1+0x968] ;  /* 0x0009680001057983 */ /* 0x000ee20000100800 */
[----:B------:R-:W-:-:S04]  /*35a50*/  SHF.R.U32.HI R10, RZ, 0x5, R10 ;  /* 0x00000005ff0a7819 */ /* 0x000fc8000001160a */
[----:B------:R-:W-:Y:S02]  /*35a60*/  SGXT.U32 R10, R10, 0x1 ;  /* 0x000000010a0a781a */ /* 0x000fe40000000000 */
[----:B--2---:R-:W-:Y:S02]  /*35a70*/  PRMT R9, RZ, 0x7610, R9 ;  /* 0x00007610ff097816 */ /* 0x004fe40000000009 */
[----:B------:R-:W-:-:S04]  /*35a80*/  LOP3.LUT R10, R10, 0x30, RZ, 0xfc, !PT ;  /* 0x000000300a0a7812 */ /* 0x000fc800078efcff */
[----:B------:R-:W-:Y:S02]  /*35a90*/  ISETP.GE.AND P3, PT, R10, UR5, PT ;  /* 0x000000050a007c0c */ /* 0x000fe4000bf66270 */
[----:B------:R-:W2:Y:S01]  /*35aa0*/  LDL.LU R10, [R1+0x3764] ;  /* 0x00376400010a7983 */ /* 0x000ea20000300800 */
[----:B---3--:R-:W-:-:S04]  /*35ab0*/  @!P1 LOP3.LUT R5, R5, R4, RZ, 0x3c, !PT ;  /* 0x0000000405059212 */ /* 0x008fc800078e3cff */
[----:B------:R-:W-:-:S04]  /*35ac0*/  @!P1 LOP3.LUT R4, R5, R4, RZ, 0x3c, !PT ;  /* 0x0000000405049212 */ /* 0x000fc800078e3cff */
[----:B------:R-:W-:-:S05]  /*35ad0*/  @!P1 LOP3.LUT R5, R5, R4, RZ, 0x3c, !PT ;  /* 0x0000000405059212 */ /* 0x000fca00078e3cff */
[----:B------:R0:W3:Y:S04]  /*35ae0*/  @!P1 LDG.E.U16 R9, [R4.64] ;  /* 0x0000000a04099981 */ /* 0x0000e8000c1e1500 */
[----:B0-----:R-:W4:Y:S04]  /*35af0*/  LDL R4, [R1+0x95c] ;  /* 0x00095c0001047983 */ /* 0x001f280000100800 */
[----:B------:R-:W4:Y:S04]  /*35b00*/  LDL R5, [R1+0x960] ;  /* 0x0009600001057983 */ /* 0x000f280000100800 */
[----:B------:R-:W0:Y:S01]  /*35b10*/  S2R R12, SR_TID.X ;  /* 0x00000000000c7919 */ /* 0x000e220000002100 */
[----:B--2---:R-:W-:-:S02]  /*35b20*/  PRMT R10, RZ, 0x7610, R10 ;  /* 0x00007610ff0a7816 */ /* 0x004fc4000000000a */
[----:B0-----:R-:W-:-:S04]  /*35b30*/  SHF.R.U32.HI R12, RZ, 0x5, R12 ;  /* 0x00000005ff0c7819 */ /* 0x001fc8000001160c */
[----:B------:R-:W-:Y:S01]  /*35b40*/  SGXT.U32 R12, R12, 0x1 ;  /* 0x000000010c0c781a */ /* 0x000fe20000000000 */
[----:B---3--:R0:W-:Y:S01]  /*35b50*/  STL [R1+0x264], R9 ;  /* 0x0002640901007387 */ /* 0x0081e20000100800 */
[-C--:B----4-:R-:W-:Y:S02]  /*35b60*/  @!P0 LOP3.LUT R5, R5, R4.reuse, RZ, 0x3c, !PT ;  /* 0x0000000405058212 */ /* 0x090fe400078e3cff */
[C---:B0-----:R-:W-:Y:S02]  /*35b70*/  LOP3.LUT R9, R12.reuse, 0x32, RZ, 0xfc, !PT ;  /* 0x000000320c097812 */ /* 0x041fe400078efcff */
[C---:B------:R-:W-:Y:S02]  /*35b80*/  @!P0 LOP3.LUT R4, R5.reuse, R4, RZ, 0x3c, !PT ;  /* 0x0000000405048212 */ /* 0x040fe400078e3cff */
[----:B------:R-:W-:Y:S02]  /*35b90*/  LOP3.LUT R12, R12, 0x34, RZ, 0xfc, !PT ;  /* 0x000000340c0c7812 */ /* 0x000fe400078efcff */
[----:B------:R-:W-:-:S02]  /*35ba0*/  @!P0 LOP3.LUT R5, R5, R4, RZ, 0x3c, !PT ;  /* 0x0000000405058212 */ /* 0x000fc400078e3cff */
[----:B------:R-:W-:Y:S02]  /*35bb0*/  ISETP.GE.AND P4, PT, R9, UR5, PT ;  /* 0x0000000509007c0c */ /* 0x000fe4000bf86270 */
[----:B------:R-:W2:Y:S01]  /*35bc0*/  LDL.LU R9, [R1+0x3760] ;  /* 0x0037600001097983 */ /* 0x000ea20000300800 */
[----:B------:R-:W-:-:S03]  /*35bd0*/  ISETP.GE.AND P5, PT, R12, UR5, PT ;  /* 0x000000050c007c0c */ /* 0x000fc6000bfa6270 */
[----:B------:R-:W3:Y:S04]  /*35be0*/  LDL.LU R12, [R1+0x375c] ;  /* 0x00375c00010c7983 */ /* 0x000ee80000300800 */
[----:B------:R0:W4:Y:S04]  /*35bf0*/  @!P0 LDG.E.U16 R10, [R4.64] ;  /* 0x0000000a040a8981 */ /* 0x000128000c1e1500 */
[----:B0-----:R-:W2:Y:S04]  /*35c00*/  LDL R4, [R1+0x954] ;  /* 0x0009540001047983 */ /* 0x001ea80000100800 */
[----:B------:R-:W2:Y:S01]  /*35c10*/  LDL R5, [R1+0x958] ;  /* 0x0009580001057983 */ /* 0x000ea20000100800 */
[----:B------:R-:W-:-:S02]  /*35c20*/  PRMT R15, RZ, 0x7610, R15 ;  /* 0x00007610ff0f7816 */ /* 0x000fc4000000000f */
[----:B--2---:R-:W-:-:S04]  /*35c30*/  @!P2 LOP3.LUT R5, R5, R4, RZ, 0x3c, !PT ;  /* 0x000000040505a212 */ /* 0x004fc800078e3cff */
[----:B------:R-:W-:-:S04]  /*35c40*/  @!P2 LOP3.LUT R4, R5, R4, RZ, 0x3c, !PT ;  /* 0x000000040504a212 */ /* 0x000fc800078e3cff */
[----:B------:R-:W-:-:S05]  /*35c50*/  @!P2 LOP3.LUT R5, R5, R4, RZ, 0x3c, !PT ;  /* 0x000000040505a212 */ /* 0x000fca00078e3cff */
[----:B------:R-:W2:Y:S04]  /*35c60*/  @!P2 LDG.E.U16 R15, [R4.64] ;  /* 0x0000000a040fa981 */ /* 0x000ea8000c1e1500 */
[----:B----4-:R0:W-:Y:S04]  /*35c70*/  STL [R1+0x260], R10 ;  /* 0x0002600a01007387 */ /* 0x0101e80000100800 */
[----:B--2---:R1:W-:Y:S04]  /*35c80*/  STL [R1+0x25c], R15 ;  /* 0x00025c0f01007387 */ /* 0x0043e80000100800 */
[----:B------:R-:W2:Y:S04]  /*35c90*/  LDL R4, [R1+0x94c] ;  /* 0x00094c0001047983 */ /* 0x000ea80000100800 */
[----:B------:R-:W2:Y:S01]  /*35ca0*/  LDL R5, [R1+0x950] ;  /* 0x0009500001057983 */ /* 0x000ea20000100800 */
[----:B------:R-:W-:-:S03]  /*35cb0*/  PRMT R9, RZ, 0x7610, R9 ;  /* 0x00007610ff097816 */ /* 0x000fc60000000009 */
[----:B0-----:R-:W1:Y:S01]  /*35cc0*/  S2R R10, SR_TID.X ;  /* 0x00000000000a7919 */ /* 0x001e620000002100 */
[----:B--2---:R-:W-:-:S04]  /*35cd0*/  @!P3 LOP3.LUT R5, R5, R4, RZ, 0x3c, !PT ;  /* 0x000000040505b212 */ /* 0x004fc800078e3cff */
[----:B------:R-:W-:-:S04]  /*35ce0*/  @!P3 LOP3.LUT R4, R5, R4, RZ, 0x3c, !PT ;  /* 0x000000040504b212 */ /* 0x000fc800078e3cff */
[----:B------:R-:W-:-:S05]  /*35cf0*/  @!P3 LOP3.LUT R5, R5, R4, RZ, 0x3c, !PT ;  /* 0x000000040505b212 */ /* 0x000fca00078e3cff */
[----:B------:R-:W2:Y:S01]  /*35d00*/  @!P3 LDG.E.U16 R9, [R4.64] ;  /* 0x0000000a0409b981 */ /* 0x000ea2000c1e1500 */
[----:B-1----:R-:W-:-:S04]  /*35d10*/  SHF.R.U32.HI R15, RZ, 0x5, R10 ;  /* 0x00000005ff0f7819 */ /* 0x002fc8000001160a */
[----:B------:R-:W-:-:S04]  /*35d20*/  SGXT.U32 R15, R15, 0x1 ;  /* 0x000000010f0f781a */ /* 0x000fc80000000000 */
[----:B------:R-:W-:-:S04]  /*35d30*/  LOP3.LUT R15, R15, 0x36, RZ, 0xfc, !PT ;  /* 0x000000360f0f7812 */ /* 0x000fc800078efcff */
[----:B------:R-:W-:Y:S02]  /*35d40*/  ISETP.GE.AND P0, PT, R15, UR5, PT ;  /* 0x000000050f007c0c */ /* 0x000fe4000bf06270 */
[----:B------:R-:W4:Y:S04]  /*35d50*/  LDL.LU R15, [R1+0x3758] ;  /* 0x00375800010f7983 */ /* 0x000f280000300800 */
[----:B--2---:R0:W-:Y:S04]  /*35d60*/  STL [R1+0x258], R9 ;  /* 0x0002580901007387 */ /* 0x0041e80000100800 */
[----:B0-----:R-:W2:Y:S04]  /*35d70*/  LDL.LU R9, [R1+0x3754] ;  /* 0x0037540001097983 */ /* 0x001ea80000300800 */
[----:B------:R-:W2:Y:S04]  /*35d80*/  LDL R4, [R1+0x944] ;  /* 0x0009440001047983 */ /* 0x000ea80000100800 */
[----:B------:R-:W2:Y:S01]  /*35d90*/  LDL R5, [R1+0x948] ;  /* 0x0009480001057983 */ /* 0x000ea20000100800 */
[----:B---3--:R-:W-:-:S02]  /*35da0*/  PRMT R12, RZ, 0x7610, R12 ;  /* 0x00007610ff0c7816 */ /* 0x008fc4000000000c */
[----:B--2---:R-:W-:-:S04]  /*35db0*/  @!P4 LOP3.LUT R5, R5, R4, RZ, 0x3c, !PT ;  /* 0x000000040505c212 */ /* 0x004fc800078e3cff */
[----:B------:R-:W-:-:S04]  /*35dc0*/  @!P4 LOP3.LUT R4, R5, R4, RZ, 0x3c, !PT ;  /* 0x000000040504c212 */ /* 0x000fc800078e3cff */
[----:B------:R-:W-:-:S05]  /*35dd0*/  @!P4 LOP3.LUT R5, R5, R4, RZ, 0x3c, !PT ;  /* 0x000000040505c212 */ /* 0x000fca00078e3cff */
[----:B------:R-:W2:Y:S01]  /*35de0*/  @!P4 LDG.E.U16 R12, [R4.64] ;  /* 0x0000000a040cc981 */ /* 0x000ea2000c1e1500 */
[----:B------:R-:W-:-:S04]  /*35df0*/  SHF.R.U32.HI R10, RZ, 0x5, R10 ;  /* 0x00000005ff0a7819 */ /* 0x000fc8000001160a */
[----:B------:R-:W-:-:S04]  /*35e00*/  SGXT.U32 R10, R10, 0x1 ;  /* 0x000000010a0a781a */ /* 0x000fc80000000000 */
[----:B------:R-:W-:-:S04]  /*35e10*/  LOP3.LUT R10, R10, 0x38, RZ, 0xfc, !PT ;  /* 0x000000380a0a7812 */ /* 0x000fc800078efcff */
[----:B------:R-:W-:Y:S02]  /*35e20*/  ISETP.GE.AND P1, PT, R10, UR5, PT ;  /* 0x000000050a007c0c */ /* 0x000fe4000bf26270 */
[----:B------:R-:W3:Y:S04]  /*35e30*/  LDL.LU R10, [R1+0x3750] ;  /* 0x00375000010a7983 */ /* 0x000ee80000300800 */
[----:B--2---:R0:W-:Y:S04]  /*35e40*/  STL [R1+0x254], R12 ;  /* 0x0002540c01007387 */ /* 0x0041e80000100800 */
[----:B0-----:R-:W2:Y:S04]  /*35e50*/  LDL.LU R12, [R1+0x374c] ;  /* 0x00374c00010c7983 */ /* 0x001ea80000300800 */
[----:B------:R-:W2:Y:S04]  /*35e60*/  LDL R4, [R1+0x93c] ;  /* 0x00093c0001047983 */ /* 0x000ea80000100800 */
[----:B------:R-:W2:Y:S01]  /*35e70*/  LDL R5, [R1+0x940] ;  /* 0x0009400001057983 */ /* 0x000ea20000100800 */
[----:B------:R-:W-:-:S02]  /*35e80*/  PRMT R0, RZ, 0x7610, R0 ;  /* 0x00007610ff007816 */ /* 0x000fc40000000000 */
[----:B--2---:R-:W-:-:S04]  /*35e90*/  @!P5 LOP3.LUT R5, R5, R4, RZ, 0x3c, !PT ;  /* 0x000000040505d212 */ /* 0x004fc800078e3cff */
[----:B------:R-:W-:-:S04]  /*35ea0*/  @!P5 LOP3.LUT R4, R5, R4, RZ, 0x3c, !PT ;  /* 0x000000040504d212 */ /* 0x000fc800078e3cff */
[----:B------:R-:W-:-:S05]  /*35eb0*/  @!P5 LOP3.LUT R5, R5, R4, RZ, 0x3c, !PT ;  /* 0x000000040505d212 */ /* 0x000fca00078e3cff */
[----:B------:R0:W2:Y:S04]  /*35ec0*/  @!P5 LDG.E.U16 R0, [R4.64] ;  /* 0x0000000a0400d981 */ /* 0x0000a8000c1e1500 */
[----:B0-----:R-:W2:Y:S04]  /*35ed0*/  LDL R4, [R1+0x934] ;  /* 0x0009340001047983 */ /* 0x001ea80000100800 */
[----:B------:R-:W2:Y:S01]  /*35ee0*/  LDL R5, [R1+0x938] ;  /* 0x0009380001057983 */ /* 0x000ea20000100800 */
[----:B------:R-:W-:Y:S02]  /*35ef0*/  PRMT R12, RZ, 0x7610, R12 ;  /* 0x00007610ff0c7816 */ /* 0x000fe4000000000c */
[----:B------:R-:W-:-:S02]  /*35f00*/  SHF.R.U32.HI R13, RZ, 0x5, R13 ;  /* 0x00000005ff0d7819 */ /* 0x000fc4000001160d */
[----:B--2---:R-:W-:-:S04]  /*35f10*/  @!P0 LOP3.LUT R5, R5, R4, RZ, 0x3c, !PT ;  /* 0x0000000405058212 */ /* 0x004fc800078e3cff */
[----:B------:R-:W-:-:S04]  /*35f20*/  @!P0 LOP3.LUT R4, R5, R4, RZ, 0x3c, !PT ;  /* 0x0000000405048212 */ /* 0x000fc800078e3cff */
[----:B------:R-:W-:-:S05]  /*35f30*/  @!P0 LOP3.LUT R5, R5, R4, RZ, 0x3c, !PT ;  /* 0x0000000405058212 */ /* 0x000fca00078e3cff */
[----:B------:R-:W2:Y:S01]  /*35f40*/  @!P0 LDG.E.U16 R12, [R4.64] ;  /* 0x0000000a040c8981 */ /* 0x000ea2000c1e1500 */
[----:B------:R-:W-:-:S03]  /*35f50*/  SGXT.U32 R13, R13, 0x1 ;  /* 0x000000010d0d781a */ /* 0x000fc60000000000 */
[----:B------:R0:W-:Y:S01]  /*35f60*/  STL [R1+0x250], R0 ;  /* 0x0002500001007387 */ /* 0x0001e20000100800 */
[----:B------:R-:W-:-:S04]  /*35f70*/  LOP3.LUT R13, R13, 0x3a, RZ, 0xfc, !PT ;  /* 0x0000003a0d0d7812 */ /* 0x000fc800078efcff */
[----:B------:R-:W-:Y:S02]  /*35f80*/  ISETP.GE.AND P2, PT, R13, UR5, PT ;  /* 0x000000050d007c0c */ /* 0x000fe4000bf46270 */
[----:B------:R-:W3:Y:S01]  /*35f90*/  LDL.LU R13, [R1+0x3748] ;  /* 0x00374800010d7983 */ /* 0x000ee20000300800 */
[C---:B0-----:R-:W-:Y:S02]  /*35fa0*/  LOP3.LUT R0, R11.reuse, 0x3c, RZ, 0xfc, !PT ;  /* 0x0000003c0b007812 */ /* 0x041fe400078efcff */
        /* <DEDUP_REMOVED lines=8> */
[----:B------:R-:W-:Y:S02]  /*36030*/  ISETP.GE.AND P3, PT, R0, UR5, PT ;  /* 0x0000000500007c0c */ /* 0x000fe4000bf66270 */
[----:B------:R-:W0:Y:S01]  /*36040*/  S2R R0, SR_TID.X ;  /* 0x0000000000007919 */ /* 0x000e220000002100 */
[----:B--2---:R-:W-:-:S04]  /*36050*/  @!P1 LOP3.LUT R5, R5, R4, RZ, 0x3c, !PT ;  /* 0x0000000405059212 */ /* 0x004fc800078e3cff */
[----:B------:R-:W-:-:S04]  /*36060*/  @!P1 LOP3.LUT R4, R5, R4, RZ, 0x3c, !PT ;  /* 0x0000000405049212 */ /* 0x000fc800078e3cff */
[----:B------:R-:W-:-:S05]  /*36070*/  @!P1 LOP3.LUT R5, R5, R4, RZ, 0x3c, !PT ;  /* 0x0000000405059212 */ /* 0x000fca00078e3cff */
[----:B------:R-:W2:Y:S01]  /*36080*/  @!P1 LDG.E.U16 R13, [R4.64] ;  /* 0x0000000a040d9981 */ /* 0x000ea2000c1e1500 */
[----:B0-----:R-:W-:-:S04]  /*36090*/  LOP3.LUT R0, R0, 0x3f, RZ, 0xc0, !PT ;  /* 0x0000003f00007812 */ /* 0x001fc800078ec0ff */
[----:B------:R-:W-:Y:S02]  /*360a0*/  ISETP.GE.AND P0, PT, R0, UR5, PT ;  /* 0x0000000500007c0c */ /* 0x000fe4000bf06270 */
[----:B------:R-:W3:Y:S04]  /*360b0*/  LDL.LU R0, [R1+0xa30] ;  /* 0x000a300001007983 */ /* 0x000ee80000300800 */
[----:B--2---:R0:W-:Y:S04]  /*360c0*/  STL [R1+0x248], R13 ;  /* 0x0002480d01007387 */ /* 0x0041e80000100800 */
[----:B0-----:R-:W2:Y:S04]  /*360d0*/  LDL.LU R13, [R1+0x373c] ;  /* 0x00373c00010d7983 */ /* 0x001ea80000300800 */
[----:B------:R-:W2:Y:S04]  /*360e0*/  LDL R4, [R1+0x924] ;  /* 0x0009240001047983 */ /* 0x000ea80000100800 */
[----:B------:R-:W2:Y:S01]  /*360f0*/  LDL R5, [R1+0x928] ;  /* 0x0009280001057983 */ /* 0x000ea20000100800 */
[----:B----4-:R-:W-:-:S02]  /*36100*/  PRMT R11, RZ, 0x7610, R11 ;  /* 0x00007610ff0b7816 */ /* 0x010fc4000000000b */
[----:B--2---:R-:W-:-:S04]  /*36110*/  @!P2 LOP3.LUT R5, R5, R4, RZ, 0x3c, !PT ;  /* 0x000000040505a212 */ /* 0x004fc800078e3cff */
[----:B------:R-:W-:-:S04]  /*36120*/  @!P2 LOP3.LUT R4, R5, R4, RZ, 0x3c, !PT ;  /* 0x000000040504a212 */ /* 0x000fc800078e3cff */
[----:B------:R-:W-:-:S05]  /*36130*/  @!P2 LOP3.LUT R5, R5, R4, RZ, 0x3c, !PT ;  /* 0x000000040505a212 */ /* 0x000fca00078e3cff */
[----:B------:R-:W2:Y:S04]  /*36140*/  @!P2 LDG.E.U16 R11, [R4.64] ;  /* 0x0000000a040ba981 */ /* 0x000ea8000c1e1500 */
[----:B--2---:R0:W-:Y:S04]  /*36150*/  STL [R1+0x244], R11 ;  /* 0x0002440b01007387 */ /* 0x0041e80000100800 */
[----:B0-----:R-:W2:Y:S04]  /*36160*/  LDL.LU R11, [R1+0x3738] ;  /* 0x00373800010b7983 */ /* 0x001ea80000300800 */
[----:B------:R-:W4:Y:S04]  /*36170*/  LDL R4, [R1+0x91c] ;  /* 0x00091c0001047983 */ /* 0x000f280000100800 */
[----:B------:R-:W4:Y:S01]  /*36180*/  LDL R5, [R1+0x920] ;  /* 0x0009200001057983 */ /* 0x000f220000100800 */
[----:B------:R-:W-:-:S02]  /*36190*/  PRMT R12, RZ, 0x7610, R12 ;  /* 0x00007610ff0c7816 */ /* 0x000fc4000000000c */
[----:B----4-:R-:W-:-:S04]  /*361a0*/  @!P3 LOP3.LUT R5, R5, R4, RZ, 0x3c, !PT ;  /* 0x000000040505b212 */ /* 0x010fc800078e3cff */
[----:B------:R-:W-:-:S04]  /*361b0*/  @!P3 LOP3.LUT R4, R5, R4, RZ, 0x3c, !PT ;  /* 0x000000040504b212 */ /* 0x000fc800078e3cff */
[----:B------:R-:W-:-:S05]  /*361c0*/  @!P3 LOP3.LUT R5, R5, R4, RZ, 0x3c, !PT ;  /* 0x000000040505b212 */ /* 0x000fca00078e3cff */
[----:B------:R-:W4:Y:S04]  /*361d0*/  @!P3 LDG.E.U16 R12, [R4.64] ;  /* 0x0000000a040cb981 */ /* 0x000f28000c1e1500 */
[----:B----4-:R0:W-:Y:S04]  /*361e0*/  STL [R1+0x240], R12 ;  /* 0x0002400c01007387 */ /* 0x0101e80000100800 */
[----:B0-----:R-:W4:Y:S04]  /*361f0*/  LDL.LU R12, [R1+0x3734] ;  /* 0x00373400010c7983 */ /* 0x001f280000300800 */
[----:B------:R-:W2:Y:S04]  /*36200*/  LDL R4, [R1+0x914] ;  /* 0x0009140001047983 */ /* 0x000ea80000100800 */
[----:B------:R-:W2:Y:S01]  /*36210*/  LDL R5, [R1+0x918] ;  /* 0x0009180001057983 */ /* 0x000ea20000100800 */
[----:B------:R-:W-:-:S02]  /*36220*/  PRMT R13, RZ, 0x7610, R13 ;  /* 0x00007610ff0d7816 */ /* 0x000fc4000000000d */
[----:B--2---:R-:W-:-:S04]  /*36230*/  @!P4 LOP3.LUT R5, R5, R4, RZ, 0x3c, !PT ;  /* 0x000000040505c212 */ /* 0x004fc800078e3cff */
[----:B------:R-:W-:-:S04]  /*36240*/  @!P4 LOP3.LUT R4, R5, R4, RZ, 0x3c, !PT ;  /* 0x000000040504c212 */ /* 0x000fc800078e3cff */
[----:B------:R-:W-:-:S05]  /*36250*/  @!P4 LOP3.LUT R5, R5, R4, RZ, 0x3c, !PT ;  /* 0x000000040505c212 */ /* 0x000fca00078e3cff */
[----:B------:R-:W2:Y:S01]  /*36260*/  @!P4 LDG.E.U16 R13, [R4.64] ;  /* 0x0000000a040dc981 */ /* 0x000ea2000c1e1500 */
[----:B------:R-:W-:-:S03]  /*36270*/  PRMT R11, RZ, 0x7610, R11 ;  /* 0x00007610ff0b7816 */ /* 0x000fc6000000000b */
[----:B------:R-:W-:Y:S06]  /*36280*/  BAR.SYNC.DEFER_BLOCKING 0x0 ;  /* 0x0000000000007b1d */ /* 0x000fec0000010000 */
[----:B--2---:R0:W-:Y:S04]  /*36290*/  STL [R1+0x23c], R13 ;  /* 0x00023c0d01007387 */ /* 0x0041e80000100800 */
[----:B0-----:R-:W2:Y:S04]  /*362a0*/  LDL.LU R13, [R1+0x3730] ;  /* 0x00373000010d7983 */ /* 0x001ea80000300800 */
[----:B------:R-:W2:Y:S04]  /*362b0*/  LDL R4, [R1+0x1a08] ;  /* 0x001a080001047983 */ /* 0x000ea80000100800 */
[----:B------:R-:W2:Y:S02]  /*362c0*/  LDL R5, [R1+0x1a0c] ;  /* 0x001a0c0001057983 */ /* 0x000ea40000100800 */
[----:B--2---:R-:W-:-:S04]  /*362d0*/  @!P0 LOP3.LUT R5, R5, R4, RZ, 0x3c, !PT ;  /* 0x0000000405058212 */ /* 0x004fc800078e3cff */
[----:B------:R-:W-:-:S04]  /*362e0*/  @!P0 LOP3.LUT R4, R5, R4, RZ, 0x3c, !PT ;  /* 0x0000000405048212 */ /* 0x000fc800078e3cff */
[----:B------:R-:W-:-:S05]  /*362f0*/  @!P0 LOP3.LUT R5, R5, R4, RZ, 0x3c, !PT ;  /* 0x0000000405058212 */ /* 0x000fca00078e3cff */
[----:B------:R-:W2:Y:S04]  /*36300*/  @!P0 LDG.E.U16 R11, [R4.64] ;  /* 0x0000000a040b8981 */ /* 0x000ea8000c1e1500 */
        /* <DEDUP_REMOVED lines=20> */
[----:B------:R-:W3:Y:S04]  /*36450*/  LDL R4, [R1+0x1968] ;  /* 0x0019680001047983 */ /* 0x000ee80000100800 */
[----:B------:R-:W3:Y:S01]  /*36460*/  LDL R5, [R1+0x196c] ;  /* 0x00196c0001057983 */ /* 0x000ee20000100800 */
[----:B--2---:R-:W-:-:S02]  /*36470*/  PRMT R12, RZ, 0x7610, R12 ;  /* 0x00007610ff0c7816 */ /* 0x004fc4000000000c */
[----:B---3--:R-:W-:-:S04]  /*36480*/  @!P0 LOP3.LUT R5, R5, R4, RZ, 0x3c, !PT ;  /* 0x0000000405058212 */ /* 0x008fc800078e3cff */
[----:B------:R-:W-:-:S04]  /*36490*/  @!P0 LOP3.LUT R4, R5, R4, RZ, 0x3c, !PT ;  /* 0x0000000405048212 */ /* 0x000fc800078e3cff */
[----:B------:R-:W-:-:S05]  /*364a0*/  @!P0 LOP3.LUT R5, R5, R4, RZ, 0x3c, !PT ;  /* 0x0000000405058212 */ /* 0x000fca00078e3cff */
[----:B------:R-:W2:Y:S04]  /*364b0*/  @!P0 LDG.E.U16 R12, [R4.64] ;  /* 0x0000000a040c8981 */ /* 0x000ea8000c1e1500 */
[----:B--2---:R0:W-:Y:S04]  /*364c0*/  STL [R1+0x22c], R12 ;  /* 0x00022c0c01007387 */ /* 0x0041e80000100800 */
[----:B0-----:R-:W2:Y:S04]  /*364d0*/  LDL.LU R12, [R1+0x3720] ;  /* 0x00372000010c7983 */ /* 0x001ea80000300800 */
[----:B------:R-:W3:Y:S04]  /*364e0*/  LDL R4, [R1+0x1928] ;  /* 0x0019280001047983 */ /* 0x000ee80000100800 */
[----:B------:R-:W3:Y:S01]  /*364f0*/  LDL R5, [R1+0x192c] ;  /* 0x00192c0001057983 */ /* 0x000ee20000100800 */
[----:B----4-:R-:W-:-:S02]  /*36500*/  PRMT R13, RZ, 0x7610, R13 ;  /* 0x00007610ff0d7816 */ /* 0x010fc4000000000d */
[----:B---3--:R-:W-:-:S04]  /*36510*/  @!P0 LOP3.LUT R5, R5, R4, RZ, 0x3c, !PT ;  /* 0x0000000405058212 */ /* 0x008fc800078e3cff */
[----:B------:R-:W-:-:S04]  /*36520*/  @!P0 LOP3.LUT R4, R5, R4, RZ, 0x3c, !PT ;  /* 0x0000000405048212 */ /* 0x000fc800078e3cff */
[----:B------:R-:W-:-:S05]  /*36530*/  @!P0 LOP3.LUT R5, R5, R4, RZ, 0x3c, !PT ;  /* 0x0000000405058212 */ /* 0x000fca00078e3cff */
[----:B------:R-:W3:Y:S04]  /*36540*/  @!P0 LDG.E.U16 R13, [R4.64] ;  /* 0x0000000a040d8981 */ /* 0x000ee8000c1e1500 */
[----:B---3--:R0:W-:Y:S04]  /*36550*/  STL [R1+0x228], R13 ;  /* 0x0002280d01007387 */ /* 0x0081e80000100800 */
[----:B0-----:R-:W3:Y:S04]  /*36560*/  LDL.LU R13, [R1+0x371c] ;  /* 0x00371c00010d7983 */ /* 0x001ee80000300800 */
[----:B------:R-:W4:Y:S04]  /*36570*/  LDL R4, [R1+0x18e8] ;  /* 0x0018e80001047983 */ /* 0x000f280000100800 */
[----:B------:R-:W4:Y:S01]  /*36580*/  LDL R5, [R1+0x18ec] ;  /* 0x0018ec0001057983 */ /* 0x000f220000100800 */
[----:B--2---:R-:W-:-:S02]  /*36590*/  PRMT R12, RZ, 0x7610, R12 ;  /* 0x00007610ff0c7816 */ /* 0x004fc4000000000c */
[----:B----4-:R-:W-:-:S04]  /*365a0*/  @!P0 LOP3.LUT R5, R5, R4, RZ, 0x3c, !PT ;  /* 0x0000000405058212 */ /* 0x010fc800078e3cff */
[----:B------:R-:W-:-:S04]  /*365b0*/  @!P0 LOP3.LUT R4, R5, R4, RZ, 0x3c, !PT ;  /* 0x0000000405048212 */ /* 0x000fc800078e3cff */
[----:B------:R-:W-:-:S05]  /*365c0*/  @!P0 LOP3.LUT R5, R5, R4, RZ, 0x3c, !PT ;  /* 0x0000000405058212 */ /* 0x000fca00078e3cff */
[----:B------:R-:W2:Y:S04]  /*365d0*/  @!P0 LDG.E.U16 R12, [R4.64] ;  /* 0x0000000a040c8981 */ /* 0x000ea8000c1e1500 */
[----:B--2---:R0:W-:Y:S04]  /*365e0*/  STL [R1+0x224], R12 ;  /* 0x0002240c01007387 */ /* 0x0041e80000100800 */
[----:B0-----:R-:W2:Y:S04]  /*365f0*/  LDL.LU R12, [R1+0x3718] ;  /* 0x00371800010c7983 */ /* 0x001ea80000300800 */
[----:B------:R-:W4:Y:S04]  /*36600*/  LDL R4, [R1+0x18a8] ;  /* 0x0018a80001047983 */ /* 0x000f280000100800 */
[----:B------:R-:W4:Y:S01]  /*36610*/  LDL R5, [R1+0x18ac] ;  /* 0x0018ac0001057983 */ /* 0x000f220000100800 */
[----:B---3--:R-:W-:-:S02]  /*36620*/  PRMT R13, RZ, 0x7610, R13 ;  /* 0x00007610ff0d7816 */ /* 0x008fc4000000000d */
[----:B----4-:R-:W-:-:S04]  /*36630*/  @!P0 LOP3.LUT R5, R5, R4, RZ, 0x3c, !PT ;  /* 0x0000000405058212 */ /* 0x010fc800078e3cff */
        /* <DEDUP_REMOVED lines=479> */
[----:B------:R0:W2:Y:S04]  /*38430*/  @!P0 LDG.E.U16 R13, [R4.64] ;  /* 0x0000000a040d8981 */ /* 0x0000a8000c1e1500 */
[----:B0-----:R-:W3:Y:S04]  /*38440*/  LDL R4, [R1+0xb28] ;  /* 0x000b280001047983 */ /* 0x001ee80000100800 */
[----:B------:R-:W3:Y:S01]  /*38450*/  LDL R5, [R1+0xb2c] ;  /* 0x000b2c0001057983 */ /* 0x000ee20000100800 */
[----:B------:R-:W-:-:S03]  /*38460*/  PRMT R12, RZ, 0x7610, R12 ;  /* 0x00007610ff0c7816 */ /* 0x000fc6000000000c */
[----:B--2---:R-:W-:Y:S01]  /*38470*/  STL [R1+0x3500], R13 ;  /* 0x0035000d01007387 */ /* 0x004fe20000100800 */
[----:B---3--:R-:W-:-:S04]  /*38480*/  @!P0 LOP3.LUT R5, R5, R4, RZ, 0x3c, !PT ;  /* 0x0000000405058212 */ /* 0x008fc800078e3cff */
[----:B------:R-:W-:-:S04]  /*38490*/  @!P0 LOP3.LUT R4, R5, R4, RZ, 0x3c, !PT ;  /* 0x0000000405048212 */ /* 0x000fc800078e3cff */
[----:B------:R-:W-:-:S05]  /*384a0*/  @!P0 LOP3.LUT R5, R5, R4, RZ, 0x3c, !PT ;  /* 0x0000000405058212 */ /* 0x000fca00078e3cff */
[----:B------:R0:W2:Y:S04]  /*384b0*/  @!P0 LDG.E.U16 R12, [R4.64] ;  /* 0x0000000a040c8981 */ /* 0x0000a8000c1e1500 */
[----:B0-----:R-:W3:Y:S04]  /*384c0*/  LDL R4, [R1+0xae8] ;  /* 0x000ae80001047983 */ /* 0x001ee80000100800 */
[----:B------:R-:W3:Y:S01]  /*384d0*/  LDL R5, [R1+0xaec] ;  /* 0x000aec0001057983 */ /* 0x000ee20000100800 */
[----:B----4-:R-:W-:-:S03]  /*384e0*/  PRMT R11, RZ, 0x7610, R11 ;  /* 0x00007610ff0b7816 */ /* 0x010fc6000000000b */
[----:B--2---:R-:W-:Y:S01]  /*384f0*/  STL [R1+0x3504], R12 ;  /* 0x0035040c01007387 */ /* 0x004fe20000100800 */
[----:B---3--:R-:W-:-:S04]  /*38500*/  @!P0 LOP3.LUT R5, R5, R4, RZ, 0x3c, !PT ;  /* 0x0000000405058212 */ /* 0x008fc800078e3cff */
        /* <DEDUP_REMOVED lines=21> */
[----:B------:R-:W-:Y:S02]  /*38660*/  PRMT R15, RZ, 0x7610, R15 ;  /* 0x00007610ff0f7816 */ /* 0x000fe4000000000f */
[----:B---3--:R-:W-:-:S04]  /*38670*/  @!P0 LOP3.LUT R5, R5, R4, RZ, 0x3c, !PT ;  /* 0x0000000405058212 */ /* 0x008fc800078e3cff */
[----:B------:R-:W-:-:S04]  /*38680*/  @!P0 LOP3.LUT R4, R5, R4, RZ, 0x3c, !PT ;  /* 0x0000000405048212 */ /* 0x000fc800078e3cff */
[----:B------:R-:W-:-:S05]  /*38690*/  @!P0 LOP3.LUT R5, R5, R4, RZ, 0x3c, !PT ;  /* 0x0000000405058212 */ /* 0x000fca00078e3cff */
[----:B------:R-:W3:Y:S04]  /*386a0*/  @!P0 LDG.E.U16 R15, [R4.64] ;  /* 0x0000000a040f8981 */ /* 0x000ee8000c1e1500 */
[----:B--2---:R-:W-:Y:S04]  /*386b0*/  STL [R1+0x3510], R9 ;  /* 0x0035100901007387 */ /* 0x004fe80000100800 */
[----:B---3--:R0:W-:Y:S04]  /*386c0*/  STL [R1+0x160], R15 ;  /* 0x0001600f01007387 */ /* 0x0081e80000100800 */
[----:B0-----:R-:W2:Y:S04]  /*386d0*/  LDL.LU R15, [R1+0x3640] ;  /* 0x00364000010f7983 */ /* 0x001ea80000300800 */
[----:B------:R-:W3:Y:S04]  /*386e0*/  LDL R4, [R1+0x19e0] ;  /* 0x0019e00001047983 */ /* 0x000ee80000100800 */
[----:B------:R-:W3:Y:S01]  /*386f0*/  LDL R5, [R1+0x19e4] ;  /* 0x0019e40001057983 */ /* 0x000ee20000100800 */
[----:B------:R-:W-:-:S02]  /*38700*/  PRMT R14, RZ, 0x7610, R14 ;  /* 0x00007610ff0e7816 */ /* 0x000fc4000000000e */
        /* <DEDUP_REMOVED lines=390> */
[----:B------:R0:W2:Y:S04]  /*39f70*/  @!P0 LDG.E.U16 R15, [R4.64] ;  /* 0x0000000a040f8981 */ /* 0x0000a8000c1e1500 */
[----:B0-----:R-:W4:Y:S04]  /*39f80*/  LDL R4, [R1+0xee0] ;  /* 0x000ee00001047983 */ /* 0x001f280000100800 */
[----:B------:R-:W4:Y:S01]  /*39f90*/  LDL R5, [R1+0xee4] ;  /* 0x000ee40001057983 */ /* 0x000f220000100800 */
[----:B------:R-:W-:Y:S02]  /*39fa0*/  PRMT R8, RZ, 0x7610, R8 ;  /* 0x00007610ff087816 */ /* 0x000fe40000000008 */
[----:B----4-:R-:W-:-:S04]  /*39fb0*/  @!P0 LOP3.LUT R5, R5, R4, RZ, 0x3c, !PT ;  /* 0x0000000405058212 */ /* 0x010fc800078e3cff */
[----:B------:R-:W-:-:S04]  /*39fc0*/  @!P0 LOP3.LUT R4, R5, R4, RZ, 0x3c, !PT ;  /* 0x0000000405048212 */ /* 0x000fc800078e3cff */
[----:B------:R-:W-:-:S05]  /*39fd0*/  @!P0 LOP3.LUT R5, R5, R4, RZ, 0x3c, !PT ;  /* 0x0000000405058212 */ /* 0x000fca00078e3cff */
[----:B------:R-:W4:Y:S04]  /*39fe0*/  @!P0 LDG.E.U16 R8, [R4.64] ;  /* 0x0000000a04088981 */ /* 0x000f28000c1e1500 */
[----:B--2---:R0:W-:Y:S04]  /*39ff0*/  STL [R1+0xb0], R15 ;  /* 0x0000b00f01007387 */ /* 0x0041e80000100800 */
[----:B0-----:R-:W2:Y:S04]  /*3a000*/  LDL R15, [R1+0xda4] ;  /* 0x000da400010f7983 */ /* 0x001ea80000100800 */
[----:B----4-:R0:W-:Y:S04]  /*3a010*/  STL [R1+0xac], R8 ;  /* 0x0000ac0801007387 */ /* 0x0101e80000100800 */
[----:B0-----:R-:W4:Y:S04]  /*3a020*/  LDL.LU R8, [R1+0x3590] ;  /* 0x0035900001087983 */ /* 0x001f280000300800 */
[----:B------:R-:W2:Y:S04]  /*3a030*/  LDL R4, [R1+0xea0] ;  /* 0x000ea00001047983 */ /* 0x000ea80000100800 */
[----:B------:R-:W2:Y:S01]  /*3a040*/  LDL R5, [R1+0xea4] ;  /* 0x000ea40001057983 */ /* 0x000ea20000100800 */
[----:B---3--:R-:W-:-:S02]  /*3a050*/  PRMT R14, RZ, 0x7610, R14 ;  /* 0x00007610ff0e7816 */ /* 0x008fc4000000000e */
[----:B--2---:R-:W-:-:S04]  /*3a060*/  @!P0 LOP3.LUT R5, R5, R4, RZ, 0x3c, !PT ;  /* 0x0000000405058212 */ /* 0x004fc800078e3cff */
        /* <DEDUP_REMOVED lines=29> */
[----:B------:R-:W3:Y:S01]  /*3a240*/  @!P0 LDG.E.U16 R8, [R4.64] ;  /* 0x0000000a04088981 */ /* 0x000ee2000c1e1500 */
[----:B--2---:R-:W-:-:S03]  /*3a250*/  PRMT R14, RZ, 0x7610, R14 ;  /* 0x00007610ff0e7816 */ /* 0x004fc6000000000e */
[----:B---3--:R0:W-:Y:S04]  /*3a260*/  STL [R1+0x9c], R8 ;  /* 0x00009c0801007387 */ /* 0x0081e80000100800 */
[----:B0-----:R-:W2:Y:S04]  /*3a270*/  LDL.LU R8, [R1+0x3580] ;  /* 0x0035800001087983 */ /* 0x001ea80000300800 */
[----:B------:R-:W3:Y:S01]  /*3a280*/  LDL R5, [R1+0xda0] ;  /* 0x000da00001057983 */ /* 0x000ee20000100800 */
[----:B------:R-:W-:Y:S01]  /*3a290*/  @!P0 IMAD.MOV.U32 R4, RZ, RZ, R15 ;  /* 0x000000ffff048224 */ /* 0x000fe200078e000f */
[----:B------:R-:W-:-:S02]  /*3a2a0*/  PRMT R7, RZ, 0x7610, R7 ;  /* 0x00007610ff077816 */ /* 0x000fc40000000007 */
[----:B------:R-:W4:Y:S04]  /*3a2b0*/  LDL R15, [R1+0xc20] ;  /* 0x000c2000010f7983 */ /* 0x000f280000100800 */
[----:B---3--:R0:W3:Y:S04]  /*3a2c0*/  @!P0 LDG.E.U16 R14, [R4.64] ;  /* 0x0000000a040e8981 */ /* 0x0080e8000c1e1500 */
[----:B0-----:R-:W2:Y:S04]  /*3a2d0*/  LDL R4, [R1+0xd60] ;  /* 0x000d600001047983 */ /* 0x001ea80000100800 */
[----:B------:R-:W2:Y:S02]  /*3a2e0*/  LDL R5, [R1+0xd64] ;  /* 0x000d640001057983 */ /* 0x000ea40000100800 */
[----:B--2---:R-:W-:-:S04]  /*3a2f0*/  @!P0 LOP3.LUT R5, R5, R4, RZ, 0x3c, !PT ;  /* 0x0000000405058212 */ /* 0x004fc800078e3cff */
[----:B------:R-:W-:-:S04]  /*3a300*/  @!P0 LOP3.LUT R4, R5, R4, RZ, 0x3c, !PT ;  /* 0x0000000405048212 */ /* 0x000fc800078e3cff */
[----:B------:R-:W-:-:S05]  /*3a310*/  @!P0 LOP3.LUT R5, R5, R4, RZ, 0x3c, !PT ;  /* 0x0000000405058212 */ /* 0x000fca00078e3cff */
[----:B------:R-:W2:Y:S04]  /*3a320*/  @!P0 LDG.E.U16 R7, [R4.64] ;  /* 0x0000000a04078981 */ /* 0x000ea8000c1e1500 */
[----:B---3--:R0:W-:Y:S04]  /*3a330*/  STL [R1+0x98], R14 ;  /* 0x0000980e01007387 */ /* 0x0081e80000100800 */
[----:B0-----:R-:W3:Y:S04]  /*3a340*/  LDL R14, [R1+0xc24] ;  /* 0x000c2400010e7983 */ /* 0x001ee80000100800 */
        /* <DEDUP_REMOVED lines=32> */
[----:B------:R-:W-:Y:S02]  /*3a550*/  PRMT R6, RZ, 0x7610, R6 ;  /* 0x00007610ff067816 */ /* 0x000fe40000000006 */
[----:B--2---:R-:W-:-:S04]  /*3a560*/  @!P0 LOP3.LUT R5, R5, R4, RZ, 0x3c, !PT ;  /* 0x0000000405058212 */ /* 0x004fc800078e3cff */
[----:B------:R-:W-:-:S04]  /*3a570*/  @!P0 LOP3.LUT R4, R5, R4, RZ, 0x3c, !PT ;  /* 0x0000000405048212 */ /* 0x000fc800078e3cff */
[----:B------:R-:W-:-:S05]  /*3a580*/  @!P0 LOP3.LUT R5, R5, R4, RZ, 0x3c, !PT ;  /* 0x0000000405058212 */ /* 0x000fca00078e3cff */
[----:B------:R3:W2:Y:S02]  /*3a590*/  @!P0 LDG.E.U16 R7, [R4.64] ;  /* 0x0000000a04078981 */ /* 0x0006a4000c1e1500 */
[----:B---3--:R-:W-:Y:S02]  /*3a5a0*/  @!P0 IMAD.MOV.U32 R4, RZ, RZ, R14 ;  /* 0x000000ffff048224 */ /* 0x008fe400078e000e */
[----:B----4-:R-:W-:-:S05]  /*3a5b0*/  @!P0 IMAD.MOV.U32 R5, RZ, RZ, R15 ;  /* 0x000000ffff058224 */ /* 0x010fca00078e000f */
[----:B------:R-:W3:Y:S04]  /*3a5c0*/  @!P0 LDG.E.U16 R6, [R4.64] ;  /* 0x0000000a04068981 */ /* 0x000ee8000c1e1500 */
[----:B--2---:R0:W-:Y:S04]  /*3a5d0*/  STL [R1+0x7c], R7 ;  /* 0x00007c0701007387 */ /* 0x0041e80000100800 */
[----:B0-----:R-:W2:Y:S04]  /*3a5e0*/  LDL.LU R7, [R1+0x356c] ;  /* 0x00356c0001077983 */ /* 0x001ea80000300800 */
[----:B------:R-:W4:Y:S04]  /*3a5f0*/  LDL R15, [R1+0xae0] ;  /* 0x000ae000010f7983 */ /* 0x000f280000100800 */
[----:B------:R-:W4:Y:S04]  /*3a600*/  LDL R14, [R1+0xae4] ;  /* 0x000ae400010e7983 */ /* 0x000f280000100800 */
[----:B---3--:R0:W-:Y:S04]  /*3a610*/  STL [R1+0x74], R6 ;  /* 0x0000740601007387 */ /* 0x0081e80000100800 */
[----:B0-----:R-:W3:Y:S04]  /*3a620*/  LDL.LU R6, [R1+0x3568] ;  /* 0x0035680001067983 */ /* 0x001ee80000300800 */
        /* <DEDUP_REMOVED lines=28> */
[----:B--2---:R-:W-:-:S04]  /*3a7f0*/  @!P0 LOP3.LUT R5, R5, R4, RZ, 0x3c, !PT ;  /* 0x0000000405058212 */ /* 0x004fc800078e3cff */
[----:B------:R-:W-:-:S04]  /*3a800*/  @!P0 LOP3.LUT R4, R5, R4, RZ, 0x3c, !PT ;  /* 0x0000000405048212 */ /* 0x000fc800078e3cff */
[----:B------:R-:W-:-:S05]  /*3a810*/  @!P0 LOP3.LUT R5, R5, R4, RZ, 0x3c, !PT ;  /* 0x0000000405058212 */ /* 0x000fca00078e3cff */
[----:B------:R-:W2:Y:S01]  /*3a820*/  @!P0 LDG.E.U16 R7, [R4.64] ;  /* 0x0000000a04078981 */ /* 0x000ea2000c1e1500 */
[----:B---3--:R-:W-:-:S03]  /*3a830*/  PRMT R6, RZ, 0x7610, R6 ;  /* 0x00007610ff067816 */ /* 0x008fc60000000006 */
[----:B------:R-:W-:Y:S04]  /*3a840*/  STL [R1+0x34e4], R8 ;  /* 0x0034e40801007387 */ /* 0x000fe80000100800 */
[----:B----4-:R0:W3:Y:S04]  /*3a850*/  @!P0 LDG.E.U16 R6, [R14.64] ;  /* 0x0000000a0e068981 */ /* 0x0100e8000c1e1500 */
[----:B--2---:R-:W-:Y:S04]  /*3a860*/  STL [R1+0x34e8], R7 ;  /* 0x0034e80701007387 */ /* 0x004fe80000100800 */
[----:B0-----:R-:W2:Y:S04]  /*3a870*/  LDL R14, [R1+0xaa0] ;  /* 0x000aa000010e7983 */ /* 0x001ea80000100800 */
[----:B------:R-:W2:Y:S01]  /*3a880*/  LDL R15, [R1+0xaa4] ;  /* 0x000aa400010f7983 */ /* 0x000ea20000100800 */
[----:B------:R-:W-:-:S03]  /*3a890*/  PRMT R5, RZ, 0x7610, R5 ;  /* 0x00007610ff057816 */ /* 0x000fc60000000005 */
[----:B---3--:R-:W-:Y:S01]  /*3a8a0*/  STL [R1+0x34ec], R6 ;  /* 0x0034ec0601007387 */ /* 0x008fe20000100800 */
        /* <DEDUP_REMOVED lines=33> */
[----:B------:R-:W-:-:S02]  /*3aac0*/  PRMT R13, RZ, 0x7610, R13 ;  /* 0x00007610ff0d7816 */ /* 0x000fc4000000000d */
[----:B----4-:R-:W-:-:S04]  /*3aad0*/  @!P0 LOP3.LUT R15, R15, R14, RZ, 0x3c, !PT ;  /* 0x0000000e0f0f8212 */ /* 0x010fc800078e3cff */
[----:B------:R-:W-:-:S04]  /*3aae0*/  @!P0 LOP3.LUT R14, R15, R14, RZ, 0x3c, !PT ;  /* 0x0000000e0f0e8212 */ /* 0x000fc800078e3cff */
[----:B------:R-:W-:-:S05]  /*3aaf0*/  @!P0 LOP3.LUT R15, R15, R14, RZ, 0x3c, !PT ;  /* 0x0000000e0f0f8212 */ /* 0x000fca00078e3cff */
[----:B------:R0:W4:Y:S04]  /*3ab00*/  @!P0 LDG.E.U16 R13, [R14.64] ;  /* 0x0000000a0e0d8981 */ /* 0x000128000c1e1500 */
[----:B0-----:R-:W2:Y:S04]  /*3ab10*/  LDL R14, [R1+0x1958] ;  /* 0x00195800010e7983 */ /* 0x001ea80000100800 */
[----:B------:R-:W2:Y:S01]  /*3ab20*/  LDL R15, [R1+0x195c] ;  /* 0x00195c00010f7983 */ /* 0x000ea20000100800 */
[----:B------:R-:W-:Y:S02]  /*3ab30*/  PRMT R26, RZ, 0x7610, R26 ;  /* 0x00007610ff1a7816 */ /* 0x000fe4000000001a */
[----:B--2---:R-:W-:-:S04]  /*3ab40*/  @!P0 LOP3.LUT R15, R15, R14, RZ, 0x3c, !PT ;  /* 0x0000000e0f0f8212 */ /* 0x004fc800078e3cff */
[----:B------:R-:W-:-:S04]  /*3ab50*/  @!P0 LOP3.LUT R14, R15, R14, RZ, 0x3c, !PT ;  /* 0x0000000e0f0e8212 */ /* 0x000fc800078e3cff */
[----:B------:R-:W-:-:S05]  /*3ab60*/  @!P0 LOP3.LUT R15, R15, R14, RZ, 0x3c, !PT ;  /* 0x0000000e0f0f8212 */ /* 0x000fca00078e3cff */
[----:B------:R-:W2:Y:S04]  /*3ab70*/  @!P0 LDG.E.U16 R26, [R14.64] ;  /* 0x0000000a0e1a8981 */ /* 0x000ea8000c1e1500 */
[----:B----4-:R0:W-:Y:S04]  /*3ab80*/  STL [R1+0x58], R13 ;  /* 0x0000580d01007387 */ /* 0x0101e80000100800 */
[----:B0-----:R-:W4:Y:S04]  /*3ab90*/  LDL R13, [R1+0x181c] ;  /* 0x00181c00010d7983 */ /* 0x001f280000100800 */
        /* <DEDUP_REMOVED lines=19> */
[----:B0-----:R-:W2:Y:S01]  /*3acd0*/  LDL.LU R24, [R1+0x354c] ;  /* 0x00354c0001187983 */ /* 0x001ea20000300800 */
[----:B------:R-:W2:Y:S02]  /*3ace0*/  LDL R14, [R1+0x1898] ;  /* 0x00189800010e7983 */ /* 0x000ea40000100800 */
        /* <DEDUP_REMOVED lines=14> */
[----:B------:R-:W2:Y:S01]  /*3add0*/  @!P0 LDG.E.U16 R18, [R14.64] ;  /* 0x0000000a0e128981 */ /* 0x000ea2000c1e1500 */
[----:B------:R-:W-:-:S03]  /*3ade0*/  PRMT R16, RZ, 0x7610, R16 ;  /* 0x00007610ff107816 */ /* 0x000fc60000000010 */
[----:B--2---:R0:W-:Y:S04]  /*3adf0*/  STL [R1+0x44], R18 ;  /* 0x0000441201007387 */ /* 0x0041e80000100800 */
[----:B0-----:R-:W2:Y:S01]  /*3ae00*/  LDL.LU R18, [R1+0x3544] ;  /* 0x0035440001127983 */ /* 0x001ea20000300800 */
[----:B------:R-:W2:Y:S02]  /*3ae10*/  LDL R15, [R1+0x1818] ;  /* 0x00181800010f7983 */ /* 0x000ea40000100800 */
[----:B----4-:R-:W-:Y:S02]  /*3ae20*/  @!P0 IMAD.MOV.U32 R14, RZ, RZ, R13 ;  /* 0x000000ffff0e8224 */ /* 0x010fe400078e000d */
[----:B------:R-:W4:Y:S04]  /*3ae30*/  LDL R13, [R1+0x16dc] ;  /* 0x0016dc00010d7983 */ /* 0x000f280000100800 */
[----:B--2---:R-:W2:Y:S04]  /*3ae40*/  @!P0 LDG.E.U16 R16, [R14.64] ;  /* 0x0000000a0e108981 */ /* 0x004ea8000c1e1500 */
        /* <DEDUP_REMOVED lines=15> */
[----:B------:R-:W2:Y:S04]  /*3af40*/  @!P0 LDG.E.U16 R17, [R14.64] ;  /* 0x0000000a0e118981 */ /* 0x000ea8000c1e1500 */
[----:B------:R0:W-:Y:S04]  /*3af50*/  STL [R1+0x3c], R11 ;  /* 0x00003c0b01007387 */ /* 0x0001e80000100800 */
[----:B0-----:R-:W3:Y:S04]  /*3af60*/  LDL R11, [R1+0x169c] ;  /* 0x00169c00010b7983 */ /* 0x001ee80000100800 */
        /* <DEDUP_REMOVED lines=18> */
[----:B0-----:R-:W3:Y:S01]  /*3b090*/  LDL R15, [R1+0x16d8] ;  /* 0x0016d800010f7983 */ /* 0x001ee20000100800 */
[----:B------:R-:W-:Y:S01]  /*3b0a0*/  PRMT R12, RZ, 0x7610, R12 ;  /* 0x00007610ff0c7816 */ /* 0x000fe2000000000c */
[----:B----4-:R-:W-:Y:S02]  /*3b0b0*/  @!P0 IMAD.MOV.U32 R14, RZ, RZ, R13 ;  /* 0x000000ffff0e8224 */ /* 0x010fe400078e000d */
[----:B--2---:R0:W-:Y:S01]  /*3b0c0*/  STL [R1+0x30], R8 ;  /* 0x0000300801007387 */ /* 0x0041e20000100800 */
[----:B------:R-:W-:Y:S01]  /*3b0d0*/  PRMT R9, RZ, 0x7610, R9 ;  /* 0x00007610ff097816 */ /* 0x000fe20000000009 */
[----:B------:R-:W2:Y:S02]  /*3b0e0*/  LDL R13, [R1+0x1598] ;  /* 0x00159800010d7983 */ /* 0x000ea40000100800 */
[----:B---3--:R1:W3:Y:S04]  /*3b0f0*/  @!P0 LDG.E.U16 R12, [R14.64] ;  /* 0x0000000a0e0c8981 */ /* 0x0082e8000c1e1500 */
[----:B0-----:R-:W4:Y:S04]  /*3b100*/  LDL R8, [R1+0x15dc] ;  /* 0x0015dc0001087983 */ /* 0x001f280000100800 */
[----:B-1----:R-:W2:Y:S01]  /*3b110*/  LDL R15, [R1+0x1698] ;  /* 0x00169800010f7983 */ /* 0x002ea20000100800 */
[----:B------:R-:W-:-:S03]  /*3b120*/  @!P0 IMAD.MOV.U32 R14, RZ, RZ, R11 ;  /* 0x000000ffff0e8224 */ /* 0x000fc600078e000b */
[----:B---3--:R0:W-:Y:S01]  /*3b130*/  STL [R1+0x2c], R12 ;  /* 0x00002c0c01007387 */ /* 0x0081e20000100800 */
[----:B------:R-:W-:Y:S01]  /*3b140*/  PRMT R21, RZ, 0x7610, R21 ;  /* 0x00007610ff157816 */ /* 0x000fe20000000015 */
[----:B------:R-:W3:Y:S02]  /*3b150*/  LDL R11, [R1+0x1558] ;  /* 0x00155800010b7983 */ /* 0x000ee40000100800 */
[----:B--2---:R1:W2:Y:S04]  /*3b160*/  @!P0 LDG.E.U16 R9, [R14.64] ;  /* 0x0000000a0e098981 */ /* 0x0042a8000c1e1500 */
[----:B0-----:R-:W2:Y:S04]  /*3b170*/  LDL R12, [R1+0x159c] ;  /* 0x00159c00010c7983 */ /* 0x001ea80000100800 */
[----:B-1----:R-:W2:Y:S04]  /*3b180*/  LDL R14, [R1+0x1658] ;  /* 0x00165800010e7983 */ /* 0x002ea80000100800 */
[----:B------:R-:W2:Y:S02]  /*3b190*/  LDL R15, [R1+0x165c] ;  /* 0x00165c00010f7983 */ /* 0x000ea40000100800 */
        /* <DEDUP_REMOVED lines=19> */
[----:B----4-:R-:W-:Y:S01]  /*3b2d0*/  @!P0 IMAD.MOV.U32 R14, RZ, RZ, R8 ;  /* 0x000000ffff0e8224 */ /* 0x010fe200078e0008 */
[----:B------:R-:W-:Y:S02]  /*3b2e0*/  PRMT R6, RZ, 0x7610, R6 ;  /* 0x00007610ff067816 */ /* 0x000fe40000000006 */
[----:B------:R-:W-:Y:S01]  /*3b2f0*/  PRMT R4, RZ, 0x7610, R4 ;  /* 0x00007610ff047816 */ /* 0x000fe20000000004 */
[----:B------:R-:W4:Y:S04]  /*3b300*/  LDL R8, [R1+0x14d8] ;  /* 0x0014d80001087983 */ /* 0x000f280000100800 */
[----:B--2---:R0:W2:Y:S02]  /*3b310*/  @!P0 LDG.E.U16 R7, [R14.64] ;  /* 0x0000000a0e078981 */ /* 0x0040a4000c1e1500 */
[----:B0-----:R-:W-:-:S02]  /*3b320*/  @!P0 IMAD.MOV.U32 R14, RZ, RZ, R12 ;  /* 0x000000ffff0e8224 */ /* 0x001fc400078e000c */
[----:B------:R-:W-:-:S05]  /*3b330*/  @!P0 IMAD.MOV.U32 R15, RZ, RZ, R13 ;  /* 0x000000ffff0f8224 */ /* 0x000fca00078e000d */
[----:B------:R3:W4:Y:S02]  /*3b340*/  @!P0 LDG.E.U16 R6, [R14.64] ;  /* 0x0000000a0e068981 */ /* 0x000724000c1e1500 */
[----:B---3--:R-:W-:Y:S02]  /*3b350*/  @!P0 IMAD.MOV.U32 R14, RZ, RZ, R9 ;  /* 0x000000ffff0e8224 */ /* 0x008fe400078e0009 */
[----:B------:R-:W-:-:S05]  /*3b360*/  @!P0 IMAD.MOV.U32 R15, RZ, RZ, R11 ;  /* 0x000000ffff0f8224 */ /* 0x000fca00078e000b */
[----:B------:R0:W3:Y:S04]  /*3b370*/  @!P0 LDG.E.U16 R4, [R14.64] ;  /* 0x0000000a0e048981 */ /* 0x0000e8000c1e1500 */
[----:B--2---:R1:W-:Y:S01]  /*3b380*/  STL [R1+0x1c], R7 ;  /* 0x00001c0701007387 */ /* 0x0043e20000100800 */
[----:B------:R-:W2:Y:S03]  /*3b390*/  LDL R13, [R1+0x1498] ;  /* 0x00149800010d7983 */ /* 0x000ea60000100800 */
[----:B-1----:R-:W2:Y:S04]  /*3b3a0*/  LDL R7, [R1+0x14dc] ;  /* 0x0014dc0001077983 */ /* 0x002ea80000100800 */
[----:B----4-:R1:W-:Y:S01]  /*3b3b0*/  STL [R1+0x18], R6 ;  /* 0x0000180601007387 */ /* 0x0103e20000100800 */
[----:B0-----:R-:W4:Y:S02]  /*3b3c0*/  LDL R14, [R1+0x1518] ;  /* 0x00151800010e7983 */ /* 0x001f240000100800 */
[----:B------:R-:W4:Y:S01]  /*3b3d0*/  LDL R15, [R1+0x151c] ;  /* 0x00151c00010f7983 */ /* 0x000f220000100800 */
[----:B------:R-:W-:Y:S01]  /*3b3e0*/  PRMT R23, RZ, 0x7610, R23 ;  /* 0x00007610ff177816 */ /* 0x000fe20000000017 */
[----:B------:R-:W2:Y:S04]  /*3b3f0*/  LDL R12, [R1+0x1458] ;  /* 0x00145800010c7983 */ /* 0x000ea80000100800 */
[----:B------:R-:W2:Y:S04]  /*3b400*/  LDL R11, [R1+0x145c] ;  /* 0x00145c00010b7983 */ /* 0x000ea80000100800 */
[----:B------:R-:W2:Y:S04]  /*3b410*/  LDL R9, [R1+0x1418] ;  /* 0x0014180001097983 */ /* 0x000ea80000100800 */
[----:B-1----:R-:W2:Y:S01]  /*3b420*/  LDL R6, [R1+0x149c] ;  /* 0x00149c0001067983 */ /* 0x002ea20000100800 */
[----:B----4-:R-:W-:-:S04]  /*3b430*/  @!P0 LOP3.LUT R15, R15, R14, RZ, 0x3c, !PT ;  /* 0x0000000e0f0f8212 */ /* 0x010fc800078e3cff */
[----:B------:R-:W-:-:S04]  /*3b440*/  @!P0 LOP3.LUT R14, R15, R14, RZ, 0x3c, !PT ;  /* 0x0000000e0f0e8212 */ /* 0x000fc800078e3cff */
[----:B------:R-:W-:-:S05]  /*3b450*/  @!P0 LOP3.LUT R15, R15, R14, RZ, 0x3c, !PT ;  /* 0x0000000e0f0f8212 */ /* 0x000fca00078e3cff */
[----:B------:R2:W4:Y:S04]  /*3b460*/  @!P0 LDG.E.U16 R23, [R14.64] ;  /* 0x0000000a0e178981 */ /* 0x000528000c1e1500 */
[----:B---3--:R0:W-:Y:S04]  /*3b470*/  STL [R1+0x14], R4 ;  /* 0x0000140401007387 */ /* 0x0081e80000100800 */
[----:B0-----:R-:W3:Y:S01]  /*3b480*/  LDL R4, [R1+0x141c] ;  /* 0x00141c0001047983 */ /* 0x001ee20000100800 */
[----:B--2---:R-:W-:Y:S02]  /*3b490*/  @!P0 IMAD.MOV.U32 R14, RZ, RZ, R7 ;  /* 0x000000ffff0e8224 */ /* 0x004fe400078e0007 */
[----:B------:R-:W-:Y:S01]  /*3b4a0*/  @!P0 IMAD.MOV.U32 R15, RZ, RZ, R8 ;  /* 0x000000ffff0f8224 */ /* 0x000fe200078e0008 */
[----:B------:R-:W-:-:S02]  /*3b4b0*/  PRMT R2, RZ, 0x7610, R2 ;  /* 0x00007610ff027816 */ /* 0x000fc40000000002 */
[----:B------:R-:W-:-:S04]  /*3b4c0*/  PRMT R5, RZ, 0x7610, R5 ;  /* 0x00007610ff057816 */ /* 0x000fc80000000005 */
[----:B------:R0:W2:Y:S02]  /*3b4d0*/  @!P0 LDG.E.U16 R2, [R14.64] ;  /* 0x0000000a0e028981 */ /* 0x0000a4000c1e1500 */
[----:B0-----:R-:W-:Y:S02]  /*3b4e0*/  @!P0 IMAD.MOV.U32 R14, RZ, RZ, R6 ;  /* 0x000000ffff0e8224 */ /* 0x001fe400078e0006 */
[----:B------:R-:W-:-:S05]  /*3b4f0*/  @!P0 IMAD.MOV.U32 R15, RZ, RZ, R13 ;  /* 0x000000ffff0f8224 */ /* 0x000fca00078e000d */
[----:B------:R0:W2:Y:S04]  /*3b500*/  @!P0 LDG.E.U16 R5, [R14.64] ;  /* 0x0000000a0e058981 */ /* 0x0000a8000c1e1500 */
[----:B----4-:R1:W-:Y:S04]  /*3b510*/  STL [R1+0x10], R23 ;  /* 0x0000101701007387 */ /* 0x0103e80000100800 */
[----:B-1----:R-:W4:Y:S01]  /*3b520*/  LDL.LU R23, [R1+0x352c] ;  /* 0x00352c0001177983 */ /* 0x002f220000300800 */
[----:B------:R-:W4:Y:S02]  /*3b530*/  LDL R8, [R1+0x13d8] ;  /* 0x0013d80001087983 */ /* 0x000f240000100800 */
[----:B------:R-:W4:Y:S01]  /*3b540*/  LDL R7, [R1+0x13dc] ;  /* 0x0013dc0001077983 */ /* 0x000f220000100800 */
[----:B------:R-:W-:Y:S01]  /*3b550*/  PRMT R10, RZ, 0x7610, R10 ;  /* 0x00007610ff0a7816 */ /* 0x000fe2000000000a */
[----:B0-----:R-:W-:-:S02]  /*3b560*/  @!P0 IMAD.MOV.U32 R14, RZ, RZ, R11 ;  /* 0x000000ffff0e8224 */ /* 0x001fc400078e000b */
[----:B------:R-:W-:Y:S01]  /*3b570*/  @!P0 IMAD.MOV.U32 R15, RZ, RZ, R12 ;  /* 0x000000ffff0f8224 */ /* 0x000fe200078e000c */
[----:B------:R-:W-:-:S04]  /*3b580*/  PRMT R3, RZ, 0x7610, R3 ;  /* 0x00007610ff037816 */ /* 0x000fc80000000003 */
[----:B------:R3:W4:Y:S01]  /*3b590*/  @!P0 LDG.E.U16 R10, [R14.64] ;  /* 0x0000000a0e0a8981 */ /* 0x000722000c1e1500 */
[----:B------:R-:W-:Y:S01]  /*3b5a0*/  PRMT R29, RZ, 0x7610, R29 ;  /* 0x00007610ff1d7816 */ /* 0x000fe2000000001d */
[----:B---3--:R-:W-:Y:S02]  /*3b5b0*/  @!P0 IMAD.MOV.U32 R14, RZ, RZ, R4 ;  /* 0x000000ffff0e8224 */ /* 0x008fe400078e0004 */
[----:B------:R-:W-:-:S05]  /*3b5c0*/  @!P0 IMAD.MOV.U32 R15, RZ, RZ, R9 ;  /* 0x000000ffff0f8224 */ /* 0x000fca00078e0009 */
[----:B------:R4:W3:Y:S04]  /*3b5d0*/  @!P0 LDG.E.U16 R3, [R14.64] ;  /* 0x0000000a0e038981 */ /* 0x0008e8000c1e1500 */
[----:B--2---:R-:W-:Y:S01]  /*3b5e0*/  STL [R1+0xc], R2 ;  /* 0x00000c0201007387 */ /* 0x004fe20000100800 */
[----:B------:R-:W2:Y:S02]  /*3b5f0*/  LDL R6, [R1+0x1398] ;  /* 0x0013980001067983 */ /* 0x000ea40000100800 */
[----:B------:R0:W-:Y:S02]  /*3b600*/  STL [R1+0x8], R5 ;  /* 0x0000080501007387 */ /* 0x0001e40000100800 */
[----:B------:R-:W2:Y:S01]  /*3b610*/  LDL R9, [R1+0x1358] ;  /* 0x0013580001097983 */ /* 0x000ea20000100800 */
[----:B------:R-:W2:Y:S04]  /*3b620*/  LDL R4, [R1+0x135c] ;  /* 0x00135c0001047983 */ /* 0x000ea80000100800 */
[----:B0-----:R-:W2:Y:S01]  /*3b630*/  LDL R5, [R1+0x139c] ;  /* 0x00139c0001057983 */ /* 0x001ea20000100800 */
[----:B----4-:R-:W-:-:S02]  /*3b640*/  @!P0 IMAD.MOV.U32 R15, RZ, RZ, R8 ;  /* 0x000000ffff0f8224 */ /* 0x010fc400078e0008 */
[----:B------:R-:W-:-:S05]  /*3b650*/  @!P0 IMAD.MOV.U32 R14, RZ, RZ, R7 ;  /* 0x000000ffff0e8224 */ /* 0x000fca00078e0007 */
[----:B------:R2:W4:Y:S04]  /*3b660*/  @!P0 LDG.E.U16 R29, [R14.64] ;  /* 0x0000000a0e1d8981 */ /* 0x000528000c1e1500 */
[----:B---3--:R-:W-:Y:S01]  /*3b670*/  STL [R1+0x3490], R3 ;  /* 0x0034900301007387 */ /* 0x008fe20000100800 */
[----:B------:R-:W3:Y:S02]  /*3b680*/  LDL R8, [R1+0x1318] ;  /* 0x0013180001087983 */ /* 0x000ee40000100800 */
[----:B------:R-:W3:Y:S01]  /*3b690*/  LDL R7, [R1+0x131c] ;  /* 0x00131c0001077983 */ /* 0x000ee20000100800 */
[----:B------:R-:W-:Y:S01]  /*3b6a0*/  PRMT R28, RZ, 0x7610, R28 ;  /* 0x00007610ff1c7816 */ /* 0x000fe2000000001c */
[----:B--2---:R-:W-:Y:S01]  /*3b6b0*/  @!P0 IMAD.MOV.U32 R15, RZ, RZ, R6 ;  /* 0x000000ffff0f8224 */ /* 0x004fe200078e0006 */
[----:B------:R-:W-:Y:S01]  /*3b6c0*/  PRMT R27, RZ, 0x7610, R27 ;  /* 0x00007610ff1b7816 */ /* 0x000fe2000000001b */
[----:B------:R-:W-:-:S05]  /*3b6d0*/  @!P0 IMAD.MOV.U32 R14, RZ, RZ, R5 ;  /* 0x000000ffff0e8224 */ /* 0x000fca00078e0005 */
[----:B------:R0:W2:Y:S04]  /*3b6e0*/  @!P0 LDG.E.U16 R28, [R14.64] ;  /* 0x0000000a0e1c8981 */ /* 0x0000a8000c1e1500 */
[----:B----4-:R-:W-:Y:S01]  /*3b6f0*/  STL [R1+0x3494], R29 ;  /* 0x0034941d01007387 */ /* 0x010fe20000100800 */
[----:B------:R-:W4:Y:S02]  /*3b700*/  LDL R11, [R1+0x12d8] ;  /* 0x0012d800010b7983 */ /* 0x000f240000100800 */
[----:B------:R1:W-:Y:S02]  /*3b710*/  STL [R1+0x4], R10 ;  /* 0x0000040a01007387 */ /* 0x0003e40000100800 */
[----:B0-----:R-:W-:Y:S02]  /*3b720*/  @!P0 IMAD.MOV.U32 R14, RZ, RZ, R4 ;  /* 0x000000ffff0e8224 */ /* 0x001fe400078e0004 */
[----:B------:R-:W-:Y:S01]  /*3b730*/  @!P0 IMAD.MOV.U32 R15, RZ, RZ, R9 ;  /* 0x000000ffff0f8224 */ /* 0x000fe200078e0009 */
[----:B------:R-:W-:-:S02]  /*3b740*/  PRMT R26, RZ, 0x7610, R26 ;  /* 0x00007610ff1a7816 */ /* 0x000fc4000000001a */
[----:B------:R-:W-:Y:S01]  /*3b750*/  PRMT R25, RZ, 0x7610, R25 ;  /* 0x00007610ff197816 */ /* 0x000fe20000000019 */
[----:B------:R-:W2:Y:S04]  /*3b760*/  LDL R6, [R1+0x1298] ;  /* 0x0012980001067983 */ /* 0x000ea80000100800 */
[----:B------:R3:W2:Y:S04]  /*3b770*/  @!P0 LDG.E.U16 R27, [R14.64] ;  /* 0x0000000a0e1b8981 */ /* 0x0006a8000c1e1500 */
[----:B------:R-:W2:Y:S04]  /*3b780*/  LDL R5, [R1+0x129c] ;  /* 0x00129c0001057983 */ /* 0x000ea80000100800 */
[----:B-1----:R-:W2:Y:S01]  /*3b790*/  LDL R10, [R1+0x12dc] ;  /* 0x0012dc00010a7983 */ /* 0x002ea20000100800 */
[----:B---3--:R-:W-:-:S02]  /*3b7a0*/  @!P0 IMAD.MOV.U32 R15, RZ, RZ, R8 ;  /* 0x000000ffff0f8224 */ /* 0x008fc400078e0008 */
[----:B------:R-:W-:-:S05]  /*3b7b0*/  @!P0 IMAD.MOV.U32 R14, RZ, RZ, R7 ;  /* 0x000000ffff0e8224 */ /* 0x000fca00078e0007 */
[----:B------:R4:W3:Y:S02]  /*3b7c0*/  @!P0 LDG.E.U16 R26, [R14.64] ;  /* 0x0000000a0e1a8981 */ /* 0x0008e4000c1e1500 */
[----:B----4-:R-:W-:Y:S02]  /*3b7d0*/  @!P0 IMAD.MOV.U32 R15, RZ, RZ, R11 ;  /* 0x000000ffff0f8224 */ /* 0x010fe400078e000b */
[----:B--2---:R-:W-:-:S05]  /*3b7e0*/  @!P0 IMAD.MOV.U32 R14, RZ, RZ, R10 ;  /* 0x000000ffff0e8224 */ /* 0x004fca00078e000a */
[----:B------:R0:W2:Y:S04]  /*3b7f0*/  @!P0 LDG.E.U16 R25, [R14.64] ;  /* 0x0000000a0e198981 */ /* 0x0000a8000c1e1500 */
[----:B------:R-:W-:Y:S01]  /*3b800*/  STL [R1+0x3498], R28 ;  /* 0x0034981c01007387 */ /* 0x000fe20000100800 */
[----:B------:R-:W4:Y:S02]  /*3b810*/  LDL R9, [R1+0x1258] ;  /* 0x0012580001097983 */ /* 0x000f240000100800 */
[----:B------:R-:W4:Y:S02]  /*3b820*/  LDL R4, [R1+0x125c] ;  /* 0x00125c0001047983 */ /* 0x000f240000100800 */
[----:B------:R-:W-:Y:S01]  /*3b830*/  STL [R1+0x349c], R27 ;  /* 0x00349c1b01007387 */ /* 0x000fe20000100800 */
[----:B------:R-:W4:Y:S04]  /*3b840*/  LDL R8, [R1+0x1218] ;  /* 0x0012180001087983 */ /* 0x000f280000100800 */
[----:B------:R-:W4:Y:S01]  /*3b850*/  LDL R7, [R1+0x121c] ;  /* 0x00121c0001077983 */ /* 0x000f220000100800 */
[----:B------:R-:W-:Y:S01]  /*3b860*/  PRMT R24, RZ, 0x7610, R24 ;  /* 0x00007610ff187816 */ /* 0x000fe20000000018 */
[----:B0-----:R-:W-:-:S02]  /*3b870*/  @!P0 IMAD.MOV.U32 R14, RZ, RZ, R5 ;  /* 0x000000ffff0e8224 */ /* 0x001fc400078e0005 */
[----:B---3--:R-:W-:Y:S01]  /*3b880*/  STL [R1+0x34a0], R26 ;  /* 0x0034a01a01007387 */ /* 0x008fe20000100800 */
[----:B------:R-:W-:-:S05]  /*3b890*/  @!P0 IMAD.MOV.U32 R15, RZ, RZ, R6 ;  /* 0x000000ffff0f8224 */ /* 0x000fca00078e0006 */
[----:B------:R4:W3:Y:S01]  /*3b8a0*/  @!P0 LDG.E.U16 R24, [R14.64] ;  /* 0x0000000a0e188981 */ /* 0x0008e2000c1e1500 */
[----:B------:R-:W-:Y:S02]  /*3b8b0*/  PRMT R20, RZ, 0x7610, R20 ;  /* 0x00007610ff147816 */ /* 0x000fe40000000014 */
[----:B------:R-:W-:Y:S01]  /*3b8c0*/  PRMT R18, RZ, 0x7610, R18 ;  /* 0x00007610ff127816 */ /* 0x000fe20000000012 */
[----:B--2---:R-:W-:Y:S01]  /*3b8d0*/  STL [R1+0x34a4], R25 ;  /* 0x0034a41901007387 */ /* 0x004fe20000100800 */
[----:B------:R-:W2:Y:S02]  /*3b8e0*/  LDL R6, [R1+0x11d8] ;  /* 0x0011d80001067983 */ /* 0x000ea40000100800 */
[----:B------:R-:W2:Y:S02]  /*3b8f0*/  LDL R5, [R1+0x11dc] ;  /* 0x0011dc0001057983 */ /* 0x000ea40000100800 */
[----:B----4-:R-:W-:Y:S02]  /*3b900*/  @!P0 IMAD.MOV.U32 R14, RZ, RZ, R4 ;  /* 0x000000ffff0e8224 */ /* 0x010fe400078e0004 */
[----:B------:R-:W-:-:S05]  /*3b910*/  @!P0 IMAD.MOV.U32 R15, RZ, RZ, R9 ;  /* 0x000000ffff0f8224 */ /* 0x000fca00078e0009 */
[----:B------:R0:W4:Y:S02]  /*3b920*/  @!P0 LDG.E.U16 R20, [R14.64] ;  /* 0x0000000a0e148981 */ /* 0x000124000c1e1500 */
[----:B0-----:R-:W-:Y:S02]  /*3b930*/  @!P0 IMAD.MOV.U32 R14, RZ, RZ, R7 ;  /* 0x000000ffff0e8224 */ /* 0x001fe400078e0007 */
[----:B------:R-:W-:-:S05]  /*3b940*/  @!P0 IMAD.MOV.U32 R15, RZ, RZ, R8 ;  /* 0x000000ffff0f8224 */ /* 0x000fca00078e0008 */
[----:B------:R2:W4:Y:S01]  /*3b950*/  @!P0 LDG.E.U16 R18, [R14.64] ;  /* 0x0000000a0e128981 */ /* 0x000522000c1e1500 */
[----:B------:R-:W-:-:S03]  /*3b960*/  PRMT R16, RZ, 0x7610, R16 ;  /* 0x00007610ff107816 */ /* 0x000fc60000000010 */
[----:B---3--:R-:W-:Y:S01]  /*3b970*/  STL [R1+0x34a8], R24 ;  /* 0x0034a81801007387 */ /* 0x008fe20000100800 */
[----:B------:R-:W3:Y:S02]  /*3b980*/  LDL R4, [R1+0x119c] ;  /* 0x00119c0001047983 */ /* 0x000ee40000100800 */
[----:B------:R-:W3:Y:S02]  /*3b990*/  LDL R13, [R1+0x1198] ;  /* 0x00119800010d7983 */ /* 0x000ee40000100800 */
[----:B--2---:R-:W-:Y:S02]  /*3b9a0*/  @!P0 IMAD.MOV.U32 R15, RZ, RZ, R6 ;  /* 0x000000ffff0f8224 */ /* 0x004fe400078e0006 */
[----:B------:R-:W-:-:S05]  /*3b9b0*/  @!P0 IMAD.MOV.U32 R14, RZ, RZ, R5 ;  /* 0x000000ffff0e8224 */ /* 0x000fca00078e0005 */
[----:B------:R3:W2:Y:S04]  /*3b9c0*/  @!P0 LDG.E.U16 R16, [R14.64] ;  /* 0x0000000a0e108981 */ /* 0x0006a8000c1e1500 */
[----:B----4-:R-:W-:Y:S01]  /*3b9d0*/  STL [R1+0x34ac], R20 ;  /* 0x0034ac1401007387 */ /* 0x010fe20000100800 */
[----:B------:R-:W4:Y:S02]  /*3b9e0*/  LDL R12, [R1+0x1158] ;  /* 0x00115800010c7983 */ /* 0x000f240000100800 */
[----:B------:R-:W4:Y:S02]  /*3b9f0*/  LDL R11, [R1+0x115c] ;  /* 0x00115c00010b7983 */ /* 0x000f240000100800 */
[----:B------:R-:W4:Y:S01]  /*3ba00*/  LDL R9, [R1+0x111c] ;  /* 0x00111c0001097983 */ /* 0x000f220000100800 */
[----:B------:R-:W-:Y:S01]  /*3ba10*/  STL [R1+0x34b0], R18 ;  /* 0x0034b01201007387 */ /* 0x000fe20000100800 */
[----:B------:R-:W4:Y:S02]  /*3ba20*/  LDL R10, [R1+0x1118] ;  /* 0x00111800010a7983 */ /* 0x000f240000100800 */
[----:B------:R-:W4:Y:S02]  /*3ba30*/  LDL R8, [R1+0x10d8] ;  /* 0x0010d80001087983 */ /* 0x000f240000100800 */
[----:B------:R-:W4:Y:S01]  /*3ba40*/  LDL R7, [R1+0x10dc] ;  /* 0x0010dc0001077983 */ /* 0x000f220000100800 */
[----:B------:R-:W4:Y:S04]  /*3ba50*/  LDL R6, [R1+0x1098] ;  /* 0x0010980001067983 */ /* 0x000f280000100800 */
[----:B------:R-:W4:Y:S01]  /*3ba60*/  LDL R5, [R1+0x109c] ;  /* 0x00109c0001057983 */ /* 0x000f220000100800 */
[----:B---3--:R-:W-:Y:S01]  /*3ba70*/  @!P0 IMAD.MOV.U32 R14, RZ, RZ, R4 ;  /* 0x000000ffff0e8224 */ /* 0x008fe200078e0004 */
[----:B------:R-:W-:Y:S01]  /*3ba80*/  PRMT R17, RZ, 0x7610, R17 ;  /* 0x00007610ff117816 */ /* 0x000fe20000000011 */
[----:B------:R-:W-:Y:S01]  /*3ba90*/  @!P0 IMAD.MOV.U32 R15, RZ, RZ, R13 ;  /* 0x000000ffff0f8224 */ /* 0x000fe200078e000d */
[----:B------:R-:W-:-:S04]  /*3baa0*/  PRMT R19, RZ, 0x7610, R19 ;  /* 0x00007610ff137816 */ /* 0x000fc80000000013 */
[----:B------:R4:W3:Y:S04]  /*3bab0*/  @!P0 LDG.E.U16 R17, [R14.64] ;  /* 0x0000000a0e118981 */ /* 0x0008e8000c1e1500 */
[----:B--2---:R-:W-:Y:S01]  /*3bac0*/  STL [R1+0x34b4], R16 ;  /* 0x0034b41001007387 */ /* 0x004fe20000100800 */
[----:B------:R-:W2:Y:S02]  /*3bad0*/  LDL R4, [R1+0xa34] ;  /* 0x000a340001047983 */ /* 0x000ea40000100800 */
[----:B----4-:R-:W-:Y:S02]  /*3bae0*/  @!P0 IMAD.MOV.U32 R15, RZ, RZ, R12 ;  /* 0x000000ffff0f8224 */ /* 0x010fe400078e000c */
[----:B------:R-:W-:Y:S01]  /*3baf0*/  @!P0 IMAD.MOV.U32 R14, RZ, RZ, R11 ;  /* 0x000000ffff0e8224 */ /* 0x000fe200078e000b */
[----:B------:R-:W-:-:S04]  /*3bb00*/  PRMT R21, RZ, 0x7610, R21 ;  /* 0x00007610ff157816 */ /* 0x000fc80000000015 */
[----:B------:R0:W4:Y:S01]  /*3bb10*/  @!P0 LDG.E.U16 R19, [R14.64] ;  /* 0x0000000a0e138981 */ /* 0x000122000c1e1500 */
[----:B------:R-:W-:Y:S01]  /*3bb20*/  PRMT R22, RZ, 0x7610, R22 ;  /* 0x00007610ff167816 */ /* 0x000fe20000000016 */
[----:B0-----:R-:W-:Y:S02]  /*3bb30*/  @!P0 IMAD.MOV.U32 R14, RZ, RZ, R9 ;  /* 0x000000ffff0e8224 */ /* 0x001fe400078e0009 */
[----:B------:R-:W-:-:S05]  /*3bb40*/  @!P0 IMAD.MOV.U32 R15, RZ, RZ, R10 ;  /* 0x000000ffff0f8224 */ /* 0x000fca00078e000a */
[----:B------:R0:W4:Y:S01]  /*3bb50*/  @!P0 LDG.E.U16 R21, [R14.64] ;  /* 0x0000000a0e158981 */ /* 0x000122000c1e1500 */
[----:B------:R-:W-:Y:S01]  /*3bb60*/  PRMT R23, RZ, 0x7610, R23 ;  /* 0x00007610ff177816 */ /* 0x000fe20000000017 */
[----:B0-----:R-:W-:Y:S02]  /*3bb70*/  @!P0 IMAD.MOV.U32 R14, RZ, RZ, R7 ;  /* 0x000000ffff0e8224 */ /* 0x001fe400078e0007 */
[----:B------:R-:W-:-:S05]  /*3bb80*/  @!P0 IMAD.MOV.U32 R15, RZ, RZ, R8 ;  /* 0x000000ffff0f8224 */ /* 0x000fca00078e0008 */
[----:B------:R0:W4:Y:S02]  /*3bb90*/  @!P0 LDG.E.U16 R22, [R14.64] ;  /* 0x0000000a0e168981 */ /* 0x000124000c1e1500 */
[----:B0-----:R-:W-:Y:S02]  /*3bba0*/  @!P0 IMAD.MOV.U32 R14, RZ, RZ, R5 ;  /* 0x000000ffff0e8224 */ /* 0x001fe400078e0005 */
[----:B------:R-:W-:-:S05]  /*3bbb0*/  @!P0 IMAD.MOV.U32 R15, RZ, RZ, R6 ;  /* 0x000000ffff0f8224 */ /* 0x000fca00078e0006 */
[----:B------:R0:W4:Y:S01]  /*3bbc0*/  @!P0 LDG.E.U16 R23, [R14.64] ;  /* 0x0000000a0e178981 */ /* 0x000122000c1e1500 */
[----:B------:R-:W-:Y:S01]  /*3bbd0*/  PRMT R3, RZ, 0x7610, R3 ;  /* 0x00007610ff037816 */ /* 0x000fe20000000003 */
[----:B0-----:R-:W-:Y:S02]  /*3bbe0*/  @!P0 IMAD.MOV.U32 R15, RZ, RZ, R0 ;  /* 0x000000ffff0f8224 */ /* 0x001fe400078e0000 */
[----:B--2---:R-:W-:-:S05]  /*3bbf0*/  @!P0 IMAD.MOV.U32 R14, RZ, RZ, R4 ;  /* 0x000000ffff0e8224 */ /* 0x004fca00078e0004 */
[----:B------:R-:W2:Y:S04]  /*3bc00*/  @!P0 LDG.E.U16 R3, [R14.64] ;  /* 0x0000000a0e038981 */ /* 0x000ea8000c1e1500 */
[----:B---3--:R-:W-:Y:S04]  /*3bc10*/  STL [R1+0x34b8], R17 ;  /* 0x0034b81101007387 */ /* 0x008fe80000100800 */
[----:B----4-:R-:W-:Y:S04]  /*3bc20*/  STL [R1+0x34bc], R19 ;  /* 0x0034bc1301007387 */ /* 0x010fe80000100800 */
[----:B------:R-:W-:Y:S04]  /*3bc30*/  STL [R1+0x34c0], R21 ;  /* 0x0034c01501007387 */ /* 0x000fe80000100800 */
[----:B------:R-:W-:Y:S04]  /*3bc40*/  STL [R1+0x34c4], R22 ;  /* 0x0034c41601007387 */ /* 0x000fe80000100800 */
[----:B------:R-:W-:Y:S01]  /*3bc50*/  STL [R1+0x34c8], R23 ;  /* 0x0034c81701007387 */ /* 0x000fe20000100800 */
[----:B------:R0:W-:Y:S02]  /*3bc60*/  STL [R1+0x1abc], R0 ;  /* 0x001abc0001007387 */ /* 0x0001e40000100800 */
[----:B------:R-:W3:Y:S01]  /*3bc70*/  LDL.LU R12, [R1+0x6b8] ;  /* 0x0006b800010c7983 */ /* 0x000ee20000300800 */
[----:B0-----:R-:W4:Y:S01]  /*3bc80*/  LDL.LU R0, [R1+0x688] ;  /* 0x0006880001007983 */ /* 0x001f220000300800 */
[----:B------:R-:W3:Y:S02]  /*3bc90*/  LDL.LU R23, [R1+0x678] ;  /* 0x0006780001177983 */ /* 0x000ee40000300800 */
[----:B------:R-:W3:Y:S02]  /*3bca0*/  LDL.LU R22, [R1+0x268] ;  /* 0x0002680001167983 */ /* 0x000ee40000300800 */
[----:B------:R-:W3:Y:S01]  /*3bcb0*/  LDL.LU R21, [R1+0x258] ;  /* 0x0002580001157983 */ /* 0x000ee20000300800 */
[----:B------:R-:W3:Y:S01]  /*3bcc0*/  LDL.LU R19, [R1+0x248] ;  /* 0x0002480001137983 */ /* 0x000ee20000300800 */
        /* <DEDUP_REMOVED lines=11> */
[----:B--2---:R0:W-:Y:S04]  /*3bd80*/  STL [R1+0x900], R3 ;  /* 0x0009000301007387 */ /* 0x0041e80000100800 */
[----:B0-----:R-:W2:Y:S01]  /*3bd90*/  LDL.LU R3, [R1+0x680] ;  /* 0x0006800001037983 */ /* 0x001ea20000300800 */
[----:B------:R-:W2:Y:S02]  /*3bda0*/  LDL.LU R4, [R1+0x670] ;  /* 0x0006700001047983 */ /* 0x000ea40000300800 */
[----:B------:R-:W2:Y:S02]  /*3bdb0*/  LDL.LU R5, [R1+0x260] ;  /* 0x0002600001057983 */ /* 0x000ea40000300800 */
[----:B------:R-:W2:Y:S01]  /*3bdc0*/  LDL.LU R7, [R1+0x250] ;  /* 0x0002500001077983 */ /* 0x000ea20000300800 */
[----:B------:R-:W2:Y:S01]  /*3bdd0*/  LDL.LU R8, [R1+0x240] ;  /* 0x0002400001087983 */ /* 0x000ea20000300800 */
[----:B------:R-:W2:Y:S02]  /*3bde0*/  LDL.LU R13, [R1+0x26c] ;  /* 0x00026c00010d7983 */ /* 0x000ea40000300800 */
[----:B------:R-:W-:Y:S02]  /*3bdf0*/  STL [R1+0x30c0], R15 ;  /* 0x0030c00f01007387 */ /* 0x000fe40000100800 */
[----:B------:R-:W-:Y:S01]  /*3be00*/  STL [R1+0x30c8], R15 ;  /* 0x0030c80f01007387 */ /* 0x000fe20000100800 */
[----:B------:R-:W-:Y:S01]  /*3be10*/  STL [R1+0x30d0], R15 ;  /* 0x0030d00f01007387 */ /* 0x000fe20000100800 */
[----:B------:R-:W-:Y:S02]  /*3be20*/  STL [R1+0x30d8], R15 ;  /* 0x0030d80f01007387 */ /* 0x000fe40000100800 */
        /* <DEDUP_REMOVED lines=117> */
[----:B------:R0:W-:Y:S02]  /*3c580*/  STL [R1+0x3488], R15 ;  /* 0x0034880f01007387 */ /* 0x0001e40000100800 */
[----:B0-----:R-:W2:Y:S01]  /*3c590*/  LDL.LU R15, [R1+0x698] ;  /* 0x00069800010f7983 */ /* 0x001ea20000300800 */
[----:B------:R-:W-:Y:S02]  /*3c5a0*/  STL [R1+0x2fb0], R14 ;  /* 0x002fb00e01007387 */ /* 0x000fe40000100800 */
[----:B------:R0:W-:Y:S02]  /*3c5b0*/  STL [R1+0x34cc], R14 ;  /* 0x0034cc0e01007387 */ /* 0x0001e40000100800 */
[----:B0-----:R-:W2:Y:S04]  /*3c5c0*/  LDL.LU R14, [R1+0x6a8] ;  /* 0x0006a800010e7983 */ /* 0x001ea80000300800 */
[----:B------:R-:W0:Y:S01]  /*3c5d0*/  S2R R2, SR_TID.X ;  /* 0x0000000000027919 */ /* 0x000e220000002100 */
[----:B------:R-:W2:Y:S02]  /*3c5e0*/  LDL.LU R9, [R1+0x6ac] ;  /* 0x0006ac0001097983 */ /* 0x000ea40000300800 */
[----:B------:R-:W2:Y:S02]  /*3c5f0*/  LDL.LU R10, [R1+0x69c] ;  /* 0x00069c00010a7983 */ /* 0x000ea40000300800 */
[----:B------:R-:W2:Y:S01]  /*3c600*/  LDL.LU R11, [R1+0x68c] ;  /* 0x00068c00010b7983 */ /* 0x000ea20000300800 */
[----:B0-----:R-:W-:-:S05]  /*3c610*/  LOP3.LUT R2, R2, 0x3f, RZ, 0xc0, !PT ;  /* 0x0000003f02027812 */ /* 0x001fca00078ec0ff */
[----:B------:R-:W-:-:S05]  /*3c620*/  IMAD.SHL.U32 R2, R2, 0x2, RZ ;  /* 0x0000000202027824 */ /* 0x000fca00078e00ff */
[----:B---3--:R0:W-:Y:S04]  /*3c630*/  STS.U16 [R2+0x10000], R12 ;  /* 0x0100000c02007388 */ /* 0x0081e80000000400 */
[----:B----4-:R1:W-:Y:S04]  /*3c640*/  STS.U16 [R2+0x10600], R0 ;  /* 0x0106000002007388 */ /* 0x0103e80000000400 */
[----:B------:R-:W-:Y:S04]  /*3c650*/  STS.U16 [R2+0x10800], R23 ;  /* 0x0108001702007388 */ /* 0x000fe80000000400 */
[----:B------:R-:W-:Y:S04]  /*3c660*/  STS.U16 [R2+0x10a00], R22 ;  /* 0x010a001602007388 */ /* 0x000fe80000000400 */
[----:B------:R-:W-:Y:S04]  /*3c670*/  STS.U16 [R2+0x10c00], R21 ;  /* 0x010c001502007388 */ /* 0x000fe80000000400 */
[----:B------:R-:W-:Y:S04]  /*3c680*/  STS.U16 [R2+0x10e00], R19 ;  /* 0x010e001302007388 */ /* 0x000fe80000000400 */
[----:B0-----:R-:W3:Y:S01]  /*3c690*/  LDL.LU R12, [R1+0x67c] ;  /* 0x00067c00010c7983 */ /* 0x001ee20000300800 */
[----:B-1----:R-:W-:-:S03]  /*3c6a0*/  LOP3.LUT R0, R2, 0x10, RZ, 0x3c, !PT ;  /* 0x0000001002007812 */ /* 0x002fc600078e3cff */
[----:B--2---:R0:W-:Y:S02]  /*3c6b0*/  STS.U16 [R2+0x10400], R15 ;  /* 0x0104000f02007388 */ /* 0x0041e40000000400 */
[----:B0-----:R-:W-:Y:S02]  /*3c6c0*/  LOP3.LUT R15, R2, 0x20, RZ, 0x3c, !PT ;  /* 0x00000020020f7812 */ /* 0x001fe400078e3cff */
[----:B------:R0:W-:Y:S04]  /*3c6d0*/  STS.U16 [R2+0x10200], R14 ;  /* 0x0102000e02007388 */ /* 0x0001e80000000400 */
[----:B------:R-:W-:Y:S04]  /*3c6e0*/  STL [R1+0x34e0], R15 ;  /* 0x0034e00f01007387 */ /* 0x000fe80000100800 */
[----:B0-----:R-:W2:Y:S01]  /*3c6f0*/  LDL.LU R2, [R1+0x23c] ;  /* 0x00023c0001027983 */ /* 0x001ea20000300800 */
[----:B------:R-:W-:Y:S02]  /*3c700*/  STS.U16 [R0+0x10080], R17 ;  /* 0x0100801100007388 */ /* 0x000fe40000000400 */
[----:B------:R-:W-:Y:S02]  /*3c710*/  STS.U16 [R0+0x10280], R16 ;  /* 0x0102801000007388 */ /* 0x000fe40000000400 */
[----:B------:R-:W-:Y:S01]  /*3c720*/  STS.U16 [R0+0x10480], R18 ;  /* 0x0104801200007388 */ /* 0x000fe20000000400 */
[----:B------:R-:W-:Y:S01]  /*3c730*/  STS.U16 [R0+0x10680], R20 ;  /* 0x0106801400007388 */ /* 0x000fe20000000400 */
[----:B------:R-:W-:Y:S02]  /*3c740*/  STS.U16 [R0+0x10880], R24 ;  /* 0x0108801800007388 */ /* 0x000fe40000000400 */
[----:B------:R-:W-:Y:S02]  /*3c750*/  STS.U16 [R0+0x10a80], R25 ;  /* 0x010a801900007388 */ /* 0x000fe40000000400 */
[----:B------:R-:W-:Y:S01]  /*3c760*/  STS.U16 [R0+0x10c80], R26 ;  /* 0x010c801a00007388 */ /* 0x000fe20000000400 */
[----:B--2---:R0:W-:Y:S04]  /*3c770*/  STL [R1+0x3524], R2 ;  /* 0x0035240201007387 */ /* 0x0041e80000100800 */
[----:B0-----:R-:W2:Y:S04]  /*3c780*/  LDL.LU R2, [R1+0x24c] ;  /* 0x00024c0001027983 */ /* 0x001ea80000300800 */
[----:B------:R0:W-:Y:S01]  /*3c790*/  STS.U16 [R0+0x10e80], R6 ;  /* 0x010e800600007388 */ /* 0x0001e20000000400 */
[----:B------:R-:W-:Y:S02]  /*3c7a0*/  STS.U16 [R15+0x10100], R27 ;  /* 0x0101001b0f007388 */ /* 0x000fe40000000400 */
[----:B------:R-:W-:Y:S02]  /*3c7b0*/  STS.U16 [R15+0x10300], R28 ;  /* 0x0103001c0f007388 */ /* 0x000fe40000000400 */
[----:B------:R-:W-:Y:S01]  /*3c7c0*/  STS.U16 [R15+0x10500], R29 ;  /* 0x0105001d0f007388 */ /* 0x000fe20000000400 */
[----:B------:R-:W-:Y:S01]  /*3c7d0*/  STS.U16 [R15+0x10700], R3 ;  /* 0x010700030f007388 */ /* 0x000fe20000000400 */
[----:B------:R-:W-:Y:S02]  /*3c7e0*/  STS.U16 [R15+0x10900], R4 ;  /* 0x010900040f007388 */ /* 0x000fe40000000400 */
[----:B------:R-:W-:Y:S02]  /*3c7f0*/  STS.U16 [R15+0x10b00], R5 ;  /* 0x010b00050f007388 */ /* 0x000fe40000000400 */
[----:B------:R-:W-:Y:S01]  /*3c800*/  STS.U16 [R15+0x10d00], R7 ;  /* 0x010d00070f007388 */ /* 0x000fe20000000400 */
[----:B------:R-:W-:Y:S04]  /*3c810*/  STS.U16 [R15+0x10f00], R8 ;  /* 0x010f00080f007388 */ /* 0x000fe80000000400 */
[----:B0-----:R-:W0:Y:S04]  /*3c820*/  S2R R6, SR_TID.X ;  /* 0x0000000000067919 */ /* 0x001e280000002100 */
[----:B--2---:R1:W-:Y:S04]  /*3c830*/  STL [R1+0x3528], R2 ;  /* 0x0035280201007387 */ /* 0x0043e80000100800 */
[----:B-1----:R-:W2:Y:S01]  /*3c840*/  LDL.LU R2, [R1+0x25c] ;  /* 0x00025c0001027983 */ /* 0x002ea20000300800 */
[----:B------:R-:W4:Y:S01]  /*3c850*/  LDL.LU R15, [R1+0x238] ;  /* 0x00023800010f7983 */ /* 0x000f220000300800 */
[----:B0-----:R-:W-:-:S05]  /*3c860*/  LOP3.LUT R6, R6, 0x3f, RZ, 0xc0, !PT ;  /* 0x0000003f06067812 */ /* 0x001fca00078ec0ff */
[----:B------:R-:W-:-:S05]  /*3c870*/  IMAD.SHL.U32 R0, R6, 0x2, RZ ;  /* 0x0000000206007824 */ /* 0x000fca00078e00ff */
[----:B------:R-:W-:-:S05]  /*3c880*/  LOP3.LUT R0, R0, 0x30, RZ, 0x3c, !PT ;  /* 0x0000003000007812 */ /* 0x000fca00078e3cff */
[----:B------:R-:W-:Y:S01]  /*3c890*/  STS.U16 [R0+0x10180], R9 ;  /* 0x0101800900007388 */ /* 0x000fe20000000400 */
[----:B------:R-:W-:Y:S02]  /*3c8a0*/  STS.U16 [R0+0x10380], R10 ;  /* 0x0103800a00007388 */ /* 0x000fe40000000400 */
[----:B------:R-:W-:Y:S02]  /*3c8b0*/  STS.U16 [R0+0x10580], R11 ;  /* 0x0105800b00007388 */ /* 0x000fe40000000400 */
[----:B---3--:R-:W-:Y:S01]  /*3c8c0*/  STS.U16 [R0+0x10780], R12 ;  /* 0x0107800c00007388 */ /* 0x008fe20000000400 */
[----:B------:R0:W-:Y:S04]  /*3c8d0*/  STS.U16 [R0+0x10980], R13 ;  /* 0x0109800d00007388 */ /* 0x0001e80000000400 */
[----:B0-----:R-:W0:Y:S02]  /*3c8e0*/  S2R R13, SR_TID.X ;  /* 0x00000000000d7919 */ /* 0x001e240000002100 */
[----:B0-----:R-:W-:-:S02]  /*3c8f0*/  LOP3.LUT R13, R13, 0x3f, RZ, 0xc0, !PT ;  /* 0x0000003f0d0d7812 */ /* 0x001fc400078ec0ff */
[----:B----4-:R0:W-:Y:S01]  /*3c900*/  STL [R1+0x3520], R15 ;  /* 0x0035200f01007387 */ /* 0x0101e20000100800 */
[----:B------:R-:W3:Y:S02]  /*3c910*/  LDL.LU R14, [R1+0x234] ;  /* 0x00023400010e7983 */ /* 0x000ee40000300800 */
[----:B------:R-:W4:Y:S02]  /*3c920*/  LDL.LU R0, [R1+0x230] ;  /* 0x0002300001007983 */ /* 0x000f240000300800 */
        /* <DEDUP_REMOVED lines=15> */
[----:B0-----:R-:W-:-:S02]  /*3ca20*/  IMAD.SHL.U32 R15, R13, 0x2, RZ ;  /* 0x000000020d0f7824 */ /* 0x001fc400078e00ff */
[----:B------:R-:W3:Y:S01]  /*3ca30*/  LDL.LU R4, [R1+0x1f0] ;  /* 0x0001f00001047983 */ /* 0x000ee20000300800 */
[----:B------:R-:W3:Y:S01]  /*3ca40*/  LDL.LU R5, [R1+0x1ec] ;  /* 0x0001ec0001057983 */ /* 0x000ee20000300800 */
[----:B------:R-:W3:Y:S02]  /*3ca50*/  LDL.LU R6, [R1+0x1e8] ;  /* 0x0001e80001067983 */ /* 0x000ee40000300800 */
[----:B------:R-:W3:Y:S02]  /*3ca60*/  LDL.LU R7, [R1+0x1e4] ;  /* 0x0001e40001077983 */ /* 0x000ee40000300800 */
[----:B------:R-:W3:Y:S01]  /*3ca70*/  LDL.LU R8, [R1+0x1e0] ;  /* 0x0001e00001087983 */ /* 0x000ee20000300800 */
[----:B------:R-:W-:Y:S01]  /*3ca80*/  LOP3.LUT R15, R15, 0x30, RZ, 0x3c, !PT ;  /* 0x000000300f0f7812 */ /* 0x000fe200078e3cff */
[----:B------:R-:W3:Y:S01]  /*3ca90*/  LDL.LU R9, [R1+0x1dc] ;  /* 0x0001dc0001097983 */ /* 0x000ee20000300800 */
[----:B------:R-:W3:Y:S02]  /*3caa0*/  LDL.LU R10, [R1+0x1d8] ;  /* 0x0001d800010a7983 */ /* 0x000ee40000300800 */
[----:B------:R-:W3:Y:S02]  /*3cab0*/  LDL.LU R11, [R1+0x1d4] ;  /* 0x0001d400010b7983 */ /* 0x000ee40000300800 */
[----:B------:R-:W3:Y:S01]  /*3cac0*/  LDL.LU R12, [R1+0x1d0] ;  /* 0x0001d000010c7983 */ /* 0x000ee20000300800 */
[----:B------:R-:W3:Y:S04]  /*3cad0*/  LDL.LU R13, [R1+0x1cc] ;  /* 0x0001cc00010d7983 */ /* 0x000ee80000300800 */
[----:B--2---:R0:W-:Y:S04]  /*3cae0*/  STS.U16 [R15+0x10b80], R2 ;  /* 0x010b80020f007388 */ /* 0x0041e80000000400 */
[----:B0-----:R-:W2:Y:S04]  /*3caf0*/  LDL.LU R2, [R1+0x3528] ;  /* 0x0035280001027983 */ /* 0x001ea80000300800 */
[----:B--2---:R0:W-:Y:S04]  /*3cb00*/  STS.U16 [R15+0x10d80], R2 ;  /* 0x010d80020f007388 */ /* 0x0041e80000000400 */
[----:B0-----:R-:W2:Y:S04]  /*3cb10*/  LDL.LU R2, [R1+0x3524] ;  /* 0x0035240001027983 */ /* 0x001ea80000300800 */
[----:B--2---:R0:W-:Y:S04]  /*3cb20*/  STS.U16 [R15+0x10f80], R2 ;  /* 0x010f80020f007388 */ /* 0x0041e80000000400 */
[----:B0-----:R-:W0:Y:S04]  /*3cb30*/  S2R R2, SR_TID.X ;  /* 0x0000000000027919 */ /* 0x001e280000002100 */
[----:B------:R-:W2:Y:S01]  /*3cb40*/  LDL.LU R15, [R1+0x3520] ;  /* 0x00352000010f7983 */ /* 0x000ea20000300800 */
[----:B0-----:R-:W-:-:S05]  /*3cb50*/  LOP3.LUT R2, R2, 0x3f, RZ, 0xc0, !PT ;  /* 0x0000003f02027812 */ /* 0x001fca00078ec0ff */
[----:B------:R-:W-:-:S05]  /*3cb60*/  IMAD.SHL.U32 R2, R2, 0x2, RZ ;  /* 0x0000000202027824 */ /* 0x000fca00078e00ff */
[----:B---3--:R0:W-:Y:S04]  /*3cb70*/  STS.U16 [R2+0x5c00], R9 ;  /* 0x005c000902007388 */ /* 0x0081e80000000400 */
[----:B0-----:R-:W3:Y:S04]  /*3cb80*/  LDL.LU R9, [R1+0x1bc] ;  /* 0x0001bc0001097983 */ /* 0x001ee80000300800 */
[----:B---3--:R0:W-:Y:S04]  /*3cb90*/  STL [R1+0x3514], R9 ;  /* 0x0035140901007387 */ /* 0x0081e80000100800 */
[----:B0-----:R-:W3:Y:S04]  /*3cba0*/  LDL.LU R9, [R1+0x1c0] ;  /* 0x0001c00001097983 */ /* 0x001ee80000300800 */
[----:B---3--:R0:W-:Y:S04]  /*3cbb0*/  STL [R1+0x3518], R9 ;  /* 0x0035180901007387 */ /* 0x0081e80000100800 */
[----:B0-----:R-:W3:Y:S04]  /*3cbc0*/  LDL.LU R9, [R1+0x1c4] ;  /* 0x0001c40001097983 */ /* 0x001ee80000300800 */
[----:B------:R-:W-:Y:S04]  /*3cbd0*/  STS.U16 [R2+0x6000], R10 ;  /* 0x0060000a02007388 */ /* 0x000fe80000000400 */
[----:B------:R-:W-:Y:S04]  /*3cbe0*/  STS.U16 [R2+0x6400], R11 ;  /* 0x0064000b02007388 */ /* 0x000fe80000000400 */
[----:B------:R-:W-:Y:S04]  /*3cbf0*/  STS.U16 [R2+0x6800], R12 ;  /* 0x0068000c02007388 */ /* 0x000fe80000000400 */
[----:B------:R-:W-:Y:S04]  /*3cc00*/  STS.U16 [R2+0x6c00], R13 ;  /* 0x006c000d02007388 */ /* 0x000fe80000000400 */
[----:B--2---:R-:W-:Y:S04]  /*3cc10*/  STS.U16 [R2], R15 ;  /* 0x0000000f02007388 */ /* 0x004fe80000000400 */
[----:B------:R-:W-:Y:S04]  /*3cc20*/  STS.U16 [R2+0x400], R14 ;  /* 0x0004000e02007388 */ /* 0x000fe80000000400 */
[----:B----4-:R-:W-:Y:S04]  /*3cc30*/  STS.U16 [R2+0x800], R0 ;  /* 0x0008000002007388 */ /* 0x010fe80000000400 */
[----:B------:R-:W-:Y:S04]  /*3cc40*/  STS.U16 [R2+0xc00], R23 ;  /* 0x000c001702007388 */ /* 0x000fe80000000400 */
[----:B------:R-:W-:Y:S04]  /*3cc50*/  STS.U16 [R2+0x1000], R22 ;  /* 0x0010001602007388 */ /* 0x000fe80000000400 */
[----:B------:R-:W-:Y:S04]  /*3cc60*/  STS.U16 [R2+0x1400], R21 ;  /* 0x0014001502007388 */ /* 0x000fe80000000400 */
[----:B------:R-:W-:Y:S04]  /*3cc70*/  STS.U16 [R2+0x1800], R19 ;  /* 0x0018001302007388 */ /* 0x000fe80000000400 */
[----:B------:R-:W-:Y:S04]  /*3cc80*/  STS.U16 [R2+0x1c00], R17 ;  /* 0x001c001102007388 */ /* 0x000fe80000000400 */
[----:B------:R-:W-:Y:S04]  /*3cc90*/  STS.U16 [R2+0x2000], R16 ;  /* 0x0020001002007388 */ /* 0x000fe80000000400 */
[----:B---3--:R0:W-:Y:S04]  /*3cca0*/  STL [R1+0x351c], R9 ;  /* 0x00351c0901007387 */ /* 0x0081e80000100800 */
[----:B0-----:R-:W2:Y:S01]  /*3ccb0*/  LDL.LU R9, [R1+0x1c8] ;  /* 0x0001c80001097983 */ /* 0x001ea20000300800 */
        /* <DEDUP_REMOVED lines=11> */
[----:B------:R-:W3:Y:S04]  /*3cd70*/  LDL.LU R17, [R1+0x18c] ;  /* 0x00018c0001117983 */ /* 0x000ee80000300800 */
[----:B------:R0:W-:Y:S01]  /*3cd80*/  STS.U16 [R2+0x2400], R18 ;  /* 0x0024001202007388 */ /* 0x0001e20000000400 */
[----:B------:R-:W3:Y:S03]  /*3cd90*/  LDL.LU R16, [R1+0x188] ;  /* 0x0001880001107983 */ /* 0x000ee60000300800 */
[----:B------:R1:W-:Y:S04]  /*3cda0*/  STS.U16 [R2+0x2800], R20 ;  /* 0x0028001402007388 */ /* 0x0003e80000000400 */
[----:B------:R1:W-:Y:S04]  /*3cdb0*/  STS.U16 [R2+0x2c00], R24 ;  /* 0x002c001802007388 */ /* 0x0003e80000000400 */
[----:B------:R1:W-:Y:S04]  /*3cdc0*/  STS.U16 [R2+0x3000], R25 ;  /* 0x0030001902007388 */ /* 0x0003e80000000400 */
[----:B------:R1:W-:Y:S04]  /*3cdd0*/  STS.U16 [R2+0x3400], R26 ;  /* 0x0034001a02007388 */ /* 0x0003e80000000400 */
[----:B------:R1:W-:Y:S04]  /*3cde0*/  STS.U16 [R2+0x3800], R27 ;  /* 0x0038001b02007388 */ /* 0x0003e80000000400 */
[----:B0-----:R-:W3:Y:S01]  /*3cdf0*/  LDL.LU R18, [R1+0x184] ;  /* 0x0001840001127983 */ /* 0x001ee20000300800 */
[----:B-1----:R-:W3:Y:S02]  /*3ce00*/  LDL.LU R20, [R1+0x180] ;  /* 0x0001800001147983 */ /* 0x002ee40000300800 */
[----:B------:R-:W3:Y:S01]  /*3ce10*/  LDL.LU R24, [R1+0x17c] ;  /* 0x00017c0001187983 */ /* 0x000ee20000300800 */
[----:B------:R-:W3:Y:S01]  /*3ce20*/  LDL.LU R25, [R1+0x178] ;  /* 0x0001780001197983 */ /* 0x000ee20000300800 */
[----:B------:R-:W3:Y:S03]  /*3ce30*/  LDL.LU R26, [R1+0x174] ;  /* 0x00017400011a7983 */ /* 0x000ee60000300800 */
        /* <DEDUP_REMOVED lines=15> */
[----:B0-----:R-:W3:Y:S01]  /*3cf30*/  LDL.LU R7, [R1+0x70] ;  /* 0x0000700001077983 */ /* 0x001ee20000300800 */
[----:B-1----:R-:W3:Y:S03]  /*3cf40*/  LDL.LU R8, [R1+0x68] ;  /* 0x0000680001087983 */ /* 0x002ee60000300800 */
[----:B--2---:R0:W-:Y:S04]  /*3cf50*/  STS.U16 [R2+0x7000], R9 ;  /* 0x0070000902007388 */ /* 0x0041e80000000400 */
[----:B0-----:R-:W2:Y:S04]  /*3cf60*/  LDL.LU R9, [R1+0x351c] ;  /* 0x00351c0001097983 */ /* 0x001ea80000300800 */
[----:B--2---:R0:W-:Y:S04]  /*3cf70*/  STS.U16 [R2+0x7400], R9 ;  /* 0x0074000902007388 */ /* 0x0041e80000000400 */
[----:B0-----:R-:W2:Y:S04]  /*3cf80*/  LDL.LU R9, [R1+0x3518] ;  /* 0x0035180001097983 */ /* 0x001ea80000300800 */
[----:B--2---:R0:W-:Y:S04]  /*3cf90*/  STS.U16 [R2+0x7800], R9 ;  /* 0x0078000902007388 */ /* 0x0041e80000000400 */
[----:B0-----:R-:W2:Y:S04]  /*3cfa0*/  LDL.LU R9, [R1+0x3514] ;  /* 0x0035140001097983 */ /* 0x001ea80000300800 */
[----:B---3--:R-:W-:Y:S04]  /*3cfb0*/  STS.U16 [R2+0x8000], R10 ;  /* 0x0080000a02007388 */ /* 0x008fe80000000400 */
[----:B----4-:R-:W-:Y:S04]  /*3cfc0*/  STS.U16 [R2+0x8400], R11 ;  /* 0x0084000b02007388 */ /* 0x010fe80000000400 */
[----:B------:R-:W-:Y:S04]  /*3cfd0*/  STS.U16 [R2+0x8800], R12 ;  /* 0x0088000c02007388 */ /* 0x000fe80000000400 */
        /* <DEDUP_REMOVED lines=8> */
[----:B--2---:R0:W-:Y:S04]  /*3d060*/  STS.U16 [R2+0x7c00], R9 ;  /* 0x007c000902007388 */ /* 0x0041e80000000400 */
[----:B0-----:R-:W2:Y:S01]  /*3d070*/  LDL.LU R9, [R1+0x3510] ;  /* 0x0035100001097983 */ /* 0x001ea20000300800 */
[----:B------:R-:W3:Y:S02]  /*3d080*/  LDL.LU R10, [R1+0x350c] ;  /* 0x00350c00010a7983 */ /* 0x000ee40000300800 */
[----:B------:R-:W4:Y:S02]  /*3d090*/  LDL.LU R11, [R1+0x3508] ;  /* 0x00350800010b7983 */ /* 0x000f240000300800 */
[----:B------:R-:W2:Y:S01]  /*3d0a0*/  LDL.LU R12, [R1+0x3504] ;  /* 0x00350400010c7983 */ /* 0x000ea20000300800 */
[----:B------:R-:W2:Y:S01]  /*3d0b0*/  LDL.LU R13, [R1+0x3500] ;  /* 0x00350000010d7983 */ /* 0x000ea20000300800 */
[----:B------:R-:W3:Y:S02]  /*3d0c0*/  LDL.LU R14, [R1+0x150] ;  /* 0x00015000010e7983 */ /* 0x000ee40000300800 */
[----:B------:R-:W3:Y:S02]  /*3d0d0*/  LDL.LU R0, [R1+0x14c] ;  /* 0x00014c0001007983 */ /* 0x000ee40000300800 */
[----:B------:R-:W3:Y:S01]  /*3d0e0*/  LDL.LU R23, [R1+0x148] ;  /* 0x0001480001177983 */ /* 0x000ee20000300800 */
[----:B------:R-:W3:Y:S01]  /*3d0f0*/  LDL.LU R22, [R1+0x144] ;  /* 0x0001440001167983 */ /* 0x000ee20000300800 */
[----:B------:R-:W3:Y:S02]  /*3d100*/  LDL.LU R21, [R1+0x140] ;  /* 0x0001400001157983 */ /* 0x000ee40000300800 */
[----:B------:R-:W3:Y:S01]  /*3d110*/  LDL.LU R19, [R1+0x13c] ;  /* 0x00013c0001137983 */ /* 0x000ee20000300800 */
        /* <DEDUP_REMOVED lines=28> */
[----:B0-----:R-:W3:Y:S01]  /*3d2e0*/  LDL.LU R6, [R1+0x104] ;  /* 0x0001040001067983 */ /* 0x001ee20000300800 */
[----:B-1----:R-:W3:Y:S02]  /*3d2f0*/  LDL.LU R7, [R1+0x100] ;  /* 0x0001000001077983 */ /* 0x002ee40000300800 */
[----:B------:R-:W3:Y:S01]  /*3d300*/  LDL.LU R8, [R1+0xfc] ;  /* 0x0000fc0001087983 */ /* 0x000ee20000300800 */
[----:B--2---:R-:W-:Y:S04]  /*3d310*/  STS.U16 [R2+0xec00], R13 ;  /* 0x00ec000d02007388 */ /* 0x004fe80000000400 */
[----:B------:R0:W-:Y:S04]  /*3d320*/  STL [R1+0x34d0], R13 ;  /* 0x0034d00d01007387 */ /* 0x0001e80000100800 */
[----:B------:R-:W-:Y:S04]  /*3d330*/  STS.U16 [R2+0xf000], R12 ;  /* 0x00f0000c02007388 */ /* 0x000fe80000000400 */
[----:B----4-:R-:W-:Y:S04]  /*3d340*/  STS.U16 [R2+0xf400], R11 ;  /* 0x00f4000b02007388 */ /* 0x010fe80000000400 */
[----:B---3--:R-:W-:Y:S04]  /*3d350*/  STS.U16 [R2+0xf800], R10 ;  /* 0x00f8000a02007388 */ /* 0x008fe80000000400 */
[----:B0-----:R-:W2:Y:S01]  /*3d360*/  LDL.LU R13, [R1+0x154] ;  /* 0x00015400010d7983 */ /* 0x001ea20000300800 */
[----:B------:R0:W-:Y:S03]  /*3d370*/  STL [R1+0x34d4], R12 ;  /* 0x0034d40c01007387 */ /* 0x0001e60000100800 */
[----:B0-----:R-:W3:Y:S01]  /*3d380*/  LDL.LU R12, [R1+0x158] ;  /* 0x00015800010c7983 */ /* 0x001ee20000300800 */
[----:B------:R0:W-:Y:S03]  /*3d390*/  STL [R1+0x34d8], R11 ;  /* 0x0034d80b01007387 */ /* 0x0001e60000100800 */
[----:B0-----:R-:W4:Y:S01]  /*3d3a0*/  LDL.LU R11, [R1+0x15c] ;  /* 0x00015c00010b7983 */ /* 0x001f220000300800 */
[----:B------:R0:W-:Y:S03]  /*3d3b0*/  STL [R1+0x34dc], R10 ;  /* 0x0034dc0a01007387 */ /* 0x0001e60000100800 */
[----:B0-----:R-:W2:Y:S04]  /*3d3c0*/  LDL.LU R10, [R1+0x160] ;  /* 0x00016000010a7983 */ /* 0x001ea80000300800 */
[----:B------:R0:W-:Y:S04]  /*3d3d0*/  STS.U16 [R2+0x9000], R15 ;  /* 0x0090000f02007388 */ /* 0x0001e80000000400 */
[----:B------:R-:W-:Y:S01]  /*3d3e0*/  STS.U16 [R2+0xfc00], R9 ;  /* 0x00fc000902007388 */ /* 0x000fe20000000400 */
[----:B0-----:R-:W-:-:S03]  /*3d3f0*/  LOP3.LUT R15, R2, 0x10, RZ, 0x3c, !PT ;  /* 0x00000010020f7812 */ /* 0x001fc600078e3cff */
[----:B------:R-:W-:Y:S04]  /*3d400*/  STL [R1+0x34f8], R9 ;  /* 0x0034f80901007387 */ /* 0x000fe80000100800 */
[----:B--2---:R-:W-:Y:S01]  /*3d410*/  STS.U16 [R15+0x80], R10 ;  /* 0x0000800a0f007388 */ /* 0x004fe20000000400 */
[----:B----4-:R-:W-:Y:S02]  /*3d420*/  STS.U16 [R15+0x480], R11 ;  /* 0x0004800b0f007388 */ /* 0x010fe40000000400 */
[----:B---3--:R-:W-:Y:S02]  /*3d430*/  STS.U16 [R15+0x880], R12 ;  /* 0x0008800c0f007388 */ /* 0x008fe40000000400 */
[----:B------:R-:W-:Y:S01]  /*3d440*/  STS.U16 [R15+0xc80], R13 ;  /* 0x000c800d0f007388 */ /* 0x000fe20000000400 */
[----:B------:R-:W-:Y:S01]  /*3d450*/  STS.U16 [R15+0x1080], R14 ;  /* 0x0010800e0f007388 */ /* 0x000fe20000000400 */
[----:B------:R-:W-:Y:S02]  /*3d460*/  STS.U16 [R15+0x1480], R0 ;  /* 0x001480000f007388 */ /* 0x000fe40000000400 */
[----:B------:R-:W-:Y:S02]  /*3d470*/  STS.U16 [R15+0x1880], R23 ;  /* 0x001880170f007388 */ /* 0x000fe40000000400 */
        /* <DEDUP_REMOVED lines=11> */
[----:B------:R0:W-:Y:S02]  /*3d530*/  STS.U16 [R15+0x4880], R29 ;  /* 0x0048801d0f007388 */ /* 0x0001e40000000400 */
[----:B------:R1:W-:Y:S01]  /*3d540*/  STS.U16 [R15+0x4c80], R3 ;  /* 0x004c80030f007388 */ /* 0x0003e20000000400 */
[----:B0-----:R-:W2:Y:S01]  /*3d550*/  LDL.LU R29, [R1+0xf8] ;  /* 0x0000f800011d7983 */ /* 0x001ea20000300800 */
[----:B-1----:R-:W3:Y:S02]  /*3d560*/  LDL.LU R3, [R1+0xf4] ;  /* 0x0000f40001037983 */ /* 0x002ee40000300800 */
[----:B------:R-:W4:Y:S01]  /*3d570*/  LDL.LU R9, [R1+0xec] ;  /* 0x0000ec0001097983 */ /* 0x000f220000300800 */
[----:B------:R-:W-:Y:S01]  /*3d580*/  STS.U16 [R15+0x5080], R28 ;  /* 0x0050801c0f007388 */ /* 0x000fe20000000400 */
[----:B------:R-:W-:Y:S02]  /*3d590*/  STS.U16 [R15+0x5480], R4 ;  /* 0x005480040f007388 */ /* 0x000fe40000000400 */
[----:B------:R-:W-:Y:S02]  /*3d5a0*/  STS.U16 [R15+0x5880], R5 ;  /* 0x005880050f007388 */ /* 0x000fe40000000400 */
[----:B------:R-:W-:Y:S01]  /*3d5b0*/  STS.U16 [R15+0x5c80], R6 ;  /* 0x005c80060f007388 */ /* 0x000fe20000000400 */
[----:B------:R-:W-:Y:S01]  /*3d5c0*/  STS.U16 [R15+0x6080], R7 ;  /* 0x006080070f007388 */ /* 0x000fe20000000400 */
[----:B------:R-:W-:Y:S03]  /*3d5d0*/  STS.U16 [R15+0x6480], R8 ;  /* 0x006480080f007388 */ /* 0x000fe60000000400 */
[----:B----4-:R0:W-:Y:S04]  /*3d5e0*/  STL [R1+0x34fc], R9 ;  /* 0x0034fc0901007387 */ /* 0x0101e80000100800 */
[----:B0-----:R-:W4:Y:S01]  /*3d5f0*/  LDL.LU R9, [R1+0xf0] ;  /* 0x0000f00001097983 */ /* 0x001f220000300800 */
[----:B------:R-:W4:Y:S02]  /*3d600*/  LDL.LU R4, [R1+0xe8] ;  /* 0x0000e80001047983 */ /* 0x000f240000300800 */
[----:B------:R-:W4:Y:S02]  /*3d610*/  LDL.LU R5, [R1+0xe4] ;  /* 0x0000e40001057983 */ /* 0x000f240000300800 */
[----:B------:R-:W4:Y:S01]  /*3d620*/  LDL.LU R6, [R1+0xe0] ;  /* 0x0000e00001067983 */ /* 0x000f220000300800 */
[----:B------:R-:W4:Y:S01]  /*3d630*/  LDL.LU R2, [R1+0xdc] ;  /* 0x0000dc0001027983 */ /* 0x000f220000300800 */
        /* <DEDUP_REMOVED lines=19> */
[----:B------:R-:W4:Y:S04]  /*3d770*/  LDL.LU R27, [R1+0x8c] ;  /* 0x00008c00011b7983 */ /* 0x000f280000300800 */
[----:B--2---:R0:W-:Y:S01]  /*3d780*/  STS.U16 [R15+0x6880], R29 ;  /* 0x0068801d0f007388 */ /* 0x0041e20000000400 */
[----:B------:R-:W2:Y:S02]  /*3d790*/  LDL.LU R28, [R1+0x84] ;  /* 0x00008400011c7983 */ /* 0x000ea40000300800 */
[----:B---3--:R1:W-:Y:S01]  /*3d7a0*/  STS.U16 [R15+0x6c80], R3 ;  /* 0x006c80030f007388 */ /* 0x0083e20000000400 */
[----:B0-----:R-:W2:Y:S01]  /*3d7b0*/  LDL.LU R29, [R1+0x7c] ;  /* 0x00007c00011d7983 */ /* 0x001ea20000300800 */
[----:B-1----:R-:W2:Y:S03]  /*3d7c0*/  LDL.LU R3, [R1+0x74] ;  /* 0x0000740001037983 */ /* 0x002ea60000300800 */
[----:B----4-:R0:W-:Y:S04]  /*3d7d0*/  STS.U16 [R15+0x7080], R9 ;  /* 0x007080090f007388 */ /* 0x0101e80000000400 */
[----:B0-----:R-:W4:Y:S04]  /*3d7e0*/  LDL.LU R9, [R1+0x34fc] ;  /* 0x0034fc0001097983 */ /* 0x001f280000300800 */
[----:B----4-:R0:W-:Y:S01]  /*3d7f0*/  STS.U16 [R15+0x7480], R9 ;  /* 0x007480090f007388 */ /* 0x0101e20000000400 */
[----:B------:R1:W-:Y:S02]  /*3d800*/  STS.U16 [R15+0x7880], R4 ;  /* 0x007880040f007388 */ /* 0x0003e40000000400 */
[----:B------:R4:W-:Y:S02]  /*3d810*/  STS.U16 [R15+0x7c80], R5 ;  /* 0x007c80050f007388 */ /* 0x0009e40000000400 */
[----:B------:R0:W-:Y:S01]  /*3d820*/  STS.U16 [R15+0x8080], R6 ;  /* 0x008080060f007388 */ /* 0x0001e20000000400 */
        /* <DEDUP_REMOVED lines=12> */
[----:B0-----:R-:W3:Y:S04]  /*3d8f0*/  LDL.LU R9, [R1+0x34f8] ;  /* 0x0034f80001097983 */ /* 0x001ee80000300800 */
[----:B------:R-:W-:Y:S01]  /*3d900*/  STS.U16 [R15+0xb480], R16 ;  /* 0x00b480100f007388 */ /* 0x000fe20000000400 */
[----:B-1----:R-:W3:Y:S02]  /*3d910*/  LDL.LU R4, [R1+0x34f4] ;  /* 0x0034f40001047983 */ /* 0x002ee40000300800 */
[----:B------:R-:W-:Y:S02]  /*3d920*/  STS.U16 [R15+0xb880], R18 ;  /* 0x00b880120f007388 */ /* 0x000fe40000000400 */
[----:B----4-:R-:W4:Y:S01]  /*3d930*/  LDL.LU R5, [R1+0x34f0] ;  /* 0x0034f00001057983 */ /* 0x010f220000300800 */
[----:B------:R-:W-:Y:S04]  /*3d940*/  STS.U16 [R15+0xbc80], R20 ;  /* 0x00bc80140f007388 */ /* 0x000fe80000000400 */
[----:B------:R-:W3:Y:S01]  /*3d950*/  LDL.LU R6, [R1+0x34ec] ;  /* 0x0034ec0001067983 */ /* 0x000ee20000300800 */
[----:B------:R0:W-:Y:S02]  /*3d960*/  STS.U16 [R15+0xc080], R7 ;  /* 0x00c080070f007388 */ /* 0x0001e40000000400 */
[----:B------:R1:W-:Y:S01]  /*3d970*/  STS.U16 [R15+0xc480], R8 ;  /* 0x00c480080f007388 */ /* 0x0003e20000000400 */
[----:B0-----:R-:W3:Y:S01]  /*3d980*/  LDL.LU R7, [R1+0x6c] ;  /* 0x00006c0001077983 */ /* 0x001ee20000300800 */
[----:B-1----:R-:W4:Y:S02]  /*3d990*/  LDL.LU R8, [R1+0x64] ;  /* 0x0000640001087983 */ /* 0x002f240000300800 */
        /* <DEDUP_REMOVED lines=11> */
[----:B------:R-:W4:Y:S03]  /*3da50*/  LDL.LU R18, [R1+0x34] ;  /* 0x0000340001127983 */ /* 0x000f260000300800 */
[----:B------:R0:W-:Y:S01]  /*3da60*/  STS.U16 [R15+0xc880], R24 ;  /* 0x00c880180f007388 */ /* 0x0001e20000000400 */
[----:B------:R-:W4:Y:S02]  /*3da70*/  LDL.LU R20, [R1+0x30] ;  /* 0x0000300001147983 */ /* 0x000f240000300800 */
[----:B------:R1:W-:Y:S02]  /*3da80*/  STS.U16 [R15+0xcc80], R25 ;  /* 0x00cc80190f007388 */ /* 0x0003e40000000400 */
[----:B------:R1:W-:Y:S01]  /*3da90*/  STS.U16 [R15+0xd080], R26 ;  /* 0x00d0801a0f007388 */ /* 0x0003e20000000400 */
[----:B------:R1:W-:Y:S01]  /*3daa0*/  STS.U16 [R15+0xd480], R27 ;  /* 0x00d4801b0f007388 */ /* 0x0003e20000000400 */
[----:B--2---:R2:W-:Y:S02]  /*3dab0*/  STS.U16 [R15+0xd880], R28 ;  /* 0x00d8801c0f007388 */ /* 0x0045e40000000400 */
[----:B------:R2:W-:Y:S01]  /*3dac0*/  STS.U16 [R15+0xdc80], R29 ;  /* 0x00dc801d0f007388 */ /* 0x0005e20000000400 */
[----:B0-----:R-:W4:Y:S01]  /*3dad0*/  LDL.LU R24, [R1+0x2c] ;  /* 0x00002c0001187983 */ /* 0x001f220000300800 */
[----:B-1----:R-:W4:Y:S03]  /*3dae0*/  LDL.LU R25, [R1+0x28] ;  /* 0x0000280001197983 */ /* 0x002f260000300800 */
[----:B------:R-:W4:Y:S04]  /*3daf0*/  LDL.LU R26, [R1+0x24] ;  /* 0x00002400011a7983 */ /* 0x000f280000300800 */
[----:B------:R-:W4:Y:S01]  /*3db00*/  LDL.LU R27, [R1+0x20] ;  /* 0x00002000011b7983 */ /* 0x000f220000300800 */
[----:B--2---:R-:W2:Y:S02]  /*3db10*/  LDL.LU R28, [R1+0x1c] ;  /* 0x00001c00011c7983 */ /* 0x004ea40000300800 */
[----:B------:R0:W-:Y:S02]  /*3db20*/  STS.U16 [R15+0xe080], R3 ;  /* 0x00e080030f007388 */ /* 0x0001e40000000400 */
[----:B------:R-:W2:Y:S01]  /*3db30*/  LDL.LU R29, [R1+0x18] ;  /* 0x00001800011d7983 */ /* 0x000ea20000300800 */
[----:B0-----:R-:W2:Y:S01]  /*3db40*/  LDL.LU R3, [R1+0x14] ;  /* 0x0000140001037983 */ /* 0x001ea20000300800 */
[----:B------:R-:W2:Y:S02]  /*3db50*/  LDL.LU R2, [R1+0x8] ;  /* 0x0000080001027983 */ /* 0x000ea40000300800 */
[----:B------:R-:W2:Y:S01]  /*3db60*/  LDL.LU R0, [R1+0x4] ;  /* 0x0000040001007983 */ /* 0x000ea20000300800 */
[----:B---3--:R0:W-:Y:S01]  /*3db70*/  STS.U16 [R15+0xe480], R7 ;  /* 0x00e480070f007388 */ /* 0x0081e20000000400 */
[----:B----4-:R1:W-:Y:S03]  /*3db80*/  STS.U16 [R15+0xe880], R8 ;  /* 0x00e880080f007388 */ /* 0x0103e60000000400 */
[----:B0-----:R-:W3:Y:S04]  /*3db90*/  LDL.LU R7, [R1+0x34e8] ;  /* 0x0034e80001077983 */ /* 0x001ee80000300800 */
[----:B-1----:R-:W4:Y:S04]  /*3dba0*/  LDL.LU R8, [R1+0x34e4] ;  /* 0x0034e40001087983 */ /* 0x002f280000300800 */
[----:B----4-:R-:W-:Y:S01]  /*3dbb0*/  STS.U16 [R15+0xec80], R8 ;  /* 0x00ec80080f007388 */ /* 0x010fe20000000400 */
[----:B---3--:R-:W-:Y:S02]  /*3dbc0*/  STS.U16 [R15+0xf080], R7 ;  /* 0x00f080070f007388 */ /* 0x008fe40000000400 */
[----:B------:R-:W-:Y:S02]  /*3dbd0*/  STS.U16 [R15+0xf480], R6 ;  /* 0x00f480060f007388 */ /* 0x000fe40000000400 */
[----:B------:R0:W-:Y:S01]  /*3dbe0*/  STS.U16 [R15+0xf880], R5 ;  /* 0x00f880050f007388 */ /* 0x0001e20000000400 */
[----:B------:R1:W-:Y:S04]  /*3dbf0*/  STS.U16 [R15+0xfc80], R4 ;  /* 0x00fc80040f007388 */ /* 0x0003e80000000400 */
[----:B0-----:R-:W2:Y:S01]  /*3dc00*/  LDL.LU R5, [R1+0xc] ;  /* 0x00000c0001057983 */ /* 0x001ea20000300800 */
[----:B-1----:R-:W4:Y:S02]  /*3dc10*/  LDL.LU R15, [R1+0x34e0] ;  /* 0x0034e000010f7983 */ /* 0x002f240000300800 */
[----:B------:R-:W2:Y:S01]  /*3dc20*/  LDL.LU R4, [R1+0x10] ;  /* 0x0000100001047983 */ /* 0x000ea20000300800 */
[----:B----4-:R0:W-:Y:S01]  /*3dc30*/  STS.U16 [R15+0x100], R10 ;  /* 0x0001000a0f007388 */ /* 0x0101e20000000400 */
[----:B------:R1:W-:Y:S02]  /*3dc40*/  STS.U16 [R15+0x500], R11 ;  /* 0x0005000b0f007388 */ /* 0x0003e40000000400 */
[----:B------:R4:W-:Y:S02]  /*3dc50*/  STS.U16 [R15+0x900], R12 ;  /* 0x0009000c0f007388 */ /* 0x0009e40000000400 */
[----:B------:R2:W-:Y:S01]  /*3dc60*/  STS.U16 [R15+0xd00], R13 ;  /* 0x000d000d0f007388 */ /* 0x0005e20000000400 */
[----:B------:R2:W-:Y:S01]  /*3dc70*/  STS.U16 [R15+0x1100], R14 ;  /* 0x0011000e0f007388 */ /* 0x0005e20000000400 */
[----:B------:R2:W-:Y:S03]  /*3dc80*/  STS.U16 [R15+0x1500], R23 ;  /* 0x001500170f007388 */ /* 0x0005e60000000400 */
[----:B0-----:R-:W3:Y:S01]  /*3dc90*/  LDL.LU R10, [R1+0x34dc] ;  /* 0x0034dc00010a7983 */ /* 0x001ee20000300800 */
[----:B-1----:R-:W3:Y:S02]  /*3dca0*/  LDL.LU R11, [R1+0x34d8] ;  /* 0x0034d800010b7983 */ /* 0x002ee40000300800 */
[----:B----4-:R-:W4:Y:S02]  /*3dcb0*/  LDL.LU R12, [R1+0x34d4] ;  /* 0x0034d400010c7983 */ /* 0x010f240000300800 */
[----:B--2---:R-:W2:Y:S01]  /*3dcc0*/  LDL.LU R13, [R1+0x34d0] ;  /* 0x0034d000010d7983 */ /* 0x004ea20000300800 */
[----:B------:R-:W2:Y:S01]  /*3dcd0*/  LDL.LU R14, [R1+0x34cc] ;  /* 0x0034cc00010e7983 */ /* 0x000ea20000300800 */
[----:B------:R-:W2:Y:S03]  /*3dce0*/  LDL.LU R23, [R1+0x34c8] ;  /* 0x0034c80001177983 */ /* 0x000ea60000300800 */
[----:B------:R0:W-:Y:S01]  /*3dcf0*/  STS.U16 [R15+0x1900], R22 ;  /* 0x001900160f007388 */ /* 0x0001e20000000400 */
[----:B------:R1:W-:Y:S02]  /*3dd00*/  STS.U16 [R15+0x1d00], R21 ;  /* 0x001d00150f007388 */ /* 0x0003e40000000400 */
[----:B------:R1:W-:Y:S02]  /*3dd10*/  STS.U16 [R15+0x2100], R19 ;  /* 0x002100130f007388 */ /* 0x0003e40000000400 */
[----:B------:R1:W-:Y:S01]  /*3dd20*/  STS.U16 [R15+0x2500], R17 ;  /* 0x002500110f007388 */ /* 0x0003e20000000400 */
[----:B------:R1:W-:Y:S01]  /*3dd30*/  STS.U16 [R15+0x2900], R16 ;  /* 0x002900100f007388 */ /* 0x0003e20000000400 */
[----:B------:R1:W-:Y:S03]  /*3dd40*/  STS.U16 [R15+0x2d00], R18 ;  /* 0x002d00120f007388 */ /* 0x0003e60000000400 */
[----:B0-----:R-:W2:Y:S01]  /*3dd50*/  LDL.LU R22, [R1+0x34c4] ;  /* 0x0034c40001167983 */ /* 0x001ea20000300800 */
[----:B-1----:R-:W2:Y:S03]  /*3dd60*/  LDL.LU R21, [R1+0x34c0] ;  /* 0x0034c00001157983 */ /* 0x002ea60000300800 */
[----:B------:R-:W2:Y:S01]  /*3dd70*/  LDL.LU R19, [R1+0x34bc] ;  /* 0x0034bc0001137983 */ /* 0x000ea20000300800 */
[----:B------:R-:W2:Y:S03]  /*3dd80*/  LDL.LU R17, [R1+0x34b8] ;  /* 0x0034b80001117983 */ /* 0x000ea60000300800 */
        /* <DEDUP_REMOVED lines=15> */
[----:B------:R1:W-:Y:S03]  /*3de80*/  STS.U16 [R15+0x4d00], R3 ;  /* 0x004d00030f007388 */ /* 0x0003e60000000400 */
[----:B0-----:R-:W2:Y:S01]  /*3de90*/  LDL.LU R29, [R1+0x3494] ;  /* 0x00349400011d7983 */ /* 0x001ea20000300800 */
[----:B-1----:R-:W2:Y:S02]  /*3dea0*/  LDL.LU R3, [R1+0x3490] ;  /* 0x0034900001037983 */ /* 0x002ea40000300800 */
[----:B------:R-:W-:Y:S02]  /*3deb0*/  STS.U16 [R15+0x5100], R4 ;  /* 0x005100040f007388 */ /* 0x000fe40000000400 */
[----:B------:R-:W-:Y:S01]  /*3dec0*/  STS.U16 [R15+0x5500], R5 ;  /* 0x005500050f007388 */ /* 0x000fe20000000400 */
[----:B------:R-:W-:Y:S01]  /*3ded0*/  STS.U16 [R15+0x5900], R2 ;  /* 0x005900020f007388 */ /* 0x000fe20000000400 */
[----:B------:R-:W-:Y:S03]  /*3dee0*/  STS.U16 [R15+0x5d00], R0 ;  /* 0x005d00000f007388 */ /* 0x000fe60000000400 */
[----:B--2---:R0:W-:Y:S04]  /*3def0*/  STS.U16 [R15+0x6100], R3 ;  /* 0x006100030f007388 */ /* 0x0041e80000000400 */
[----:B0-----:R-:W2:Y:S01]  /*3df00*/  LDL.LU R3, [R1+0x348c] ;  /* 0x00348c0001037983 */ /* 0x001ea20000300800 */
[----:B------:R-:W3:Y:S02]  /*3df10*/  LDL R5, [R1+0xa24] ;  /* 0x000a240001057983 */ /* 0x000ee40000100800 */
[----:B------:R-:W3:Y:S02]  /*3df20*/  LDL R4, [R1+0x1a00] ;  /* 0x001a000001047983 */ /* 0x000ee40000100800 */
[----:B------:R-:W-:Y:S01]  /*3df30*/  STS.U16 [R15+0x6500], R29 ;  /* 0x0065001d0f007388 */ /* 0x000fe20000000400 */
[----:B------:R-:W-:Y:S01]  /*3df40*/  STS.U16 [R15+0x6900], R28 ;  /* 0x0069001c0f007388 */ /* 0x000fe20000000400 */
[----:B------:R-:W-:Y:S02]  /*3df50*/  STS.U16 [R15+0x6d00], R27 ;  /* 0x006d001b0f007388 */ /* 0x000fe40000000400 */
[----:B------:R-:W-:Y:S01]  /*3df60*/  STS.U16 [R15+0x7100], R26 ;  /* 0x0071001a0f007388 */ /* 0x000fe20000000400 */
[----:B--2---:R-:W-:Y:S01]  /*3df70*/  PRMT R3, RZ, 0x7610, R3 ;  /* 0x00007610ff037816 */ /* 0x004fe20000000003 */
[----:B------:R-:W2:Y:S04]  /*3df80*/  LDL.LU R0, [R1+0xa58] ;  /* 0x000a580001007983 */ /* 0x000ea80000300800 */
[----:B------:R-:W-:Y:S04]  /*3df90*/  STS.U16 [R15+0x7500], R25 ;  /* 0x007500190f007388 */ /* 0x000fe80000000400 */
[----:B---3--:R-:W3:Y:S01]  /*3dfa0*/  @!P0 LDG.E.U16 R3, [R4.64] ;  /* 0x0000000a04038981 */ /* 0x008ee2000c1e1500 */
        /* <DEDUP_REMOVED lines=8> */
[----:B------:R-:W2:Y:S01]  /*3e030*/  LDL.LU R2, [R1+0xa38] ;  /* 0x000a380001027983 */ /* 0x000ea20000300800 */
[----:B------:R0:W-:Y:S03]  /*3e040*/  STS.U16 [R15+0x9900], R23 ;  /* 0x009900170f007388 */ /* 0x0001e60000000400 */
[----:B0-----:R-:W2:Y:S04]  /*3e050*/  LDL.LU R15, [R1+0x3488] ;  /* 0x00348800010f7983 */ /* 0x001ea80000300800 */
[----:B---3--:R0:W-:Y:S04]  /*3e060*/  STL [R1+0x8fc], R3 ;  /* 0x0008fc0301007387 */ /* 0x0081e80000100800 */
[----:B0-----:R-:W3:Y:S01]  /*3e070*/  LDL.LU R3, [R1+0x3484] ;  /* 0x0034840001037983 */ /* 0x001ee20000300800 */
[----:B------:R-:W3:Y:S02]  /*3e080*/  LDL R4, [R1+0xa20] ;  /* 0x000a200001047983 */ /* 0x000ee40000100800 */
[----:B------:R-:W3:Y:S01]  /*3e090*/  LDL R5, [R1+0x19fc] ;  /* 0x0019fc0001057983 */ /* 0x000ee20000100800 */
[----:B--2---:R-:W-:-:S02]  /*3e0a0*/  PRMT R15, RZ, 0x7610, R15 ;  /* 0x00007610ff0f7816 */ /* 0x004fc4000000000f */
[----:B---3--:R-:W-:-:S04]  /*3e0b0*/  @!P0 LOP3.LUT R5, R5, R4, RZ, 0x3c, !PT ;  /* 0x0000000405058212 */ /* 0x008fc800078e3cff */
[----:B------:R-:W-:-:S04]  /*3e0c0*/  @!P0 LOP3.LUT R4, R5, R4, RZ, 0x3c, !PT ;  /* 0x0000000405048212 */ /* 0x000fc800078e3cff */
[----:B------:R-:W-:-:S05]  /*3e0d0*/  @!P0 LOP3.LUT R5, R5, R4, RZ, 0x3c, !PT ;  /* 0x0000000405058212 */ /* 0x000fca00078e3cff */
[----:B------:R-:W2:Y:S04]  /*3e0e0*/  @!P0 LDG.E.U16 R15, [R4.64] ;  /* 0x0000000a040f8981 */ /* 0x000ea8000c1e1500 */
[----:B--2---:R0:W-:Y:S04]  /*3e0f0*/  STL [R1+0x8f8], R15 ;  /* 0x0008f80f01007387 */ /* 0x0041e80000100800 */
[----:B0-----:R-:W2:Y:S01]  /*3e100*/  LDL.LU R15, [R1+0x3480] ;  /* 0x00348000010f7983 */ /* 0x001ea20000300800 */
[----:B------:R-:W3:Y:S02]  /*3e110*/  LDL R4, [R1+0xa1c] ;  /* 0x000a1c0001047983 */ /* 0x000ee40000100800 */
[----:B------:R-:W3:Y:S01]  /*3e120*/  LDL R5, [R1+0x19f8] ;  /* 0x0019f80001057983 */ /* 0x000ee20000100800 */
[----:B------:R-:W-:-:S02]  /*3e130*/  PRMT R3, RZ, 0x7610, R3 ;  /* 0x00007610ff037816 */ /* 0x000fc40000000003 */
[----:B---3--:R-:W-:-:S04]  /*3e140*/  @!P0 LOP3.LUT R5, R5, R4, RZ, 0x3c, !PT ;  /* 0x0000000405058212 */ /* 0x008fc800078e3cff */
[----:B------:R-:W-:-:S04]  /*3e150*/  @!P0 LOP3.LUT R4, R5, R4, RZ, 0x3c, !PT ;  /* 0x0000000405048212 */ /* 0x000fc800078e3cff */
[----:B------:R-:W-:-:S05]  /*3e160*/  @!P0 LOP3.LUT R5, R5, R4, RZ, 0x3c, !PT ;  /* 0x0000000405058212 */ /* 0x000fca00078e3cff */
[----:B------:R-:W3:Y:S04]  /*3e170*/  @!P0 LDG.E.U16 R3, [R4.64] ;  /* 0x0000000a04038981 */ /* 0x000ee8000c1e1500 */
        /* <DEDUP_REMOVED lines=2162> */
[----:B------:R-:W2:Y:S02]  /*468a0*/  LDL R4, [R1+0xe58] ;  /* 0x000e580001047983 */ /* 0x000ea40000100800 */
[----:B------:R-:W2:Y:S02]  /*468b0*/  LDL R5, [R1+0xe5c] ;  /* 0x000e5c0001057983 */ /* 0x000ea40000100800 */
[----:B--2---:R-:W-:-:S02]  /*468c0*/  @!P0 LOP3.LUT R5, R5, R4, RZ, 0x3c, !PT ;  /* 0x0000000405058212 */ /* 0x004fc400078e3cff */
[----:B---3--:R-:W-:Y:S02]  /*468d0*/  PRMT R3, RZ, 0x7610, R3 ;  /* 0x00007610ff037816 */ /* 0x008fe40000000003 */
[----:B------:R-:W-:-:S04]  /*468e0*/  @!P0 LOP3.LUT R4, R5, R4, RZ, 0x3c, !PT ;  /* 0x0000000405048212 */ /* 0x000fc800078e3cff */
[----:B------:R-:W-:-:S05]  /*468f0*/  @!P0 LOP3.LUT R5, R5, R4, RZ, 0x3c, !PT ;  /* 0x0000000405058212 */ /* 0x000fca00078e3cff */
[----:B------:R-:W2:Y:S04]  /*46900*/  @!P0 LDG.E.U16 R3, [R4.64] ;  /* 0x0000000a04038981 */ /* 0x000ea8000c1e1500 */
[----:B--2---:R0:W-:Y:S04]  /*46910*/  STL [R1+0x130], R3 ;  /* 0x0001300301007387 */ /* 0x0041e80000100800 */
[----:B0-----:R-:W2:Y:S01]  /*46920*/  LDL.LU R3, [R1+0x30b8] ;  /* 0x0030b80001037983 */ /* 0x001ea20000300800 */
[----:B------:R-:W3:Y:S02]  /*46930*/  LDL R4, [R1+0xe50] ;  /* 0x000e500001047983 */ /* 0x000ee40000100800 */
[----:B------:R-:W3:Y:S02]  /*46940*/  LDL R5, [R1+0xe54] ;  /* 0x000e540001057983 */ /* 0x000ee40000100800 */
[----:B---3--:R-:W-:-:S02]  /*46950*/  @!P0 LOP3.LUT R5, R5, R4, RZ, 0x3c, !PT ;  /* 0x0000000405058212 */ /* 0x008fc400078e3cff */
[----:B--2---:R-:W-:Y:S02]  /*46960*/  PRMT R3, RZ, 0x7610, R3 ;  /* 0x00007610ff037816 */ /* 0x004fe40000000003 */
        /* <DEDUP_REMOVED lines=470> */
[----:B------:R0:W3:Y:S04]  /*486d0*/  @!P0 LDG.E.U16 R13, [R4.64] ;  /* 0x0000000a040d8981 */ /* 0x0000e8000c1e1500 */
[----:B0-----:R-:W2:Y:S01]  /*486e0*/  LDL R5, [R1+0xa5c] ;  /* 0x000a5c0001057983 */ /* 0x001ea20000100800 */
[----:B----4-:R-:W-:Y:S01]  /*486f0*/  PRMT R12, RZ, 0x7610, R12 ;  /* 0x00007610ff0c7816 */ /* 0x010fe2000000000c */
[----:B------:R-:W-:Y:S02]  /*48700*/  STL [R1+0x1ac4], R0 ;  /* 0x001ac40001007387 */ /* 0x000fe40000100800 */
[----:B--2---:R-:W-:Y:S02]  /*48710*/  @!P0 IMAD.MOV.U32 R4, RZ, RZ, R5 ;  /* 0x000000ffff048224 */ /* 0x004fe400078e0005 */
[----:B------:R-:W-:-:S05]  /*48720*/  @!P0 IMAD.MOV.U32 R5, RZ, RZ, R0 ;  /* 0x000000ffff058224 */ /* 0x000fca00078e0000 */
        /* <DEDUP_REMOVED lines=8> */
[----:B----4-:R0:W-:Y:S04]  /*487b0*/  STL [R1+0x78], R3 ;  /* 0x0000780301007387 */ /* 0x0101e80000100800 */
[----:B0-----:R-:W4:Y:S01]  /*487c0*/  LDL.LU R3, [R1+0x2fe4] ;  /* 0x002fe40001037983 */ /* 0x001f220000300800 */
[----:B------:R-:W2:Y:S02]  /*487d0*/  LDL R4, [R1+0xc50] ;  /* 0x000c500001047983 */ /* 0x000ea40000100800 */
[----:B------:R-:W2:Y:S02]  /*487e0*/  LDL R5, [R1+0xc54] ;  /* 0x000c540001057983 */ /* 0x000ea40000100800 */
[----:B--2---:R-:W-:-:S02]  /*487f0*/  @!P0 LOP3.LUT R5, R5, R4, RZ, 0x3c, !PT ;  /* 0x0000000405058212 */ /* 0x004fc400078e3cff */
[----:B----4-:R-:W-:Y:S02]  /*48800*/  PRMT R3, RZ, 0x7610, R3 ;  /* 0x00007610ff037816 */ /* 0x010fe40000000003 */
[----:B------:R-:W-:-:S04]  /*48810*/  @!P0 LOP3.LUT R4, R5, R4, RZ, 0x3c, !PT ;  /* 0x0000000405048212 */ /* 0x000fc800078e3cff */
[----:B------:R-:W-:-:S05]  /*48820*/  @!P0 LOP3.LUT R5, R5, R4, RZ, 0x3c, !PT ;  /* 0x0000000405058212 */ /* 0x000fca00078e3cff */
[----:B------:R-:W2:Y:S04]  /*48830*/  @!P0 LDG.E.U16 R3, [R4.64] ;  /* 0x0000000a04038981 */ /* 0x000ea8000c1e1500 */
[----:B--2---:R0:W-:Y:S04]  /*48840*/  STL [R1+0x70], R3 ;  /* 0x0000700301007387 */ /* 0x0041e80000100800 */
[----:B0-----:R-:W2:Y:S01]  /*48850*/  LDL.LU R3, [R1+0x2fe0] ;  /* 0x002fe00001037983 */ /* 0x001ea20000300800 */
[----:B------:R-:W4:Y:S02]  /*48860*/  LDL R4, [R1+0xc10] ;  /* 0x000c100001047983 */ /* 0x000f240000100800 */
[----:B------:R-:W4:Y:S02]  /*48870*/  LDL R5, [R1+0xc14] ;  /* 0x000c140001057983 */ /* 0x000f240000100800 */
[----:B----4-:R-:W-:-:S02]  /*48880*/  @!P0 LOP3.LUT R5, R5, R4, RZ, 0x3c, !PT ;  /* 0x0000000405058212 */ /* 0x010fc400078e3cff */
[----:B--2---:R-:W-:Y:S02]  /*48890*/  PRMT R3, RZ, 0x7610, R3 ;  /* 0x00007610ff037816 */ /* 0x004fe40000000003 */
[----:B------:R-:W-:-:S04]  /*488a0*/  @!P0 LOP3.LUT R4, R5, R4, RZ, 0x3c, !PT ;  /* 0x0000000405048212 */ /* 0x000fc800078e3cff */
[----:B------:R-:W-:-:S05]  /*488b0*/  @!P0 LOP3.LUT R5, R5, R4, RZ, 0x3c, !PT ;  /* 0x0000000405058212 */ /* 0x000fca00078e3cff */
[----:B------:R-:W2:Y:S04]  /*488c0*/  @!P0 LDG.E.U16 R3, [R4.64] ;  /* 0x0000000a04038981 */ /* 0x000ea8000c1e1500 */
[----:B--2---:R0:W-:Y:S04]  /*488d0*/  STL [R1+0x68], R3 ;  /* 0x0000680301007387 */ /* 0x0041e80000100800 */
[----:B0-----:R-:W2:Y:S01]  /*488e0*/  LDL.LU R3, [R1+0x2fdc] ;  /* 0x002fdc0001037983 */ /* 0x001ea20000300800 */
[----:B------:R-:W4:Y:S02]  /*488f0*/  LDL R4, [R1+0xbd0] ;  /* 0x000bd00001047983 */ /* 0x000f240000100800 */
[----:B------:R-:W4:Y:S01]  /*48900*/  LDL R5, [R1+0xbd4] ;  /* 0x000bd40001057983 */ /* 0x000f220000100800 */
[----:B------:R-:W-:-:S02]  /*48910*/  PRMT R0, RZ, 0x7610, R0 ;  /* 0x00007610ff007816 */ /* 0x000fc40000000000 */
[----:B----4-:R-:W-:-:S04]  /*48920*/  @!P0 LOP3.LUT R5, R5, R4, RZ, 0x3c, !PT ;  /* 0x0000000405058212 */ /* 0x010fc800078e3cff */
[----:B------:R-:W-:-:S04]  /*48930*/  @!P0 LOP3.LUT R4, R5, R4, RZ, 0x3c, !PT ;  /* 0x0000000405048212 */ /* 0x000fc800078e3cff */
[----:B------:R-:W-:-:S05]  /*48940*/  @!P0 LOP3.LUT R5, R5, R4, RZ, 0x3c, !PT ;  /* 0x0000000405058212 */ /* 0x000fca00078e3cff */
[----:B------:R0:W4:Y:S04]  /*48950*/  @!P0 LDG.E.U16 R0, [R4.64] ;  /* 0x0000000a04008981 */ /* 0x000128000c1e1500 */
[----:B0-----:R-:W3:Y:S04]  /*48960*/  LDL R4, [R1+0xb90] ;  /* 0x000b900001047983 */ /* 0x001ee80000100800 */
[----:B------:R-:W3:Y:S01]  /*48970*/  LDL R5, [R1+0xb94] ;  /* 0x000b940001057983 */ /* 0x000ee20000100800 */
[----:B--2---:R-:W-:Y:S02]  /*48980*/  PRMT R3, RZ, 0x7610, R3 ;  /* 0x00007610ff037816 */ /* 0x004fe40000000003 */
[----:B---3--:R-:W-:-:S04]  /*48990*/  @!P0 LOP3.LUT R5, R5, R4, RZ, 0x3c, !PT ;  /* 0x0000000405058212 */ /* 0x008fc800078e3cff */
[----:B------:R-:W-:-:S04]  /*489a0*/  @!P0 LOP3.LUT R4, R5, R4, RZ, 0x3c, !PT ;  /* 0x0000000405048212 */ /* 0x000fc800078e3cff */
[----:B------:R-:W-:-:S05]  /*489b0*/  @!P0 LOP3.LUT R5, R5, R4, RZ, 0x3c, !PT ;  /* 0x0000000405058212 */ /* 0x000fca00078e3cff */
[----:B------:R-:W2:Y:S04]  /*489c0*/  @!P0 LDG.E.U16 R3, [R4.64] ;  /* 0x0000000a04038981 */ /* 0x000ea8000c1e1500 */
[----:B----4-:R0:W-:Y:S04]  /*489d0*/  STL [R1+0x60], R0 ;  /* 0x0000600001007387 */ /* 0x0101e80000100800 */
[----:B0-----:R-:W3:Y:S04]  /*489e0*/  LDL R0, [R1+0xa54] ;  /* 0x000a540001007983 */ /* 0x001ee80000100800 */
        /* <DEDUP_REMOVED lines=27> */
[----:B--2---:R0:W-:Y:S04]  /*48ba0*/  STL [R1], R3 ;  /* 0x0000000301007387 */ /* 0x0041e80000100800 */
        /* <DEDUP_REMOVED lines=8> */
[----:B0-----:R-:W2:Y:S01]  /*48c30*/  LDL R5, [R1+0xa50] ;  /* 0x000a500001057983 */ /* 0x001ea20000100800 */
[----:B------:R-:W-:Y:S01]  /*48c40*/  PRMT R10, RZ, 0x7610, R10 ;  /* 0x00007610ff0a7816 */ /* 0x000fe2000000000a */
[----:B---3--:R-:W-:Y:S02]  /*48c50*/  @!P0 IMAD.MOV.U32 R4, RZ, RZ, R0 ;  /* 0x000000ffff048224 */ /* 0x008fe400078e0000 */
[----:B----4-:R-:W-:Y:S01]  /*48c60*/  STL [R1+0x2f90], R11 ;  /* 0x002f900b01007387 */ /* 0x010fe20000100800 */
[----:B------:R-:W3:Y:S03]  /*48c70*/  LDL.LU R0, [R1+0xa4c] ;  /* 0x000a4c0001007983 */ /* 0x000ee60000300800 */
[----:B--2---:R0:W2:Y:S04]  /*48c80*/  @!P0 LDG.E.U16 R10, [R4.64] ;  /* 0x0000000a040a8981 */ /* 0x0040a8000c1e1500 */
[----:B0-----:R-:W4:Y:S04]  /*48c90*/  LDL R4, [R1+0xc70] ;  /* 0x000c700001047983 */ /* 0x001f280000100800 */
[----:B------:R-:W4:Y:S01]  /*48ca0*/  LDL R5, [R1+0xc74] ;  /* 0x000c740001057983 */ /* 0x000f220000100800 */
[----:B------:R-:W-:-:S02]  /*48cb0*/  PRMT R3, RZ, 0x7610, R3 ;  /* 0x00007610ff037816 */ /* 0x000fc40000000003 */
[----:B----4-:R-:W-:-:S04]  /*48cc0*/  @!P0 LOP3.LUT R5, R5, R4, RZ, 0x3c, !PT ;  /* 0x0000000405058212 */ /* 0x010fc800078e3cff */
[----:B------:R-:W-:-:S04]  /*48cd0*/  @!P0 LOP3.LUT R4, R5, R4, RZ, 0x3c, !PT ;  /* 0x0000000405048212 */ /* 0x000fc800078e3cff */
[----:B------:R-:W-:-:S05]  /*48ce0*/  @!P0 LOP3.LUT R5, R5, R4, RZ, 0x3c, !PT ;  /* 0x0000000405058212 */ /* 0x000fca00078e3cff */
[----:B------:R-:W4:Y:S04]  /*48cf0*/  @!P0 LDG.E.U16 R3, [R4.64] ;  /* 0x0000000a04038981 */ /* 0x000f28000c1e1500 */
[----:B--2---:R-:W-:Y:S04]  /*48d00*/  STL [R1+0x2f94], R10 ;  /* 0x002f940a01007387 */ /* 0x004fe80000100800 */
[----:B----4-:R0:W-:Y:S04]  /*48d10*/  STL [R1+0x54], R3 ;  /* 0x0000540301007387 */ /* 0x0101e80000100800 */
        /* <DEDUP_REMOVED lines=67> */
[----:B------:R-:W-:Y:S01]  /*49150*/  @!P0 LOP3.LUT R5, R5, R4, RZ, 0x3c, !PT ;  /* 0x0000000405058212 */ /* 0x000fe200078e3cff */
[----:B----4-:R0:W-:Y:S04]  /*49160*/  STL [R1+0xc], R11 ;  /* 0x00000c0b01007387 */ /* 0x0101e80000100800 */
[----:B------:R1:W2:Y:S01]  /*49170*/  @!P0 LDG.E.U16 R9, [R4.64] ;  /* 0x0000000a04098981 */ /* 0x0002a2000c1e1500 */
[----:B------:R-:W-:Y:S02]  /*49180*/  PRMT R8, RZ, 0x7610, R8 ;  /* 0x00007610ff087816 */ /* 0x000fe40000000008 */
[----:B------:R-:W-:Y:S01]  /*49190*/  PRMT R7, RZ, 0x7610, R7 ;  /* 0x00007610ff077816 */ /* 0x000fe20000000007 */
[----:B0-----:R-:W4:Y:S04]  /*491a0*/  LDL R11, [R1+0xc3c] ;  /* 0x000c3c00010b7983 */ /* 0x001f280000100800 */
[----:B-1----:R-:W2:Y:S04]  /*491b0*/  LDL R4, [R1+0xa88] ;  /* 0x000a880001047983 */ /* 0x002ea80000100800 */
[----:B------:R-:W2:Y:S02]  /*491c0*/  LDL R5, [R1+0xa8c] ;  /* 0x000a8c0001057983 */ /* 0x000ea40000100800 */
[----:B--2---:R-:W-:-:S04]  /*491d0*/  @!P0 LOP3.LUT R5, R5, R4, RZ, 0x3c, !PT ;  /* 0x0000000405058212 */ /* 0x004fc800078e3cff */
[----:B------:R-:W-:-:S04]  /*491e0*/  @!P0 LOP3.LUT R4, R5, R4, RZ, 0x3c, !PT ;  /* 0x0000000405048212 */ /* 0x000fc800078e3cff */
[----:B------:R-:W-:-:S05]  /*491f0*/  @!P0 LOP3.LUT R5, R5, R4, RZ, 0x3c, !PT ;  /* 0x0000000405058212 */ /* 0x000fca00078e3cff */
[----:B------:R0:W2:Y:S04]  /*49200*/  @!P0 LDG.E.U16 R8, [R4.64] ;  /* 0x0000000a04088981 */ /* 0x0000a8000c1e1500 */
[----:B------:R1:W-:Y:S01]  /*49210*/  STL [R1+0x2f7c], R9 ;  /* 0x002f7c0901007387 */ /* 0x0003e20000100800 */
[----:B0-----:R-:W-:Y:S02]  /*49220*/  @!P0 IMAD.MOV.U32 R4, RZ, RZ, R0 ;  /* 0x000000ffff048224 */ /* 0x001fe400078e0000 */
[----:B---3--:R-:W-:Y:S01]  /*49230*/  @!P0 IMAD.MOV.U32 R5, RZ, RZ, R15 ;  /* 0x000000ffff058224 */ /* 0x008fe200078e000f */
[----:B-1----:R-:W3:Y:S04]  /*49240*/  LDL R9, [R1+0xc04] ;  /* 0x000c040001097983 */ /* 0x002ee80000100800 */
[----:B------:R0:W3:Y:S04]  /*49250*/  @!P0 LDG.E.U16 R7, [R4.64] ;  /* 0x0000000a04078981 */ /* 0x0000e8000c1e1500 */
[----:B--2---:R-:W-:Y:S01]  /*49260*/  STL [R1+0x2f80], R8 ;  /* 0x002f800801007387 */ /* 0x004fe20000100800 */
[----:B------:R-:W2:Y:S02]  /*49270*/  LDL R15, [R1+0xbfc] ;  /* 0x000bfc00010f7983 */ /* 0x000ea40000100800 */
[----:B------:R-:W-:Y:S02]  /*49280*/  STL [R1+0x1ac8], R0 ;  /* 0x001ac80001007387 */ /* 0x000fe40000100800 */
[----:B0-----:R-:W2:Y:S01]  /*49290*/  LDL R5, [R1+0xc38] ;  /* 0x000c380001057983 */ /* 0x001ea20000100800 */
[----:B------:R-:W-:Y:S01]  /*492a0*/  PRMT R10, RZ, 0x7610, R10 ;  /* 0x00007610ff0a7816 */ /* 0x000fe2000000000a */
[----:B----4-:R-:W-:Y:S01]  /*492b0*/  @!P0 IMAD.MOV.U32 R4, RZ, RZ, R11 ;  /* 0x000000ffff048224 */ /* 0x010fe200078e000b */
[----:B---3--:R0:W-:Y:S01]  /*492c0*/  STL [R1+0x2f84], R7 ;  /* 0x002f840701007387 */ /* 0x0081e20000100800 */
[----:B------:R-:W-:Y:S01]  /*492d0*/  PRMT R3, RZ, 0x7610, R3 ;  /* 0x00007610ff037816 */ /* 0x000fe20000000003 */
[----:B------:R-:W3:Y:S02]  /*492e0*/  LDL R11, [R1+0xbc0] ;  /* 0x000bc000010b7983 */ /* 0x000ee40000100800 */
[----:B0-----:R-:W4:Y:S04]  /*492f0*/  LDL R7, [R1+0xc34] ;  /* 0x000c340001077983 */ /* 0x001f280000100800 */
[----:B--2---:R0:W2:Y:S04]  /*49300*/  @!P0 LDG.E.U16 R10, [R4.64] ;  /* 0x0000000a040a8981 */ /* 0x0040a8000c1e1500 */
[----:B0-----:R-:W3:Y:S01]  /*49310*/  LDL R5, [R1+0xc30] ;  /* 0x000c300001057983 */ /* 0x001ee20000100800 */
[----:B----4-:R-:W-:-:S03]  /*49320*/  @!P0 IMAD.MOV.U32 R4, RZ, RZ, R7 ;  /* 0x000000ffff048224 */ /* 0x010fc600078e0007 */
        /* <DEDUP_REMOVED lines=11> */
[----:B-1----:R-:W2:Y:S01]  /*493e0*/  LDL R5, [R1+0xbf8] ;  /* 0x000bf80001057983 */ /* 0x002ea20000100800 */
[----:B0-----:R-:W-:Y:S01]  /*493f0*/  PRMT R3, RZ, 0x7610, R3 ;  /* 0x00007610ff037816 */ /* 0x001fe20000000003 */
[----:B------:R-:W-:-:S05]  /*49400*/  @!P0 IMAD.MOV.U32 R4, RZ, RZ, R15 ;  /* 0x000000ffff048224 */ /* 0x000fca00078e000f */
[----:B--2---:R4:W2:Y:S02]  /*49410*/  @!P0 LDG.E.U16 R3, [R4.64] ;  /* 0x0000000a04038981 */ /* 0x0048a4000c1e1500 */
[----:B----4-:R-:W-:Y:S02]  /*49420*/  @!P0 IMAD.MOV.U32 R4, RZ, RZ, R10 ;  /* 0x000000ffff048224 */ /* 0x010fe400078e000a */
[----:B------:R-:W-:-:S05]  /*49430*/  @!P0 IMAD.MOV.U32 R5, RZ, RZ, R11 ;  /* 0x000000ffff058224 */ /* 0x000fca00078e000b */
[----:B------:R-:W4:Y:S04]  /*49440*/  @!P0 LDG.E.U16 R14, [R4.64] ;  /* 0x0000000a040e8981 */ /* 0x000f28000c1e1500 */
[----:B------:R0:W-:Y:S01]  /*49450*/  STL [R1+0x20], R8 ;  /* 0x0000200801007387 */ /* 0x0001e20000100800 */
[----:B------:R-:W3:Y:S03]  /*49460*/  LDL R15, [R1+0xb04] ;  /* 0x000b0400010f7983 */ /* 0x000ee60000100800 */
[----:B0-----:R-:W3:Y:S04]  /*49470*/  LDL R8, [R1+0xb44] ;  /* 0x000b440001087983 */ /* 0x001ee80000100800 */
[----:B--2---:R-:W-:Y:S01]  /*49480*/  STL [R1+0x2f34], R3 ;  /* 0x002f340301007387 */ /* 0x004fe20000100800 */
[----:B------:R-:W2:Y:S02]  /*49490*/  LDL R11, [R1+0xac0] ;  /* 0x000ac000010b7983 */ /* 0x000ea40000100800 */
[----:B------:R-:W2:Y:S01]  /*494a0*/  LDL R10, [R1+0xac4] ;  /* 0x000ac400010a7983 */ /* 0x000ea20000100800 */
[----:B----4-:R0:W-:Y:S04]  /*494b0*/  STL [R1+0x18], R14 ;  /* 0x0000180e01007387 */ /* 0x0101e80000100800 */
[----:B0-----:R-:W4:Y:S01]  /*494c0*/  LDL.LU R14, [R1+0x2fb0] ;  /* 0x002fb000010e7983 */ /* 0x001f220000300800 */
[----:B------:R-:W2:Y:S01]  /*494d0*/  LDL R5, [R1+0xb80] ;  /* 0x000b800001057983 */ /* 0x000ea20000100800 */
[----:B------:R-:W-:Y:S01]  /*494e0*/  PRMT R0, RZ, 0x7610, R0 ;  /* 0x00007610ff007816 */ /* 0x000fe20000000000 */
[----:B------:R-:W-:Y:S01]  /*494f0*/  @!P0 IMAD.MOV.U32 R4, RZ, RZ, R7 ;  /* 0x000000ffff048224 */ /* 0x000fe200078e0007 */
[----:B------:R-:W-:Y:S01]  /*49500*/  PRMT R3, RZ, 0x7610, R3 ;  /* 0x00007610ff037816 */ /* 0x000fe20000000003 */
[----:B------:R-:W3:Y:S04]  /*49510*/  LDL R7, [R1+0xa80] ;  /* 0x000a800001077983 */ /* 0x000ee80000100800 */
[----:B--2---:R3:W2:Y:S02]  /*49520*/  @!P0 LDG.E.U16 R0, [R4.64] ;  /* 0x0000000a04008981 */ /* 0x0046a4000c1e1500 */
[----:B---3--:R-:W-:-:S02]  /*49530*/  @!P0 IMAD.MOV.U32 R4, RZ, RZ, R8 ;  /* 0x000000ffff048224 */ /* 0x008fc400078e0008 */
[----:B------:R-:W-:-:S05]  /*49540*/  @!P0 IMAD.MOV.U32 R5, RZ, RZ, R9 ;  /* 0x000000ffff058224 */ /* 0x000fca00078e0009 */
[----:B------:R0:W3:Y:S04]  /*49550*/  @!P0 LDG.E.U16 R3, [R4.64] ;  /* 0x0000000a04038981 */ /* 0x0000e8000c1e1500 */
[----:B--2---:R1:W-:Y:S01]  /*49560*/  STL [R1+0x14], R0 ;  /* 0x0000140001007387 */ /* 0x0043e20000100800 */
[----:B0-----:R-:W2:Y:S01]  /*49570*/  LDL R5, [R1+0xb00] ;  /* 0x000b000001057983 */ /* 0x001ea20000100800 */
[----:B----4-:R-:W-:Y:S01]  /*49580*/  PRMT R14, RZ, 0x7610, R14 ;  /* 0x00007610ff0e7816 */ /* 0x010fe2000000000e */
[----:B------:R-:W-:Y:S01]  /*49590*/  @!P0 IMAD.MOV.U32 R4, RZ, RZ, R15 ;  /* 0x000000ffff048224 */ /* 0x000fe200078e000f */
[----:B------:R-:W-:Y:S01]  /*495a0*/  PRMT R6, RZ, 0x7610, R6 ;  /* 0x00007610ff067816 */ /* 0x000fe20000000006 */
[----:B------:R-:W4:Y:S04]  /*495b0*/  LDL R9, [R1+0xa40] ;  /* 0x000a400001097983 */ /* 0x000f280000100800 */
[----:B------:R-:W3:Y:S04]  /*495c0*/  LDL R8, [R1+0xa44] ;  /* 0x000a440001087983 */ /* 0x000ee80000100800 */
[----:B-1----:R-:W3:Y:S04]  /*495d0*/  LDL R0, [R1+0xa84] ;  /* 0x000a840001007983 */ /* 0x002ee80000100800 */
[----:B--2---:R0:W2:Y:S02]  /*495e0*/  @!P0 LDG.E.U16 R14, [R4.64] ;  /* 0x0000000a040e8981 */ /* 0x0040a4000c1e1500 */
[----:B0-----:R-:W-:-:S02]  /*495f0*/  @!P0 IMAD.MOV.U32 R4, RZ, RZ, R10 ;  /* 0x000000ffff048224 */ /* 0x001fc400078e000a */
[----:B------:R-:W-:-:S05]  /*49600*/  @!P0 IMAD.MOV.U32 R5, RZ, RZ, R11 ;  /* 0x000000ffff058224 */ /* 0x000fca00078e000b */
[----:B------:R0:W2:Y:S04]  /*49610*/  @!P0 LDG.E.U16 R6, [R4.64] ;  /* 0x0000000a04068981 */ /* 0x0000a8000c1e1500 */
[----:B---3--:R1:W-:Y:S01]  /*49620*/  STL [R1+0x2f64], R3 ;  /* 0x002f640301007387 */ /* 0x0083e20000100800 */
[----:B------:R-:W3:Y:S02]  /*49630*/  LDL R10, [R1+0xbf0] ;  /* 0x000bf000010a7983 */ /* 0x000ee40000100800 */
[----:B------:R-:W-:Y:S01]  /*49640*/  @!P0 IMAD.MOV.U32 R15, RZ, RZ, R7 ;  /* 0x000000ffff0f8224 */ /* 0x000fe200078e0007 */
[----:B-1----:R-:W3:Y:S01]  /*49650*/  LDL R3, [R1+0xbf4] ;  /* 0x000bf40001037983 */ /* 0x002ee20000100800 */
[----:B0-----:R-:W-:-:S03]  /*49660*/  PRMT R5, RZ, 0x7610, R5 ;  /* 0x00007610ff057816 */ /* 0x001fc60000000005 */
[----:B--2---:R-:W-:Y:S01]  /*49670*/  STL [R1+0x2f60], R6 ;  /* 0x002f600601007387 */ /* 0x004fe20000100800 */
[----:B------:R0:W-:Y:S01]  /*49680*/  STL [R1+0x8], R14 ;  /* 0x0000080e01007387 */ /* 0x0001e20000100800 */
[----:B------:R-:W-:Y:S02]  /*49690*/  PRMT R4, RZ, 0x7610, R4 ;  /* 0x00007610ff047816 */ /* 0x000fe40000000004 */
[----:B------:R-:W-:Y:S01]  /*496a0*/  PRMT R28, RZ, 0x7610, R28 ;  /* 0x00007610ff1c7816 */ /* 0x000fe2000000001c */
[----:B------:R-:W2:Y:S01]  /*496b0*/  LDL R7, [R1+0xbb8] ;  /* 0x000bb80001077983 */ /* 0x000ea20000100800 */
[----:B0-----:R-:W-:-:S03]  /*496c0*/  @!P0 IMAD.MOV.U32 R14, RZ, RZ, R0 ;  /* 0x000000ffff0e8224 */ /* 0x001fc600078e0000 */
[----:B------:R-:W2:Y:S04]  /*496d0*/  LDL R0, [R1+0xbbc] ;  /* 0x000bbc0001007983 */ /* 0x000ea80000100800 */
[----:B------:R0:W2:Y:S02]  /*496e0*/  @!P0 LDG.E.U16 R5, [R14.64] ;  /* 0x0000000a0e058981 */ /* 0x0000a4000c1e1500 */
[----:B0-----:R-:W-:Y:S02]  /*496f0*/  @!P0 IMAD.MOV.U32 R14, RZ, RZ, R8 ;  /* 0x000000ffff0e8224 */ /* 0x001fe400078e0008 */
[----:B----4-:R-:W-:-:S05]  /*49700*/  @!P0 IMAD.MOV.U32 R15, RZ, RZ, R9 ;  /* 0x000000ffff0f8224 */ /* 0x010fca00078e0009 */
[----:B------:R3:W4:Y:S02]  /*49710*/  @!P0 LDG.E.U16 R4, [R14.64] ;  /* 0x0000000a0e048981 */ /* 0x000724000c1e1500 */
[----:B---3--:R-:W-:Y:S02]  /*49720*/  @!P0 IMAD.MOV.U32 R14, RZ, RZ, R3 ;  /* 0x000000ffff0e8224 */ /* 0x008fe400078e0003 */
[----:B------:R-:W-:-:S05]  /*49730*/  @!P0 IMAD.MOV.U32 R15, RZ, RZ, R10 ;  /* 0x000000ffff0f8224 */ /* 0x000fca00078e000a */
[----:B------:R0:W3:Y:S04]  /*49740*/  @!P0 LDG.E.U16 R28, [R14.64] ;  /* 0x0000000a0e1c8981 */ /* 0x0000e8000c1e1500 */
[----:B--2---:R1:W-:Y:S01]  /*49750*/  STL [R1+0x2f5c], R5 ;  /* 0x002f5c0501007387 */ /* 0x0043e20000100800 */
[----:B------:R-:W2:Y:S02]  /*49760*/  LDL R9, [R1+0xbb0] ;  /* 0x000bb00001097983 */ /* 0x000ea40000100800 */
[----:B------:R-:W2:Y:S02]  /*49770*/  LDL R8, [R1+0xbb4] ;  /* 0x000bb40001087983 */ /* 0x000ea40000100800 */
[----:B------:R-:W2:Y:S01]  /*49780*/  LDL R6, [R1+0xb78] ;  /* 0x000b780001067983 */ /* 0x000ea20000100800 */
[----:B-1----:R-:W2:Y:S04]  /*49790*/  LDL R5, [R1+0xb7c] ;  /* 0x000b7c0001057983 */ /* 0x002ea80000100800 */
[----:B----4-:R1:W-:Y:S01]  /*497a0*/  STL [R1+0x2f68], R4 ;  /* 0x002f680401007387 */ /* 0x0103e20000100800 */
[----:B------:R-:W4:Y:S01]  /*497b0*/  LDL R3, [R1+0xb74] ;  /* 0x000b740001037983 */ /* 0x000f220000100800 */
[----:B------:R-:W-:Y:S01]  /*497c0*/  PRMT R26, RZ, 0x7610, R26 ;  /* 0x00007610ff1a7816 */ /* 0x000fe2000000001a */
[----:B0-----:R-:W-:-:S02]  /*497d0*/  @!P0 IMAD.MOV.U32 R14, RZ, RZ, R0 ;  /* 0x000000ffff0e8224 */ /* 0x001fc400078e0000 */
[----:B------:R-:W-:Y:S01]  /*497e0*/  @!P0 IMAD.MOV.U32 R15, RZ, RZ, R7 ;  /* 0x000000ffff0f8224 */ /* 0x000fe200078e0007 */
[----:B------:R-:W-:-:S04]  /*497f0*/  PRMT R24, RZ, 0x7610, R24 ;  /* 0x00007610ff187816 */ /* 0x000fc80000000018 */
[----:B------:R2:W4:Y:S04]  /*49800*/  @!P0 LDG.E.U16 R26, [R14.64] ;  /* 0x0000000a0e1a8981 */ /* 0x000528000c1e1500 */
[----:B-1----:R-:W4:Y:S04]  /*49810*/  LDL R4, [R1+0xb70] ;  /* 0x000b700001047983 */ /* 0x002f280000100800 */
[----:B---3--:R-:W-:Y:S01]  /*49820*/  STL [R1+0x2f10], R28 ;  /* 0x002f101c01007387 */ /* 0x008fe20000100800 */
[----:B------:R-:W3:Y:S02]  /*49830*/  LDL R7, [R1+0xb38] ;  /* 0x000b380001077983 */ /* 0x000ee40000100800 */
[----:B------:R-:W3:Y:S02]  /*49840*/  LDL R0, [R1+0xb3c] ;  /* 0x000b3c0001007983 */ /* 0x000ee40000100800 */
[----:B--2---:R-:W-:-:S02]  /*49850*/  @!P0 IMAD.MOV.U32 R15, RZ, RZ, R9 ;  /* 0x000000ffff0f8224 */ /* 0x004fc400078e0009 */
[----:B------:R-:W-:-:S05]  /*49860*/  @!P0 IMAD.MOV.U32 R14, RZ, RZ, R8 ;  /* 0x000000ffff0e8224 */ /* 0x000fca00078e0008 */
[----:B------:R0:W2:Y:S01]  /*49870*/  @!P0 LDG.E.U16 R24, [R14.64] ;  /* 0x0000000a0e188981 */ /* 0x0000a2000c1e1500 */
[----:B------:R-:W-:Y:S02]  /*49880*/  PRMT R22, RZ, 0x7610, R22 ;  /* 0x00007610ff167816 */ /* 0x000fe40000000016 */
[----:B------:R-:W-:Y:S01]  /*49890*/  PRMT R20, RZ, 0x7610, R20 ;  /* 0x00007610ff147816 */ /* 0x000fe20000000014 */
[----:B0-----:R-:W-:Y:S02]  /*498a0*/  @!P0 IMAD.MOV.U32 R14, RZ, RZ, R5 ;  /* 0x000000ffff0e8224 */ /* 0x001fe400078e0005 */
[----:B------:R-:W-:-:S05]  /*498b0*/  @!P0 IMAD.MOV.U32 R15, RZ, RZ, R6 ;  /* 0x000000ffff0f8224 */ /* 0x000fca00078e0006 */
[----:B------:R4:W2:Y:S01]  /*498c0*/  @!P0 LDG.E.U16 R22, [R14.64] ;  /* 0x0000000a0e168981 */ /* 0x0008a2000c1e1500 */
[----:B------:R-:W-:Y:S01]  /*498d0*/  PRMT R18, RZ, 0x7610, R18 ;  /* 0x00007610ff127816 */ /* 0x000fe20000000012 */
[----:B----4-:R-:W-:Y:S02]  /*498e0*/  @!P0 IMAD.MOV.U32 R14, RZ, RZ, R3 ;  /* 0x000000ffff0e8224 */ /* 0x010fe400078e0003 */
[----:B------:R-:W-:-:S05]  /*498f0*/  @!P0 IMAD.MOV.U32 R15, RZ, RZ, R4 ;  /* 0x000000ffff0f8224 */ /* 0x000fca00078e0004 */
[----:B------:R3:W4:Y:S02]  /*49900*/  @!P0 LDG.E.U16 R20, [R14.64] ;  /* 0x0000000a0e148981 */ /* 0x000724000c1e1500 */
[----:B---3--:R-:W-:Y:S02]  /*49910*/  @!P0 IMAD.MOV.U32 R14, RZ, RZ, R0 ;  /* 0x000000ffff0e8224 */ /* 0x008fe400078e0000 */
[----:B------:R-:W-:-:S05]  /*49920*/  @!P0 IMAD.MOV.U32 R15, RZ, RZ, R7 ;  /* 0x000000ffff0f8224 */ /* 0x000fca00078e0007 */
[----:B------:R-:W3:Y:S04]  /*49930*/  @!P0 LDG.E.U16 R18, [R14.64] ;  /* 0x0000000a0e128981 */ /* 0x000ee8000c1e1500 */
[----:B------:R-:W-:Y:S04]  /*49940*/  STL [R1+0x2f38], R26 ;  /* 0x002f381a01007387 */ /* 0x000fe80000100800 */
[----:B--2---:R-:W-:Y:S01]  /*49950*/  STL [R1+0x2f14], R24 ;  /* 0x002f141801007387 */ /* 0x004fe20000100800 */
[----:B------:R-:W2:Y:S02]  /*49960*/  LDL R6, [R1+0xaf8] ;  /* 0x000af80001067983 */ /* 0x000ea40000100800 */
[----:B------:R-:W2:Y:S01]  /*49970*/  LDL R5, [R1+0xafc] ;  /* 0x000afc0001057983 */ /* 0x000ea20000100800 */
[----:B------:R-:W-:Y:S01]  /*49980*/  STL [R1+0x2f3c], R22 ;  /* 0x002f3c1601007387 */ /* 0x000fe20000100800 */
[----:B------:R-:W2:Y:S02]  /*49990*/  LDL R4, [R1+0xab8] ;  /* 0x000ab80001047983 */ /* 0x000ea40000100800 */
[----:B------:R-:W2:Y:S01]  /*499a0*/  LDL R3, [R1+0xabc] ;  /* 0x000abc0001037983 */ /* 0x000ea20000100800 */
[----:B------:R-:W-:Y:S01]  /*499b0*/  PRMT R16, RZ, 0x7610, R16 ;  /* 0x00007610ff107816 */ /* 0x000fe20000000010 */
[----:B----4-:R-:W-:Y:S01]  /*499c0*/  STL [R1+0x2f18], R20 ;  /* 0x002f181401007387 */ /* 0x010fe20000100800 */
[----:B------:R-:W4:Y:S02]  /*499d0*/  LDL R10, [R1+0xa78] ;  /* 0x000a7800010a7983 */ /* 0x000f240000100800 */
[----:B------:R-:W4:Y:S02]  /*499e0*/  LDL R9, [R1+0xa7c] ;  /* 0x000a7c0001097983 */ /* 0x000f240000100800 */
[----:B------:R-:W4:Y:S01]  /*499f0*/  LDL.LU R0, [R1+0xb34] ;  /* 0x000b340001007983 */ /* 0x000f220000300800 */
[----:B---3--:R-:W-:Y:S01]  /*49a00*/  STL [R1+0x2f40], R18 ;  /* 0x002f401201007387 */ /* 0x008fe20000100800 */
[----:B------:R-:W3:Y:S02]  /*49a10*/  LDL R8, [R1+0xa3c] ;  /* 0x000a3c0001087983 */ /* 0x000ee40000100800 */
[----:B------:R-:W3:Y:S02]  /*49a20*/  LDL R7, [R1+0xb30] ;  /* 0x000b300001077983 */ /* 0x000ee40000100800 */
[----:B--2---:R-:W-:-:S02]  /*49a30*/  @!P0 IMAD.MOV.U32 R15, RZ, RZ, R6 ;  /* 0x000000ffff0f8224 */ /* 0x004fc400078e0006 */
[----:B------:R-:W-:Y:S01]  /*49a40*/  @!P0 IMAD.MOV.U32 R14, RZ, RZ, R5 ;  /* 0x000000ffff0e8224 */ /* 0x000fe200078e0005 */
[----:B------:R-:W2:Y:S04]  /*49a50*/  LDL R6, [R1+0xaf0] ;  /* 0x000af00001067983 */ /* 0x000ea80000100800 */
[----:B------:R-:W2:Y:S04]  /*49a60*/  LDL R5, [R1+0xaf4] ;  /* 0x000af40001057983 */ /* 0x000ea80000100800 */
[----:B------:R0:W2:Y:S01]  /*49a70*/  @!P0 LDG.E.U16 R16, [R14.64] ;  /* 0x0000000a0e108981 */ /* 0x0000a2000c1e1500 */
[----:B------:R-:W-:-:S02]  /*49a80*/  PRMT R17, RZ, 0x7610, R17 ;  /* 0x00007610ff117816 */ /* 0x000fc40000000011 */
[----:B------:R-:W-:Y:S01]  /*49a90*/  PRMT R19, RZ, 0x7610, R19 ;  /* 0x00007610ff137816 */ /* 0x000fe20000000013 */
[----:B0-----:R-:W-:Y:S02]  /*49aa0*/  @!P0 IMAD.MOV.U32 R15, RZ, RZ, R4 ;  /* 0x000000ffff0f8224 */ /* 0x001fe400078e0004 */
[----:B------:R-:W-:-:S05]  /*49ab0*/  @!P0 IMAD.MOV.U32 R14, RZ, RZ, R3 ;  /* 0x000000ffff0e8224 */ /* 0x000fca00078e0003 */
[----:B------:R4:W2:Y:S01]  /*49ac0*/  @!P0 LDG.E.U16 R17, [R14.64] ;  /* 0x0000000a0e118981 */ /* 0x0008a2000c1e1500 */
[----:B------:R-:W-:Y:S01]  /*49ad0*/  PRMT R21, RZ, 0x7610, R21 ;  /* 0x00007610ff157816 */ /* 0x000fe20000000015 */
[----:B----4-:R-:W-:Y:S02]  /*49ae0*/  @!P0 IMAD.MOV.U32 R15, RZ, RZ, R10 ;  /* 0x000000ffff0f8224 */ /* 0x010fe400078e000a */
[----:B------:R-:W-:-:S05]  /*49af0*/  @!P0 IMAD.MOV.U32 R14, RZ, RZ, R9 ;  /* 0x000000ffff0e8224 */ /* 0x000fca00078e0009 */
[----:B------:R3:W4:Y:S01]  /*49b00*/  @!P0 LDG.E.U16 R19, [R14.64] ;  /* 0x0000000a0e138981 */ /* 0x000722000c1e1500 */
[----:B------:R-:W-:Y:S01]  /*49b10*/  PRMT R23, RZ, 0x7610, R23 ;  /* 0x00007610ff177816 */ /* 0x000fe20000000017 */
[----:B---3--:R-:W-:Y:S02]  /*49b20*/  @!P0 IMAD.MOV.U32 R14, RZ, RZ, R8 ;  /* 0x000000ffff0e8224 */ /* 0x008fe400078e0008 */
[----:B------:R-:W-:-:S05]  /*49b30*/  @!P0 IMAD.MOV.U32 R15, RZ, RZ, R2 ;  /* 0x000000ffff0f8224 */ /* 0x000fca00078e0002 */
[----:B------:R0:W3:Y:S01]  /*49b40*/  @!P0 LDG.E.U16 R21, [R14.64] ;  /* 0x0000000a0e158981 */ /* 0x0000e2000c1e1500 */
[----:B------:R-:W-:Y:S01]  /*49b50*/  PRMT R25, RZ, 0x7610, R25 ;  /* 0x00007610ff197816 */ /* 0x000fe20000000019 */
[----:B0-----:R-:W-:Y:S02]  /*49b60*/  @!P0 IMAD.MOV.U32 R14, RZ, RZ, R0 ;  /* 0x000000ffff0e8224 */ /* 0x001fe400078e0000 */
[----:B------:R-:W-:-:S05]  /*49b70*/  @!P0 IMAD.MOV.U32 R15, RZ, RZ, R7 ;  /* 0x000000ffff0f8224 */ /* 0x000fca00078e0007 */
[----:B------:R2:W3:Y:S02]  /*49b80*/  @!P0 LDG.E.U16 R23, [R14.64] ;  /* 0x0000000a0e178981 */ /* 0x0004e4000c1e1500 */
[----:B--2---:R-:W-:Y:S02]  /*49b90*/  @!P0 IMAD.MOV.U32 R15, RZ, RZ, R6 ;  /* 0x000000ffff0f8224 */ /* 0x004fe400078e0006 */
[----:B------:R-:W-:Y:S01]  /*49ba0*/  @!P0 IMAD.MOV.U32 R14, RZ, RZ, R5 ;  /* 0x000000ffff0e8224 */ /* 0x000fe200078e0005 */
[----:B------:R-:W-:Y:S01]  /*49bb0*/  STL [R1+0x2f44], R16 ;  /* 0x002f441001007387 */ /* 0x000fe20000100800 */
[----:B------:R-:W2:Y:S02]  /*49bc0*/  LDL R4, [R1+0xab0] ;  /* 0x000ab00001047983 */ /* 0x000ea40000100800 */
[----:B------:R-:W2:Y:S01]  /*49bd0*/  LDL R3, [R1+0xab4] ;  /* 0x000ab40001037983 */ /* 0x000ea20000100800 */
[----:B------:R2:W2:Y:S01]  /*49be0*/  @!P0 LDG.E.U16 R25, [R14.64] ;  /* 0x0000000a0e198981 */ /* 0x0004a2000c1e1500 */
[----:B------:R-:W-:-:S03]  /*49bf0*/  PRMT R27, RZ, 0x7610, R27 ;  /* 0x00007610ff1b7816 */ /* 0x000fc6000000001b */
[----:B------:R-:W-:Y:S04]  /*49c00*/  STL [R1+0x2f30], R17 ;  /* 0x002f301101007387 */ /* 0x000fe80000100800 */
[----:B----4-:R-:W-:Y:S01]  /*49c10*/  STL [R1+0x2f48], R19 ;  /* 0x002f481301007387 */ /* 0x010fe20000100800 */
[----:B------:R0:W-:Y:S03]  /*49c20*/  STL [R1+0x1ac0], R2 ;  /* 0x001ac00201007387 */ /* 0x0001e60000100800 */
[----:B0-----:R-:W4:Y:S04]  /*49c30*/  LDL.LU R2, [R1+0xa70] ;  /* 0x000a700001027983 */ /* 0x001f280000300800 */
[----:B---3--:R-:W-:Y:S01]  /*49c40*/  STL [R1+0x2f4c], R21 ;  /* 0x002f4c1501007387 */ /* 0x008fe20000100800 */
[----:B------:R-:W-:Y:S03]  /*49c50*/  STL [R1+0x1b18], R0 ;  /* 0x001b180001007387 */ /* 0x000fe60000100800 */
[----:B------:R-:W-:Y:S01]  /*49c60*/  STL [R1+0x2f1c], R23 ;  /* 0x002f1c1701007387 */ /* 0x000fe20000100800 */
[----:B--2---:R-:W-:-:S02]  /*49c70*/  @!P0 IMAD.MOV.U32 R15, RZ, RZ, R4 ;  /* 0x000000ffff0f8224 */ /* 0x004fc400078e0004 */
[----:B------:R-:W-:Y:S01]  /*49c80*/  @!P0 IMAD.MOV.U32 R14, RZ, RZ, R3 ;  /* 0x000000ffff0e8224 */ /* 0x000fe200078e0003 */
[----:B------:R0:W-:Y:S04]  /*49c90*/  STL [R1+0x2f20], R25 ;  /* 0x002f201901007387 */ /* 0x0001e80000100800 */
[----:B------:R4:W2:Y:S01]  /*49ca0*/  @!P0 LDG.E.U16 R27, [R14.64] ;  /* 0x0000000a0e1b8981 */ /* 0x0008a2000c1e1500 */
[----:B------:R-:W3:Y:S03]  /*49cb0*/  LDL R10, [R1+0xa74] ;  /* 0x000a7400010a7983 */ /* 0x000ee60000100800 */
[----:B0-----:R-:W3:Y:S01]  /*49cc0*/  LDL.LU R25, [R1+0x1c0] ;  /* 0x0001c00001197983 */ /* 0x001ee20000300800 */
        /* <DEDUP_REMOVED lines=18> */
[----:B------:R-:W3:Y:S02]  /*49df0*/  LDL.LU R9, [R1+0x30] ;  /* 0x0000300001097983 */ /* 0x000ee40000300800 */
[----:B----4-:R-:W-:Y:S01]  /*49e00*/  @!P0 IMAD.MOV.U32 R15, RZ, RZ, R2 ;  /* 0x000000ffff0f8224 */ /* 0x010fe200078e0002 */
[----:B------:R-:W-:Y:S01]  /*49e10*/  PRMT R29, RZ, 0x7610, R29 ;  /* 0x00007610ff1d7816 */ /* 0x000fe2000000001d */
[----:B--2---:R0:W-:Y:S01]  /*49e20*/  STL [R1+0x2f24], R27 ;  /* 0x002f241b01007387 */ /* 0x0041e20000100800 */
[----:B---3--:R-:W-:-:S05]  /*49e30*/  @!P0 IMAD.MOV.U32 R14, RZ, RZ, R10 ;  /* 0x000000ffff0e8224 */ /* 0x008fca00078e000a */
[----:B------:R-:W2:Y:S04]  /*49e40*/  @!P0 LDG.E.U16 R29, [R14.64] ;  /* 0x0000000a0e1d8981 */ /* 0x000ea8000c1e1500 */
[----:B0-----:R-:W3:Y:S01]  /*49e50*/  LDL.LU R27, [R1+0x1d8] ;  /* 0x0001d800011b7983 */ /* 0x001ee20000300800 */
[----:B------:R-:W4:Y:S02]  /*49e60*/  LDL.LU R10, [R1+0x4] ;  /* 0x00000400010a7983 */ /* 0x000f240000300800 */
[----:B------:R0:W-:Y:S02]  /*49e70*/  STL [R1+0x1acc], R2 ;  /* 0x001acc0201007387 */ /* 0x0001e40000100800 */
[----:B0-----:R-:W2:Y:S04]  /*49e80*/  LDL.LU R2, [R1+0x1f0] ;  /* 0x0001f00001027983 */ /* 0x001ea80000300800 */
[----:B------:R-:W0:Y:S02]  /*49e90*/  S2R R11, SR_TID.X ;  /* 0x00000000000b7919 */ /* 0x000e240000002100 */
[----:B0-----:R-:W-:-:S05]  /*49ea0*/  LOP3.LUT R11, R11, 0x3f, RZ, 0xc0, !PT ;  /* 0x0000003f0b0b7812 */ /* 0x001fca00078ec0ff */
[----:B------:R-:W-:-:S05]  /*49eb0*/  IMAD.SHL.U32 R11, R11, 0x2, RZ ;  /* 0x000000020b0b7824 */ /* 0x000fca00078e00ff */
[----:B------:R-:W-:-:S05]  /*49ec0*/  LOP3.LUT R11, R11, 0x20, RZ, 0x3c, !PT ;  /* 0x000000200b0b7812 */ /* 0x000fca00078e3cff */
[----:B--2---:R-:W-:Y:S01]  /*49ed0*/  STS.U16 [R11+0x9d00], R2 ;  /* 0x009d00020b007388 */ /* 0x004fe20000000400 */
[----:B---3--:R-:W-:Y:S02]  /*49ee0*/  STS.U16 [R11+0xa100], R27 ;  /* 0x00a1001b0b007388 */ /* 0x008fe40000000400 */
        /* <DEDUP_REMOVED lines=13> */
[----:B------:R0:W-:Y:S02]  /*49fc0*/  STS.U16 [R11+0xd900], R7 ;  /* 0x00d900070b007388 */ /* 0x0001e40000000400 */
[----:B0-----:R-:W0:Y:S04]  /*49fd0*/  S2R R7, SR_TID.X ;  /* 0x0000000000077919 */ /* 0x001e280000002100 */
[----:B------:R-:W-:Y:S01]  /*49fe0*/  STS.U16 [R11+0xdd00], R4 ;  /* 0x00dd00040b007388 */ /* 0x000fe20000000400 */
[----:B------:R-:W-:Y:S02]  /*49ff0*/  STS.U16 [R11+0xe100], R5 ;  /* 0x00e100050b007388 */ /* 0x000fe40000000400 */
[----:B------:R-:W-:Y:S02]  /*4a000*/  STS.U16 [R11+0xe500], R6 ;  /* 0x00e500060b007388 */ /* 0x000fe40000000400 */
[----:B------:R-:W-:Y:S01]  /*4a010*/  STS.U16 [R11+0xe900], R3 ;  /* 0x00e900030b007388 */ /* 0x000fe20000000400 */
[----:B------:R-:W-:Y:S01]  /*4a020*/  STS.U16 [R11+0xed00], R8 ;  /* 0x00ed00080b007388 */ /* 0x000fe20000000400 */
[----:B------:R-:W-:Y:S02]  /*4a030*/  STS.U16 [R11+0xf100], R9 ;  /* 0x00f100090b007388 */ /* 0x000fe40000000400 */
[----:B----4-:R-:W-:Y:S01]  /*4a040*/  STS.U16 [R11+0xf500], R10 ;  /* 0x00f5000a0b007388 */ /* 0x010fe20000000400 */
[----:B------:R-:W-:Y:S01]  /*4a050*/  STL [R1+0x2f28], R29 ;  /* 0x002f281d01007387 */ /* 0x000fe20000100800 */
[----:B------:R-:W-:Y:S02]  /*4a060*/  STS.U16 [R11+0xf900], R13 ;  /* 0x00f9000d0b007388 */ /* 0x000fe40000000400 */
[----:B------:R1:W-:Y:S01]  /*4a070*/  STS.U16 [R11+0xfd00], R12 ;  /* 0x00fd000c0b007388 */ /* 0x0003e20000000400 */
[----:B0-----:R-:W-:-:S05]  /*4a080*/  LOP3.LUT R7, R7, 0x3f, RZ, 0xc0, !PT ;  /* 0x0000003f07077812 */ /* 0x001fca00078ec0ff */
[----:B------:R-:W-:Y:S01]  /*4a090*/  STL [R1+0x2f98], R7 ;  /* 0x002f980701007387 */ /* 0x000fe20000100800 */
[----:B-1----:R-:W2:Y:S03]  /*4a0a0*/  LDL.LU R12, [R1+0x8c0] ;  /* 0x0008c000010c7983 */ /* 0x002ea60000300800 */
[----:B--2---:R0:W-:Y:S04]  /*4a0b0*/  STL [R1+0x2fa4], R12 ;  /* 0x002fa40c01007387 */ /* 0x0041e80000100800 */
[----:B0-----:R-:W2:Y:S04]  /*4a0c0*/  LDL.LU R12, [R1+0x8d4] ;  /* 0x0008d400010c7983 */ /* 0x001ea80000300800 */
[----:B--2---:R0:W-:Y:S04]  /*4a0d0*/  STL [R1+0x2fa8], R12 ;  /* 0x002fa80c01007387 */ /* 0x0041e80000100800 */
[----:B0-----:R-:W2:Y:S01]  /*4a0e0*/  LDL.LU R12, [R1+0x8e8] ;  /* 0x0008e800010c7983 */ /* 0x001ea20000300800 */
[----:B------:R-:W-:-:S03]  /*4a0f0*/  IMAD.SHL.U32 R8, R7, 0x2, RZ ;  /* 0x0000000207087824 */ /* 0x000fc600078e00ff */
[----:B--2---:R0:W-:Y:S04]  /*4a100*/  STL [R1+0x2fac], R12 ;  /* 0x002fac0c01007387 */ /* 0x0041e80000100800 */
        /* <DEDUP_REMOVED lines=21> */
[----:B------:R-:W3:Y:S01]  /*4a260*/  LDL.LU R4, [R1+0x71c] ;  /* 0x00071c0001047983 */ /* 0x000ee20000300800 */
[----:B------:R-:W-:Y:S01]  /*4a270*/  LOP3.LUT R8, R8, 0x30, RZ, 0x3c, !PT ;  /* 0x0000003008087812 */ /* 0x000fe200078e3cff */
[----:B------:R-:W3:Y:S01]  /*4a280*/  LDL.LU R5, [R1+0x708] ;  /* 0x0007080001057983 */ /* 0x000ee20000300800 */
        /* <DEDUP_REMOVED lines=10> */
[----:B0-----:R-:W2:Y:S04]  /*4a330*/  LDL.LU R12, [R1+0x2fa4] ;  /* 0x002fa400010c7983 */ /* 0x001ea80000300800 */
[----:B--2---:R-:W-:Y:S01]  /*4a340*/  STS.U16 [R8+0xd80], R12 ;  /* 0x000d800c08007388 */ /* 0x004fe20000000400 */
[----:B---3--:R-:W-:Y:S02]  /*4a350*/  STS.U16 [R8+0x1180], R13 ;  /* 0x0011800d08007388 */ /* 0x008fe40000000400 */
[----:B----4-:R-:W-:Y:S02]  /*4a360*/  STS.U16 [R8+0x1580], R7 ;  /* 0x0015800708007388 */ /* 0x010fe40000000400 */
        /* <DEDUP_REMOVED lines=22> */
[----:B------:R0:W-:Y:S03]  /*4a4d0*/  STS.U16 [R8+0x7180], R9 ;  /* 0x0071800908007388 */ /* 0x0001e60000000400 */
[----:B0-----:R-:W2:Y:S04]  /*4a4e0*/  LDL.LU R9, [R1+0x67c] ;  /* 0x00067c0001097983 */ /* 0x001ea80000300800 */
[----:B--2---:R0:W-:Y:S04]  /*4a4f0*/  STL [R1+0x2fa0], R9 ;  /* 0x002fa00901007387 */ /* 0x0041e80000100800 */
[----:B0-----:R-:W2:Y:S01]  /*4a500*/  LDL.LU R9, [R1+0x690] ;  /* 0x0006900001097983 */ /* 0x001ea20000300800 */
[----:B------:R-:W3:Y:S02]  /*4a510*/  LDL.LU R7, [R1+0x254] ;  /* 0x0002540001077983 */ /* 0x000ee40000300800 */
[----:B------:R-:W-:Y:S02]  /*4a520*/  STS.U16 [R8+0x7580], R10 ;  /* 0x0075800a08007388 */ /* 0x000fe40000000400 */
[----:B------:R-:W-:Y:S01]  /*4a530*/  STS.U16 [R8+0x7980], R11 ;  /* 0x0079800b08007388 */ /* 0x000fe20000000400 */
[----:B---3--:R0:W-:Y:S04]  /*4a540*/  STL [R1+0x2f9c], R7 ;  /* 0x002f9c0701007387 */ /* 0x0081e80000100800 */
[----:B0-----:R-:W3:Y:S01]  /*4a550*/  LDL.LU R7, [R1+0x268] ;  /* 0x0002680001077983 */ /* 0x001ee20000300800 */
[----:B------:R-:W4:Y:S02]  /*4a560*/  LDL.LU R10, [R1+0x240] ;  /* 0x00024000010a7983 */ /* 0x000f240000300800 */
        /* <DEDUP_REMOVED lines=24> */
[----:B------:R-:W3:Y:S01]  /*4a6f0*/  LDL.LU R3, [R1+0x2c] ;  /* 0x00002c0001037983 */ /* 0x000ee20000300800 */
[----:B--2---:R0:W-:Y:S04]  /*4a700*/  STS.U16 [R8+0x7d80], R9 ;  /* 0x007d800908007388 */ /* 0x0041e80000000400 */
[----:B0-----:R-:W2:Y:S04]  /*4a710*/  LDL.LU R9, [R1+0x2fa0] ;  /* 0x002fa00001097983 */ /* 0x001ea80000300800 */
[----:B--2---:R0:W-:Y:S01]  /*4a720*/  STS.U16 [R8+0x8180], R9 ;  /* 0x0081800908007388 */ /* 0x0041e20000000400 */
[----:B---3--:R1:W-:Y:S03]  /*4a730*/  STS.U16 [R8+0x8580], R7 ;  /* 0x0085800708007388 */ /* 0x0083e60000000400 */
[----:B0-----:R-:W2:Y:S01]  /*4a740*/  LDL.LU R9, [R1] ;  /* 0x0000000001097983 */ /* 0x001ea20000300800 */
[----:B-1----:R-:W3:Y:S03]  /*4a750*/  LDL.LU R7, [R1+0x2f9c] ;  /* 0x002f9c0001077983 */ /* 0x002ee60000300800 */
[----:B---3--:R0:W-:Y:S01]  /*4a760*/  STS.U16 [R8+0x8980], R7 ;  /* 0x0089800708007388 */ /* 0x0081e20000000400 */
[----:B----4-:R1:W-:Y:S02]  /*4a770*/  STS.U16 [R8+0x8d80], R10 ;  /* 0x008d800a08007388 */ /* 0x0103e40000000400 */
[----:B------:R3:W-:Y:S02]  /*4a780*/  STS.U16 [R8+0x9180], R11 ;  /* 0x0091800b08007388 */ /* 0x0007e40000000400 */
        /* <DEDUP_REMOVED lines=22> */
[----:B0-----:R-:W4:Y:S01]  /*4a8f0*/  LDL.LU R7, [R1+0x2f98] ;  /* 0x002f980001077983 */ /* 0x001f220000300800 */
[----:B------:R-:W-:Y:S02]  /*4a900*/  STS.U16 [R8+0xed80], R6 ;  /* 0x00ed800608007388 */ /* 0x000fe40000000400 */
[----:B-1----:R-:W4:Y:S02]  /*4a910*/  LDL.LU R10, [R1+0x2f94] ;  /* 0x002f9400010a7983 */ /* 0x002f240000300800 */
[----:B------:R-:W-:Y:S01]  /*4a920*/  STS.U16 [R8+0xf180], R3 ;  /* 0x00f1800308007388 */ /* 0x000fe20000000400 */
[----:B---3--:R-:W3:Y:S04]  /*4a930*/  LDL.LU R11, [R1+0x2f90] ;  /* 0x002f9000010b7983 */ /* 0x008ee80000300800 */
[----:B--2---:R0:W-:Y:S04]  /*4a940*/  STS.U16 [R8+0xf580], R9 ;  /* 0x00f5800908007388 */ /* 0x0041e80000000400 */
[----:B0-----:R-:W2:Y:S01]  /*4a950*/  LDL.LU R9, [R1+0x8f8] ;  /* 0x0008f80001097983 */ /* 0x001ea20000300800 */
[----:B------:R-:W2:Y:S03]  /*4a960*/  LDL.LU R12, [R1+0x8a8] ;  /* 0x0008a800010c7983 */ /* 0x000ea60000300800 */
[----:B--2---:R0:W-:Y:S04]  /*4a970*/  STL [R1+0x2f8c], R12 ;  /* 0x002f8c0c01007387 */ /* 0x0041e80000100800 */
[----:B0-----:R-:W2:Y:S01]  /*4a980*/  LDL.LU R12, [R1+0x8e4] ;  /* 0x0008e400010c7983 */ /* 0x001ea20000300800 */
[----:B------:R-:W2:Y:S02]  /*4a990*/  LDL.LU R13, [R1+0x894] ;  /* 0x00089400010d7983 */ /* 0x000ea40000300800 */
[----:B------:R-:W2:Y:S02]  /*4a9a0*/  LDL.LU R29, [R1+0x880] ;  /* 0x00088000011d7983 */ /* 0x000ea40000300800 */
[----:B------:R-:W2:Y:S01]  /*4a9b0*/  LDL.LU R14, [R1+0x86c] ;  /* 0x00086c00010e7983 */ /* 0x000ea20000300800 */
[----:B------:R-:W2:Y:S01]  /*4a9c0*/  LDL.LU R15, [R1+0x858] ;  /* 0x00085800010f7983 */ /* 0x000ea20000300800 */
        /* <DEDUP_REMOVED lines=10> */
[----:B------:R-:W2:Y:S02]  /*4aa70*/  LDL.LU R22, [R1+0x77c] ;  /* 0x00077c0001167983 */ /* 0x000ea40000300800 */
[----:B----4-:R-:W-:Y:S01]  /*4aa80*/  IMAD.SHL.U32 R0, R7, 0x2, RZ ;  /* 0x0000000207007824 */ /* 0x010fe200078e00ff */
[----:B------:R-:W4:Y:S01]  /*4aa90*/  LDL.LU R24, [R1+0x768] ;  /* 0x0007680001187983 */ /* 0x000f220000300800 */
[----:B------:R-:W4:Y:S02]  /*4aaa0*/  LDL.LU R26, [R1+0x754] ;  /* 0x00075400011a7983 */ /* 0x000f240000300800 */
[----:B------:R-:W4:Y:S02]  /*4aab0*/  LDL.LU R28, [R1+0x740] ;  /* 0x00074000011c7983 */ /* 0x000f240000300800 */
[----:B------:R-:W4:Y:S01]  /*4aac0*/  LDL.LU R4, [R1+0x72c] ;  /* 0x00072c0001047983 */ /* 0x000f220000300800 */
[----:B------:R-:W4:Y:S04]  /*4aad0*/  LDL.LU R5, [R1+0x718] ;  /* 0x0007180001057983 */ /* 0x000f280000300800 */
[----:B---3--:R0:W-:Y:S01]  /*4aae0*/  STS.U16 [R8+0xf980], R11 ;  /* 0x00f9800b08007388 */ /* 0x0081e20000000400 */
[----:B------:R-:W-:Y:S01]  /*4aaf0*/  LOP3.LUT R0, R0, 0x40, RZ, 0x3c, !PT ;  /* 0x0000004000007812 */ /* 0x000fe200078e3cff */
[----:B------:R1:W-:Y:S02]  /*4ab00*/  STS.U16 [R8+0xfd80], R10 ;  /* 0x00fd800a08007388 */ /* 0x0003e40000000400 */
[----:B0-----:R-:W3:Y:S01]  /*4ab10*/  LDL.LU R11, [R1+0x8bc] ;  /* 0x0008bc00010b7983 */ /* 0x001ee20000300800 */
[----:B-1----:R-:W3:Y:S02]  /*4ab20*/  LDL.LU R10, [R1+0x8d0] ;  /* 0x0008d000010a7983 */ /* 0x002ee40000300800 */
[----:B------:R-:W4:Y:S02]  /*4ab30*/  LDL.LU R6, [R1+0x704] ;  /* 0x0007040001067983 */ /* 0x000f240000300800 */
[----:B------:R-:W4:Y:S01]  /*4ab40*/  LDL.LU R3, [R1+0x6f0] ;  /* 0x0006f00001037983 */ /* 0x000f220000300800 */
[----:B------:R-:W4:Y:S04]  /*4ab50*/  LDL.LU R7, [R1+0x6dc] ;  /* 0x0006dc0001077983 */ /* 0x000f280000300800 */
[----:B------:R0:W-:Y:S01]  /*4ab60*/  STS.U16 [R0+0x200], R9 ;  /* 0x0002000900007388 */ /* 0x0001e20000000400 */
[----:B------:R-:W4:Y:S03]  /*4ab70*/  LDL.LU R8, [R1+0x6c8] ;  /* 0x0006c80001087983 */ /* 0x000f260000300800 */
[----:B0-----:R-:W4:Y:S04]  /*4ab80*/  LDL.LU R9, [R1+0x6b4] ;  /* 0x0006b40001097983 */ /* 0x001f280000300800 */
[----:B--2---:R0:W-:Y:S04]  /*4ab90*/  STS.U16 [R0+0x600], R12 ;  /* 0x0006000c00007388 */ /* 0x0041e80000000400 */
[----:B0-----:R-:W2:Y:S04]  /*4aba0*/  LDL.LU R12, [R1+0x2f8c] ;  /* 0x002f8c00010c7983 */ /* 0x001ea80000300800 */
[----:B---3--:R-:W-:Y:S01]  /*4abb0*/  STS.U16 [R0+0xa00], R10 ;  /* 0x000a000a00007388 */ /* 0x008fe20000000400 */
[----:B------:R-:W-:Y:S03]  /*4abc0*/  STS.U16 [R0+0xe00], R11 ;  /* 0x000e000b00007388 */ /* 0x000fe60000000400 */
[----:B--2---:R-:W-:Y:S01]  /*4abd0*/  STS.U16 [R0+0x1200], R12 ;  /* 0x0012000c00007388 */ /* 0x004fe20000000400 */
        /* <DEDUP_REMOVED lines=15> */
[----:B----4-:R-:W-:Y:S01]  /*4acd0*/  STS.U16 [R0+0x5200], R24 ;  /* 0x0052001800007388 */ /* 0x010fe20000000400 */
[----:B------:R-:W-:Y:S02]  /*4ace0*/  STS.U16 [R0+0x5600], R26 ;  /* 0x0056001a00007388 */ /* 0x000fe40000000400 */
[----:B------:R-:W-:Y:S02]  /*4acf0*/  STS.U16 [R0+0x5a00], R28 ;  /* 0x005a001c00007388 */ /* 0x000fe40000000400 */
[----:B------:R-:W-:Y:S01]  /*4ad00*/  STS.U16 [R0+0x5e00], R4 ;  /* 0x005e000400007388 */ /* 0x000fe20000000400 */
[----:B------:R0:W-:Y:S01]  /*4ad10*/  STS.U16 [R0+0x6200], R5 ;  /* 0x0062000500007388 */ /* 0x0001e20000000400 */
[----:B------:R1:W-:Y:S02]  /*4ad20*/  STS.U16 [R0+0x6600], R6 ;  /* 0x0066000600007388 */ /* 0x0003e40000000400 */
[----:B------:R-:W-:Y:S02]  /*4ad30*/  STS.U16 [R0+0x6a00], R3 ;  /* 0x006a000300007388 */ /* 0x000fe40000000400 */
[----:B------:R2:W-:Y:S01]  /*4ad40*/  STS.U16 [R0+0x6e00], R7 ;  /* 0x006e000700007388 */ /* 0x0005e20000000400 */
[----:B0-----:R-:W3:Y:S01]  /*4ad50*/  LDL.LU R5, [R1+0x6a0] ;  /* 0x0006a00001057983 */ /* 0x001ee20000300800 */
[----:B-1----:R-:W4:Y:S02]  /*4ad60*/  LDL.LU R6, [R1+0x68c] ;  /* 0x00068c0001067983 */ /* 0x002f240000300800 */
[----:B--2---:R-:W2:Y:S01]  /*4ad70*/  LDL.LU R7, [R1+0x264] ;  /* 0x0002640001077983 */ /* 0x004ea20000300800 */
[----:B------:R-:W-:Y:S01]  /*4ad80*/  STS.U16 [R0+0x7200], R8 ;  /* 0x0072000800007388 */ /* 0x000fe20000000400 */
[----:B------:R-:W-:Y:S03]  /*4ad90*/  STS.U16 [R0+0x7600], R9 ;  /* 0x0076000900007388 */ /* 0x000fe60000000400 */
        /* <DEDUP_REMOVED lines=25> */
[----:B------:R-:W2:Y:S04]  /*4af30*/  LDL.LU R28, [R1+0x44] ;  /* 0x00004400011c7983 */ /* 0x000ea80000300800 */
[----:B---3--:R0:W-:Y:S01]  /*4af40*/  STS.U16 [R0+0x7a00], R5 ;  /* 0x007a000500007388 */ /* 0x0081e20000000400 */
[----:B------:R-:W3:Y:S02]  /*4af50*/  LDL.LU R4, [R1+0x40] ;  /* 0x0000400001047983 */ /* 0x000ee40000300800 */
[----:B----4-:R1:W-:Y:S01]  /*4af60*/  STS.U16 [R0+0x7e00], R6 ;  /* 0x007e000600007388 */ /* 0x0103e20000000400 */
[----:B0-----:R-:W2:Y:S01]  /*4af70*/  LDL.LU R5, [R1+0x34] ;  /* 0x0000340001057983 */ /* 0x001ea20000300800 */
[----:B-1----:R-:W3:Y:S03]  /*4af80*/  LDL.LU R6, [R1+0xc] ;  /* 0x00000c0001067983 */ /* 0x002ee60000300800 */
[----:B--2---:R0:W-:Y:S04]  /*4af90*/  STS.U16 [R0+0x8200], R7 ;  /* 0x0082000700007388 */ /* 0x0041e80000000400 */
[----:B0-----:R-:W2:Y:S04]  /*4afa0*/  LDL.LU R7, [R1+0x2f88] ;  /* 0x002f880001077983 */ /* 0x001ea80000300800 */
[----:B--2---:R0:W-:Y:S01]  /*4afb0*/  STS.U16 [R0+0x8600], R7 ;  /* 0x0086000700007388 */ /* 0x0041e20000000400 */
[----:B------:R1:W-:Y:S02]  /*4afc0*/  STS.U16 [R0+0x8a00], R8 ;  /* 0x008a000800007388 */ /* 0x0003e40000000400 */
[----:B------:R2:W-:Y:S02]  /*4afd0*/  STS.U16 [R0+0x8e00], R9 ;  /* 0x008e000900007388 */ /* 0x0005e40000000400 */
[----:B------:R3:W-:Y:S01]  /*4afe0*/  STS.U16 [R0+0x9200], R10 ;  /* 0x0092000a00007388 */ /* 0x0007e20000000400 */
[----:B0-----:R-:W4:Y:S01]  /*4aff0*/  LDL.LU R7, [R1+0x2f84] ;  /* 0x002f840001077983 */ /* 0x001f220000300800 */
[----:B-1----:R-:W4:Y:S02]  /*4b000*/  LDL.LU R8, [R1+0x2f80] ;  /* 0x002f800001087983 */ /* 0x002f240000300800 */
[----:B--2---:R-:W2:Y:S02]  /*4b010*/  LDL.LU R9, [R1+0x2f7c] ;  /* 0x002f7c0001097983 */ /* 0x004ea40000300800 */
[----:B---3--:R-:W3:Y:S01]  /*4b020*/  LDL.LU R10, [R1+0x8a4] ;  /* 0x0008a400010a7983 */ /* 0x008ee20000300800 */
        /* <DEDUP_REMOVED lines=18> */
[----:B0-----:R-:W0:Y:S01]  /*4b150*/  S2R R3, SR_TID.X ;  /* 0x0000000000037919 */ /* 0x001e220000002100 */
[----:B------:R-:W-:Y:S02]  /*4b160*/  STS.U16 [R0+0xde00], R24 ;  /* 0x00de001800007388 */ /* 0x000fe40000000400 */
[----:B------:R-:W-:Y:S02]  /*4b170*/  STS.U16 [R0+0xe200], R26 ;  /* 0x00e2001a00007388 */ /* 0x000fe40000000400 */
[----:B------:R-:W-:Y:S01]  /*4b180*/  STS.U16 [R0+0xe600], R28 ;  /* 0x00e6001c00007388 */ /* 0x000fe20000000400 */
[----:B------:R-:W-:Y:S01]  /*4b190*/  STS.U16 [R0+0xea00], R4 ;  /* 0x00ea000400007388 */ /* 0x000fe20000000400 */
[----:B------:R1:W-:Y:S02]  /*4b1a0*/  STS.U16 [R0+0xee00], R5 ;  /* 0x00ee000500007388 */ /* 0x0003e40000000400 */
[----:B------:R-:W-:Y:S01]  /*4b1b0*/  STS.U16 [R0+0xf200], R6 ;  /* 0x00f2000600007388 */ /* 0x000fe20000000400 */
[----:B0-----:R-:W-:-:S05]  /*4b1c0*/  LOP3.LUT R17, R3, 0x3f, RZ, 0xc0, !PT ;  /* 0x0000003f03117812 */ /* 0x001fca00078ec0ff */
[----:B-1----:R-:W-:Y:S01]  /*4b1d0*/  IMAD.SHL.U32 R5, R17, 0x2, RZ ;  /* 0x0000000211057824 */ /* 0x002fe200078e00ff */
[----:B---3--:R0:W-:Y:S01]  /*4b1e0*/  STL [R1+0x2f78], R10 ;  /* 0x002f780a01007387 */ /* 0x0081e20000100800 */
        /* <DEDUP_REMOVED lines=10> */
[----:B0-----:R-:W-:Y:S01]  /*4b290*/  LOP3.LUT R10, R3, 0x3f, RZ, 0xc0, !PT ;  /* 0x0000003f030a7812 */ /* 0x001fe200078ec0ff */
[----:B------:R-:W3:Y:S01]  /*4b2a0*/  LDL.LU R0, [R1+0x7c8] ;  /* 0x0007c80001007983 */ /* 0x000ee20000300800 */
[----:B------:R-:W3:Y:S02]  /*4b2b0*/  LDL.LU R21, [R1+0x7b4] ;  /* 0x0007b40001157983 */ /* 0x000ee40000300800 */
[----:B------:R-:W3:Y:S02]  /*4b2c0*/  LDL.LU R19, [R1+0x7a0] ;  /* 0x0007a00001137983 */ /* 0x000ee40000300800 */
[----:B------:R-:W3:Y:S01]  /*4b2d0*/  LDL.LU R16, [R1+0x78c] ;  /* 0x00078c0001107983 */ /* 0x000ee20000300800 */
[----:B------:R-:W3:Y:S01]  /*4b2e0*/  LDL.LU R18, [R1+0x778] ;  /* 0x0007780001127983 */ /* 0x000ee20000300800 */
[----:B------:R-:W-:-:S02]  /*4b2f0*/  IMAD.SHL.U32 R10, R10, 0x2, RZ ;  /* 0x000000020a0a7824 */ /* 0x000fc400078e00ff */
[----:B------:R-:W3:Y:S02]  /*4b300*/  LDL.LU R20, [R1+0x764] ;  /* 0x0007640001147983 */ /* 0x000ee40000300800 */
[----:B------:R-:W3:Y:S01]  /*4b310*/  LDL.LU R22, [R1+0x750] ;  /* 0x0007500001167983 */ /* 0x000ee20000300800 */
[----:B------:R-:W3:Y:S01]  /*4b320*/  LDL.LU R24, [R1+0x73c] ;  /* 0x00073c0001187983 */ /* 0x000ee20000300800 */
[----:B------:R-:W3:Y:S02]  /*4b330*/  LDL.LU R26, [R1+0x728] ;  /* 0x00072800011a7983 */ /* 0x000ee40000300800 */
[----:B------:R-:W3:Y:S01]  /*4b340*/  LDL.LU R28, [R1+0x714] ;  /* 0x00071400011c7983 */ /* 0x000ee20000300800 */
[----:B------:R-:W-:Y:S01]  /*4b350*/  LOP3.LUT R10, R10, 0x40, RZ, 0x3c, !PT ;  /* 0x000000400a0a7812 */ /* 0x000fe200078e3cff */
[----:B------:R-:W3:Y:S01]  /*4b360*/  LDL.LU R4, [R1+0x700] ;  /* 0x0007000001047983 */ /* 0x000ee20000300800 */
[----:B------:R-:W3:Y:S02]  /*4b370*/  LDL.LU R6, [R1+0x6ec] ;  /* 0x0006ec0001067983 */ /* 0x000ee40000300800 */
[----:B------:R-:W3:Y:S02]  /*4b380*/  LDL.LU R3, [R1+0x6d8] ;  /* 0x0006d80001037983 */ /* 0x000ee40000300800 */
[----:B------:R0:W-:Y:S01]  /*4b390*/  STL [R1+0x2f6c], R17 ;  /* 0x002f6c1101007387 */ /* 0x0001e20000100800 */
[----:B--2---:R1:W-:Y:S01]  /*4b3a0*/  STS.U16 [R10+0xf600], R9 ;  /* 0x00f600090a007388 */ /* 0x0043e20000000400 */
[----:B----4-:R2:W-:Y:S02]  /*4b3b0*/  STS.U16 [R10+0xfa00], R8 ;  /* 0x00fa00080a007388 */ /* 0x0105e40000000400 */
[----:B------:R4:W-:Y:S01]  /*4b3c0*/  STS.U16 [R10+0xfe00], R7 ;  /* 0x00fe00070a007388 */ /* 0x0009e20000000400 */
[----:B0-----:R-:W3:Y:S01]  /*4b3d0*/  LDL.LU R17, [R1+0x8b8] ;  /* 0x0008b80001117983 */ /* 0x001ee20000300800 */
[----:B-1----:R-:W3:Y:S02]  /*4b3e0*/  LDL.LU R9, [R1+0x8cc] ;  /* 0x0008cc0001097983 */ /* 0x002ee40000300800 */
[----:B--2---:R-:W2:Y:S02]  /*4b3f0*/  LDL.LU R8, [R1+0x8e0] ;  /* 0x0008e00001087983 */ /* 0x004ea40000300800 */
[----:B----4-:R-:W4:Y:S01]  /*4b400*/  LDL.LU R10, [R1+0x2f78] ;  /* 0x002f7800010a7983 */ /* 0x010f220000300800 */
[----:B------:R-:W2:Y:S01]  /*4b410*/  LDL.LU R7, [R1+0x8f4] ;  /* 0x0008f40001077983 */ /* 0x000ea20000300800 */
[----:B------:R-:W-:-:S05]  /*4b420*/  LOP3.LUT R5, R5, 0x50, RZ, 0x3c, !PT ;  /* 0x0000005005057812 */ /* 0x000fca00078e3cff */
[----:B--2---:R-:W-:Y:S01]  /*4b430*/  STS.U16 [R5+0x280], R7 ;  /* 0x0002800705007388 */ /* 0x004fe20000000400 */
[----:B------:R-:W-:Y:S02]  /*4b440*/  STS.U16 [R5+0x680], R8 ;  /* 0x0006800805007388 */ /* 0x000fe40000000400 */
[----:B---3--:R-:W-:Y:S02]  /*4b450*/  STS.U16 [R5+0xa80], R9 ;  /* 0x000a800905007388 */ /* 0x008fe40000000400 */
[----:B------:R-:W-:Y:S01]  /*4b460*/  STS.U16 [R5+0xe80], R17 ;  /* 0x000e801105007388 */ /* 0x000fe20000000400 */
[----:B----4-:R-:W-:Y:S01]  /*4b470*/  STS.U16 [R5+0x1280], R10 ;  /* 0x0012800a05007388 */ /* 0x010fe20000000400 */
        /* <DEDUP_REMOVED lines=19> */
[----:B------:R0:W-:Y:S04]  /*4b5b0*/  STS.U16 [R5+0x6280], R28 ;  /* 0x0062801c05007388 */ /* 0x0001e80000000400 */
[----:B0-----:R-:W2:Y:S01]  /*4b5c0*/  LDL.LU R28, [R1+0x6c4] ;  /* 0x0006c400011c7983 */ /* 0x001ea20000300800 */
[----:B------:R-:W3:Y:S03]  /*4b5d0*/  LDL.LU R17, [R1+0x688] ;  /* 0x0006880001117983 */ /* 0x000ee60000300800 */
[----:B---3--:R0:W-:Y:S04]  /*4b5e0*/  STL [R1+0x2f70], R17 ;  /* 0x002f701101007387 */ /* 0x0081e80000100800 */
[----:B0-----:R-:W3:Y:S01]  /*4b5f0*/  LDL.LU R17, [R1+0x69c] ;  /* 0x00069c0001117983 */ /* 0x001ee20000300800 */
[----:B------:R-:W-:Y:S02]  /*4b600*/  STS.U16 [R5+0x6680], R4 ;  /* 0x0066800405007388 */ /* 0x000fe40000000400 */
[----:B------:R-:W-:Y:S02]  /*4b610*/  STS.U16 [R5+0x6a80], R6 ;  /* 0x006a800605007388 */ /* 0x000fe40000000400 */
[----:B------:R-:W-:Y:S01]  /*4b620*/  STS.U16 [R5+0x6e80], R3 ;  /* 0x006e800305007388 */ /* 0x000fe20000000400 */
[----:B---3--:R0:W-:Y:S04]  /*4b630*/  STL [R1+0x2f74], R17 ;  /* 0x002f741101007387 */ /* 0x0081e80000100800 */
[----:B0-----:R-:W3:Y:S01]  /*4b640*/  LDL.LU R17, [R1+0x6b0] ;  /* 0x0006b00001117983 */ /* 0x001ee20000300800 */
        /* <DEDUP_REMOVED lines=25> */
[----:B--2---:R0:W-:Y:S01]  /*4b7e0*/  STS.U16 [R5+0x7280], R28 ;  /* 0x0072801c05007388 */ /* 0x0041e20000000400 */
[----:B------:R-:W2:Y:S03]  /*4b7f0*/  LDL.LU R26, [R1+0x18] ;  /* 0x00001800011a7983 */ /* 0x000ea60000300800 */
[----:B0-----:R-:W2:Y:S04]  /*4b800*/  LDL.LU R28, [R1+0x14] ;  /* 0x00001400011c7983 */ /* 0x001ea80000300800 */
[----:B---3--:R0:W-:Y:S04]  /*4b810*/  STS.U16 [R5+0x7680], R17 ;  /* 0x0076801105007388 */ /* 0x0081e80000000400 */
[----:B0-----:R-:W3:Y:S04]  /*4b820*/  LDL.LU R17, [R1+0x2f74] ;  /* 0x002f740001117983 */ /* 0x001ee80000300800 */
[----:B---3--:R0:W-:Y:S04]  /*4b830*/  STS.U16 [R5+0x7a80], R17 ;  /* 0x007a801105007388 */ /* 0x0081e80000000400 */
[----:B0-----:R-:W3:Y:S04]  /*4b840*/  LDL.LU R17, [R1+0x2f70] ;  /* 0x002f700001117983 */ /* 0x001ee80000300800 */
        /* <DEDUP_REMOVED lines=26> */
[----:B------:R0:W-:Y:S04]  /*4b9f0*/  STS.U16 [R5+0xda80], R6 ;  /* 0x00da800605007388 */ /* 0x0001e80000000400 */
        /* <DEDUP_REMOVED lines=20> */
[----:B------:R0:W-:Y:S04]  /*4bb40*/  STS.U16 [R5+0xde80], R22 ;  /* 0x00de801605007388 */ /* 0x0001e80000000400 */
[----:B------:R-:W4:Y:S01]  /*4bb50*/  LDL.LU R20, [R1+0x774] ;  /* 0x0007740001147983 */ /* 0x000f220000300800 */
[----:B------:R1:W-:Y:S02]  /*4bb60*/  STS.U16 [R5+0xe280], R24 ;  /* 0x00e2801805007388 */ /* 0x0003e40000000400 */
[----:B--2---:R2:W-:Y:S02]  /*4bb70*/  STS.U16 [R5+0xe680], R26 ;  /* 0x00e6801a05007388 */ /* 0x0045e40000000400 */
[----:B------:R2:W-:Y:S01]  /*4bb80*/  STS.U16 [R5+0xea80], R28 ;  /* 0x00ea801c05007388 */ /* 0x0005e20000000400 */
[----:B0-----:R-:W4:Y:S01]  /*4bb90*/  LDL.LU R22, [R1+0x760] ;  /* 0x0007600001167983 */ /* 0x001f220000300800 */
[----:B-1----:R-:W4:Y:S02]  /*4bba0*/  LDL.LU R24, [R1+0x74c] ;  /* 0x00074c0001187983 */ /* 0x002f240000300800 */
[----:B--2---:R-:W2:Y:S01]  /*4bbb0*/  LDL.LU R26, [R1+0x738] ;  /* 0x00073800011a7983 */ /* 0x004ea20000300800 */
[----:B------:R-:W2:Y:S04]  /*4bbc0*/  LDL.LU R28, [R1+0x724] ;  /* 0x00072400011c7983 */ /* 0x000ea80000300800 */
[----:B---3--:R0:W-:Y:S04]  /*4bbd0*/  STS.U16 [R5+0xee80], R3 ;  /* 0x00ee800305007388 */ /* 0x0081e80000000400 */
[----:B0-----:R-:W3:Y:S04]  /*4bbe0*/  LDL.LU R3, [R1+0x710] ;  /* 0x0007100001037983 */ /* 0x001ee80000300800 */
[----:B----4-:R0:W-:Y:S04]  /*4bbf0*/  STS.U16 [R5+0xf280], R6 ;  /* 0x00f2800605007388 */ /* 0x0101e80000000400 */
[----:B0-----:R-:W4:Y:S01]  /*4bc00*/  LDL.LU R6, [R1+0x2f60] ;  /* 0x002f600001067983 */ /* 0x001f220000300800 */
[----:B------:R-:W-:-:S03]  /*4bc10*/  IMAD.SHL.U32 R17, R17, 0x2, RZ ;  /* 0x0000000211117824 */ /* 0x000fc600078e00ff */
[----:B----4-:R0:W-:Y:S04]  /*4bc20*/  STS.U16 [R5+0xf680], R6 ;  /* 0x00f6800605007388 */ /* 0x0101e80000000400 */
[----:B0-----:R-:W4:Y:S04]  /*4bc30*/  LDL.LU R5, [R1+0x2f5c] ;  /* 0x002f5c0001057983 */ /* 0x001f280000300800 */
[----:B------:R-:W0:Y:S01]  /*4bc40*/  S2R R6, SR_TID.X ;  /* 0x0000000000067919 */ /* 0x000e220000002100 */
[----:B------:R-:W-:Y:S02]  /*4bc50*/  LOP3.LUT R17, R17, 0x60, RZ, 0x3c, !PT ;  /* 0x0000006011117812 */ /* 0x000fe400078e3cff */
[----:B0-----:R-:W-:-:S05]  /*4bc60*/  LOP3.LUT R6, R6, 0x3f, RZ, 0xc0, !PT ;  /* 0x0000003f06067812 */ /* 0x001fca00078ec0ff */
[----:B------:R-:W-:-:S05]  /*4bc70*/  IMAD.SHL.U32 R6, R6, 0x2, RZ ;  /* 0x0000000206067824 */ /* 0x000fca00078e00ff */
[----:B------:R-:W-:-:S05]  /*4bc80*/  LOP3.LUT R6, R6, 0x50, RZ, 0x3c, !PT ;  /* 0x0000005006067812 */ /* 0x000fca00078e3cff */
        /* <DEDUP_REMOVED lines=18> */
[----:B0-----:R-:W4:Y:S04]  /*4bdb0*/  LDL.LU R21, [R1+0x6c0] ;  /* 0x0006c00001157983 */ /* 0x001f280000300800 */
[----:B----4-:R0:W-:Y:S04]  /*4bdc0*/  STL [R1+0x2f50], R21 ;  /* 0x002f501501007387 */ /* 0x0101e80000100800 */
[----:B0-----:R-:W4:Y:S04]  /*4bdd0*/  LDL.LU R21, [R1+0x6d4] ;  /* 0x0006d40001157983 */ /* 0x001f280000300800 */
[----:B----4-:R0:W-:Y:S04]  /*4bde0*/  STL [R1+0x2f54], R21 ;  /* 0x002f541501007387 */ /* 0x0101e80000100800 */
[----:B0-----:R-:W4:Y:S01]  /*4bdf0*/  LDL.LU R21, [R1+0x6e8] ;  /* 0x0006e80001157983 */ /* 0x001f220000300800 */
[----:B------:R-:W-:Y:S02]  /*4be00*/  STS.U16 [R17+0x4300], R19 ;  /* 0x0043001311007388 */ /* 0x000fe40000000400 */
[----:B------:R-:W-:Y:S02]  /*4be10*/  STS.U16 [R17+0x4700], R16 ;  /* 0x0047001011007388 */ /* 0x000fe40000000400 */
[----:B------:R-:W-:Y:S01]  /*4be20*/  STS.U16 [R17+0x4b00], R18 ;  /* 0x004b001211007388 */ /* 0x000fe20000000400 */
[----:B------:R-:W-:Y:S01]  /*4be30*/  STS.U16 [R17+0x4f00], R20 ;  /* 0x004f001411007388 */ /* 0x000fe20000000400 */
[----:B------:R-:W-:Y:S02]  /*4be40*/  STS.U16 [R17+0x5300], R22 ;  /* 0x0053001611007388 */ /* 0x000fe40000000400 */
[----:B------:R-:W-:Y:S02]  /*4be50*/  STS.U16 [R17+0x5700], R24 ;  /* 0x0057001811007388 */ /* 0x000fe40000000400 */
[----:B--2---:R-:W-:Y:S01]  /*4be60*/  STS.U16 [R17+0x5b00], R26 ;  /* 0x005b001a11007388 */ /* 0x004fe20000000400 */
[----:B------:R-:W-:Y:S01]  /*4be70*/  STS.U16 [R17+0x5f00], R28 ;  /* 0x005f001c11007388 */ /* 0x000fe20000000400 */
[----:B---3--:R-:W-:Y:S03]  /*4be80*/  STS.U16 [R17+0x6300], R3 ;  /* 0x0063000311007388 */ /* 0x008fe60000000400 */
[----:B----4-:R0:W-:Y:S04]  /*4be90*/  STL [R1+0x2f58], R21 ;  /* 0x002f581501007387 */ /* 0x0101e80000100800 */
        /* <DEDUP_REMOVED lines=28> */
[----:B--2---:R0:W-:Y:S04]  /*4c060*/  STS.U16 [R17+0x6700], R21 ;  /* 0x0067001511007388 */ /* 0x0041e80000000400 */
[----:B0-----:R-:W2:Y:S04]  /*4c070*/  LDL.LU R21, [R1+0x2f58] ;  /* 0x002f580001157983 */ /* 0x001ea80000300800 */
[----:B--2---:R0:W-:Y:S04]  /*4c080*/  STS.U16 [R17+0x6b00], R21 ;  /* 0x006b001511007388 */ /* 0x0041e80000000400 */
[----:B0-----:R-:W2:Y:S04]  /*4c090*/  LDL.LU R21, [R1+0x2f54] ;  /* 0x002f540001157983 */ /* 0x001ea80000300800 */
[----:B--2---:R0:W-:Y:S04]  /*4c0a0*/  STS.U16 [R17+0x6f00], R21 ;  /* 0x006f001511007388 */ /* 0x0041e80000000400 */
[----:B0-----:R-:W2:Y:S04]  /*4c0b0*/  LDL.LU R21, [R1+0x2f50] ;  /* 0x002f500001157983 */ /* 0x001ea80000300800 */
[----:B--2---:R0:W-:Y:S01]  /*4c0c0*/  STS.U16 [R17+0x7300], R21 ;  /* 0x0073001511007388 */ /* 0x0041e20000000400 */
[----:B---3--:R1:W-:Y:S02]  /*4c0d0*/  STS.U16 [R17+0x7700], R19 ;  /* 0x0077001311007388 */ /* 0x0083e40000000400 */
[----:B----4-:R2:W-:Y:S02]  /*4c0e0*/  STS.U16 [R17+0x7b00], R16 ;  /* 0x007b001011007388 */ /* 0x0105e40000000400 */
[----:B------:R3:W-:Y:S01]  /*4c0f0*/  STS.U16 [R17+0x7f00], R18 ;  /* 0x007f001211007388 */ /* 0x0007e20000000400 */
[----:B------:R3:W-:Y:S01]  /*4c100*/  STS.U16 [R17+0x8300], R22 ;  /* 0x0083001611007388 */ /* 0x0007e20000000400 */
[----:B------:R3:W-:Y:S03]  /*4c110*/  STS.U16 [R17+0x8700], R26 ;  /* 0x0087001a11007388 */ /* 0x0007e60000000400 */
[----:B0-----:R-:W4:Y:S01]  /*4c120*/  LDL.LU R21, [R1+0x2f4c] ;  /* 0x002f4c0001157983 */ /* 0x001f220000300800 */
[----:B-1----:R-:W4:Y:S02]  /*4c130*/  LDL.LU R19, [R1+0x2f48] ;  /* 0x002f480001137983 */ /* 0x002f240000300800 */
[----:B--2---:R-:W2:Y:S02]  /*4c140*/  LDL.LU R16, [R1+0x2f44] ;  /* 0x002f440001107983 */ /* 0x004ea40000300800 */
[----:B---3--:R-:W3:Y:S01]  /*4c150*/  LDL.LU R18, [R1+0x2f40] ;  /* 0x002f400001127983 */ /* 0x008ee20000300800 */
[----:B------:R-:W2:Y:S01]  /*4c160*/  LDL.LU R22, [R1+0x2f3c] ;  /* 0x002f3c0001167983 */ /* 0x000ea20000300800 */
[----:B------:R-:W2:Y:S03]  /*4c170*/  LDL.LU R26, [R1+0x2f38] ;  /* 0x002f3800011a7983 */ /* 0x000ea60000300800 */
[----:B------:R0:W-:Y:S04]  /*4c180*/  STS.U16 [R17+0x8b00], R3 ;  /* 0x008b000311007388 */ /* 0x0001e80000000400 */
        /* <DEDUP_REMOVED lines=21> */
[----:B------:R-:W-:Y:S03]  /*4c2e0*/  STS.U16 [R17+0xdf00], R28 ;  /* 0x00df001c11007388 */ /* 0x000fe60000000400 */
[----:B--2---:R0:W-:Y:S04]  /*4c2f0*/  STS.U16 [R17+0xe300], R3 ;  /* 0x00e3000311007388 */ /* 0x0041e80000000400 */
        /* <DEDUP_REMOVED lines=21> */
[----:B------:R0:W-:Y:S01]  /*4c450*/  STS.U16 [R17+0xe700], R26 ;  /* 0x00e7001a11007388 */ /* 0x0001e20000000400 */
[----:B------:R1:W-:Y:S02]  /*4c460*/  STS.U16 [R17+0xeb00], R22 ;  /* 0x00eb001611007388 */ /* 0x0003e40000000400 */
[----:B---3--:R3:W-:Y:S02]  /*4c470*/  STS.U16 [R17+0xef00], R18 ;  /* 0x00ef001211007388 */ /* 0x0087e40000000400 */
[----:B------:R4:W-:Y:S01]  /*4c480*/  STS.U16 [R17+0xf300], R16 ;  /* 0x00f3001011007388 */ /* 0x0009e20000000400 */
[----:B0-----:R-:W2:Y:S01]  /*4c490*/  LDL.LU R26, [R1+0x8c4] ;  /* 0x0008c400011a7983 */ /* 0x001ea20000300800 */
[----:B-1----:R-:W2:Y:S02]  /*4c4a0*/  LDL.LU R22, [R1+0x8d8] ;  /* 0x0008d80001167983 */ /* 0x002ea40000300800 */
[----:B---3--:R-:W3:Y:S02]  /*4c4b0*/  LDL.LU R18, [R1+0x8ec] ;  /* 0x0008ec0001127983 */ /* 0x008ee40000300800 */
[----:B----4-:R-:W4:Y:S01]  /*4c4c0*/  LDL.LU R17, [R1+0x2f30] ;  /* 0x002f300001117983 */ /* 0x010f220000300800 */
[----:B------:R-:W0:Y:S02]  /*4c4d0*/  S2R R4, SR_TID.X ;  /* 0x0000000000047919 */ /* 0x000e240000002100 */
[----:B0-----:R-:W-:-:S05]  /*4c4e0*/  LOP3.LUT R4, R4, 0x3f, RZ, 0xc0, !PT ;  /* 0x0000003f04047812 */ /* 0x001fca00078ec0ff */
[C---:B------:R-:W-:Y:S02]  /*4c4f0*/  IMAD.SHL.U32 R16, R4.reuse, 0x2, RZ ;  /* 0x0000000204107824 */ /* 0x040fe400078e00ff */
[----:B------:R-:W-:-:S03]  /*4c500*/  IMAD.SHL.U32 R4, R4, 0x2, RZ ;  /* 0x0000000204047824 */ /* 0x000fc600078e00ff */
[----:B------:R-:W-:Y:S02]  /*4c510*/  LOP3.LUT R16, R16, 0x60, RZ, 0x3c, !PT ;  /* 0x0000006010107812 */ /* 0x000fe400078e3cff */
[----:B------:R-:W-:-:S03]  /*4c520*/  LOP3.LUT R4, R4, 0x70, RZ, 0x3c, !PT ;  /* 0x0000007004047812 */ /* 0x000fc600078e3cff */
[----:B----4-:R-:W-:Y:S01]  /*4c530*/  STS.U16 [R16+0xf700], R17 ;  /* 0x00f7001110007388 */ /* 0x010fe20000000400 */
[----:B------:R-:W-:Y:S02]  /*4c540*/  STS.U16 [R16+0xfb00], R19 ;  /* 0x00fb001310007388 */ /* 0x000fe40000000400 */
[----:B------:R-:W-:Y:S02]  /*4c550*/  STS.U16 [R16+0xff00], R21 ;  /* 0x00ff001510007388 */ /* 0x000fe40000000400 */
[----:B---3--:R-:W-:Y:S01]  /*4c560*/  STS.U16 [R4+0x380], R18 ;  /* 0x0003801204007388 */ /* 0x008fe20000000400 */
[----:B--2---:R-:W-:Y:S01]  /*4c570*/  STS.U16 [R4+0x780], R22 ;  /* 0x0007801604007388 */ /* 0x004fe20000000400 */
[----:B------:R-:W-:Y:S02]  /*4c580*/  STS.U16 [R4+0xb80], R26 ;  /* 0x000b801a04007388 */ /* 0x000fe40000000400 */
[----:B------:R0:W-:Y:S02]  /*4c590*/  STS.U16 [R4+0xf80], R3 ;  /* 0x000f800304007388 */ /* 0x0001e40000000400 */
[----:B------:R-:W-:Y:S01]  /*4c5a0*/  STS.U16 [R4+0x1380], R5 ;  /* 0x0013800504007388 */ /* 0x000fe20000000400 */
[----:B------:R-:W-:Y:S01]  /*4c5b0*/  STS.U16 [R4+0x1780], R6 ;  /* 0x0017800604007388 */ /* 0x000fe20000000400 */
[----:B------:R-:W-:Y:S02]  /*4c5c0*/  STS.U16 [R4+0x1b80], R7 ;  /* 0x001b800704007388 */ /* 0x000fe40000000400 */
[----:B------:R-:W-:Y:S02]  /*4c5d0*/  STS.U16 [R4+0x1f80], R8 ;  /* 0x001f800804007388 */ /* 0x000fe40000000400 */
[----:B------:R1:W-:Y:S01]  /*4c5e0*/  STS.U16 [R4+0x2380], R15 ;  /* 0x0023800f04007388 */ /* 0x0003e20000000400 */
[----:B------:R-:W-:Y:S01]  /*4c5f0*/  STS.U16 [R4+0x2780], R9 ;  /* 0x0027800904007388 */ /* 0x000fe20000000400 */
[----:B------:R-:W-:Y:S02]  /*4c600*/  STS.U16 [R4+0x2b80], R10 ;  /* 0x002b800a04007388 */ /* 0x000fe40000000400 */
[----:B------:R-:W-:Y:S02]  /*4c610*/  STS.U16 [R4+0x2f80], R11 ;  /* 0x002f800b04007388 */ /* 0x000fe40000000400 */
[----:B------:R-:W-:Y:S01]  /*4c620*/  STS.U16 [R4+0x3380], R12 ;  /* 0x0033800c04007388 */ /* 0x000fe20000000400 */
[----:B0-----:R-:W2:Y:S04]  /*4c630*/  LDL.LU R3, [R1+0x70c] ;  /* 0x00070c0001037983 */ /* 0x001ea80000300800 */
[----:B------:R-:W-:Y:S01]  /*4c640*/  STS.U16 [R4+0x3780], R13 ;  /* 0x0037800d04007388 */ /* 0x000fe20000000400 */
[----:B------:R0:W-:Y:S03]  /*4c650*/  STS.U16 [R4+0x3b80], R29 ;  /* 0x003b801d04007388 */ /* 0x0001e60000000400 */
[----:B-1----:R-:W3:Y:S04]  /*4c660*/  LDL.LU R15, [R1+0x6f8] ;  /* 0x0006f800010f7983 */ /* 0x002ee80000300800 */
[----:B0-----:R-:W4:Y:S01]  /*4c670*/  LDL.LU R29, [R1+0x6d0] ;  /* 0x0006d000011d7983 */ /* 0x001f220000300800 */
        /* <DEDUP_REMOVED lines=16> */
[----:B------:R-:W4:Y:S01]  /*4c780*/  LDL.LU R0, [R1+0x258] ;  /* 0x0002580001007983 */ /* 0x000f220000300800 */
[----:B--2---:R0:W-:Y:S01]  /*4c790*/  STS.U16 [R4+0x6380], R3 ;  /* 0x0063800304007388 */ /* 0x0041e20000000400 */
[----:B------:R-:W2:Y:S03]  /*4c7a0*/  LDL.LU R28, [R1+0x244] ;  /* 0x00024400011c7983 */ /* 0x000ea60000300800 */
        /* <DEDUP_REMOVED lines=17> */
[----:B------:R-:W2:Y:S03]  /*4c8c0*/  LDL.LU R13, [R1+0xa4] ;  /* 0x0000a400010d7983 */ /* 0x000ea60000300800 */
[----:B---3--:R0:W-:Y:S01]  /*4c8d0*/  STS.U16 [R4+0x6780], R15 ;  /* 0x0067800f04007388 */ /* 0x0081e20000000400 */
[----:B------:R-:W2:Y:S03]  /*4c8e0*/  LDL.LU R14, [R1+0x8c] ;  /* 0x00008c00010e7983 */ /* 0x000ea60000300800 */
[----:B0-----:R-:W2:Y:S04]  /*4c8f0*/  LDL.LU R15, [R1+0x54] ;  /* 0x00005400010f7983 */ /* 0x001ea80000300800 */
[----:B----4-:R0:W-:Y:S04]  /*4c900*/  STS.U16 [R4+0x6b80], R29 ;  /* 0x006b801d04007388 */ /* 0x0101e80000000400 */
[----:B0-----:R-:W4:Y:S04]  /*4c910*/  LDL.LU R29, [R1+0x2f2c] ;  /* 0x002f2c00011d7983 */ /* 0x001f280000300800 */
        /* <DEDUP_REMOVED lines=14> */
[----:B------:R1:W-:Y:S01]  /*4ca00*/  STS.U16 [R4+0x8f80], R3 ;  /* 0x008f800304007388 */ /* 0x0003e20000000400 */
[----:B0-----:R-:W2:Y:S01]  /*4ca10*/  LDL.LU R0, [R1+0x900] ;  /* 0x0009000001007983 */ /* 0x001ea20000300800 */
[----:B-1----:R-:W2:Y:S02]  /*4ca20*/  LDL.LU R28, [R1+0x2f10] ;  /* 0x002f1000011c7983 */ /* 0x002ea40000300800 */
[----:B------:R-:W2:Y:S02]  /*4ca30*/  LDL.LU R3, [R1+0x2f0c] ;  /* 0x002f0c0001037983 */ /* 0x000ea40000300800 */
[----:B------:R-:W-:Y:S01]  /*4ca40*/  STS.U16 [R4+0x9380], R21 ;  /* 0x0093801504007388 */ /* 0x000fe20000000400 */
[----:B------:R-:W-:Y:S01]  /*4ca50*/  STS.U16 [R4+0x9780], R19 ;  /* 0x0097801304007388 */ /* 0x000fe20000000400 */
[----:B------:R0:W-:Y:S02]  /*4ca60*/  STS.U16 [R4+0x9b80], R2 ;  /* 0x009b800204007388 */ /* 0x0001e40000000400 */
        /* <DEDUP_REMOVED lines=16> */
[----:B0-----:R-:W3:Y:S04]  /*4cb70*/  LDL R2, [R1+0x908] ;  /* 0x0009080001027983 */ /* 0x001ee80000100800 */
[----:B--2---:R0:W-:Y:S04]  /*4cb80*/  STS.U16 [R4+0xdf80], R3 ;  /* 0x00df800304007388 */ /* 0x0041e80000000400 */
[----:B0-----:R-:W2:Y:S01]  /*4cb90*/  LDL.LU R3, [R1+0x2f08] ;  /* 0x002f080001037983 */ /* 0x001ea20000300800 */
[----:B------:R-:W-:Y:S02]  /*4cba0*/  STS.U16 [R4+0xe380], R28 ;  /* 0x00e3801c04007388 */ /* 0x000fe40000000400 */
[----:B------:R-:W-:Y:S02]  /*4cbb0*/  STS.U16 [R4+0xe780], R24 ;  /* 0x00e7801804007388 */ /* 0x000fe40000000400 */
[----:B------:R-:W-:Y:S01]  /*4cbc0*/  STS.U16 [R4+0xeb80], R20 ;  /* 0x00eb801404007388 */ /* 0x000fe20000000400 */
[----:B------:R-:W-:Y:S01]  /*4cbd0*/  STS.U16 [R4+0xef80], R23 ;  /* 0x00ef801704007388 */ /* 0x000fe20000000400 */
[----:B----4-:R-:W-:Y:S02]  /*4cbe0*/  STS.U16 [R4+0xf380], R25 ;  /* 0x00f3801904007388 */ /* 0x010fe40000000400 */
[----:B---3--:R-:W-:Y:S02]  /*4cbf0*/  STS.U16 [R4+0xf780], R27 ;  /* 0x00f7801b04007388 */ /* 0x008fe40000000400 */
[----:B------:R-:W-:Y:S01]  /*4cc00*/  STS.U16 [R4+0xfb80], R29 ;  /* 0x00fb801d04007388 */ /* 0x000fe20000000400 */
[----:B------:R0:W-:Y:S01]  /*4cc10*/  STS.U16 [R4+0xff80], R0 ;  /* 0x00ff800004007388 */ /* 0x0001e20000000400 */
[----:B------:R-:W-:Y:S06]  /*4cc20*/  BAR.SYNC.DEFER_BLOCKING 0x0 ;  /* 0x0000000000007b1d */ /* 0x000fec0000010000 */
[----:B0-----:R-:W3:Y:S04]  /*4cc30*/  LDL R0, [R1+0x90c] ;  /* 0x00090c0001007983 */ /* 0x001ee80000100800 */
[----:B------:R-:W-:Y:S04]  /*4cc40*/  LDSM.16.MT88.4 R12, [R2+0x10000] ;  /* 0x01000000020c783b */ /* 0x000fe80000004200 */
[----:B--2---:R-:W0:Y:S04]  /*4cc50*/  LDSM.16.M88.4 R16, [R3] ;  /* 0x000000000310783b */ /* 0x004e280000000200 */
[----:B------:R-:W1:Y:S04]  /*4cc60*/  LDSM.16.M88.4 R8, [R3+0x800] ;  /* 0x000800000308783b */ /* 0x000e680000000200 */
[----:B------:R-:W-:Y:S04]  /*4cc70*/  LDSM.16.M88.4 R20, [R3+0x2800] ;  /* 0x002800000314783b */ /* 0x000fe80000000200 */
[----:B------:R-:W-:Y:S04]  /*4cc80*/  LDSM.16.M88.4 R24, [R3+0xe000] ;  /* 0x00e000000318783b */ /* 0x000fe80000000200 */
[----:B0-----:R-:W-:Y:S01]  /*4cc90*/  STL.64 [R1+0x1b0], R16 ;  /* 0x0001b01001007387 */ /* 0x001fe20000100a00 */
[----:B------:R-:W-:Y:S02]  /*4cca0*/  STL.64 [R1+0x1b8], R18 ;  /* 0x0001b81201007387 */ /* 0x000fe40000100a00 */
[----:B-1----:R-:W-:Y:S02]  /*4ccb0*/  STL.64 [R1+0x1a0], R8 ;  /* 0x0001a00801007387 */ /* 0x002fe40000100a00 */
[----:B------:R-:W-:Y:S01]  /*4ccc0*/  IMAD.MOV.U32 R6, RZ, RZ, R8 ;  /* 0x000000ffff067224 */ /* 0x000fe200078e0008 */
[----:B------:R-:W-:Y:S01]  /*4ccd0*/  STL.64 [R1+0x1a8], R10 ;  /* 0x0001a80a01007387 */ /* 0x000fe20000100a00 */
[----:B------:R-:W-:-:S02]  /*4cce0*/  IMAD.MOV.U32 R5, RZ, RZ, R9 ;  /* 0x000000ffff057224 */ /* 0x000fc400078e0009 */
[----:B------:R-:W0:Y:S01]  /*4ccf0*/  LDSM.16.M88.4 R8, [R3+0x1000] ;  /* 0x001000000308783b */ /* 0x000e220000000200 */
[----:B------:R-:W1:Y:S04]  /*4cd00*/  LDSM.16.M88.4 R16, [R3+0x1800] ;  /* 0x001800000310783b */ /* 0x000e680000000200 */
[----:B0-----:R-:W-:Y:S01]  /*4cd10*/  STL.64 [R1+0x190], R8 ;  /* 0x0001900801007387 */ /* 0x001fe20000100a00 */
[----:B------:R-:W-:Y:S02]  /*4cd20*/  IMAD.MOV.U32 R4, RZ, RZ, R9 ;  /* 0x000000ffff047224 */ /* 0x000fe400078e0009 */
[----:B------:R-:W-:Y:S02]  /*4cd30*/  STL.64 [R1+0x198], R10 ;  /* 0x0001980a01007387 */ /* 0x000fe40000100a00 */
[----:B------:R-:W-:-:S02]  /*4cd40*/  IMAD.MOV.U32 R2, RZ, RZ, R8 ;  /* 0x000000ffff027224 */ /* 0x000fc400078e0008 */
[----:B------:R-:W0:Y:S04]  /*4cd50*/  LDSM.16.M88.4 R8, [R3+0x2000] ;  /* 0x002000000308783b */ /* 0x000e280000000200 */
[----:B-1----:R-:W-:Y:S01]  /*4cd60*/  STL.64 [R1+0x180], R16 ;  /* 0x0001801001007387 */ /* 0x002fe20000100a00 */
[----:B------:R-:W-:Y:S02]  /*4cd70*/  STL.64 [R1+0x188], R18 ;  /* 0x0001881201007387 */ /* 0x000fe40000100a00 */
[----:B------:R-:W1:Y:S01]  /*4cd80*/  LDSM.16.M88.4 R16, [R3+0x3000] ;  /* 0x003000000310783b */ /* 0x000e620000000200 */
[----:B0-----:R-:W-:Y:S03]  /*4cd90*/  STL.64 [R1+0x170], R8 ;  /* 0x0001700801007387 */ /* 0x001fe60000100a00 */
[----:B------:R-:W-:Y:S02]  /*4cda0*/  STL.64 [R1+0x178], R10 ;  /* 0x0001780a01007387 */ /* 0x000fe40000100a00 */
[----:B------:R-:W0:Y:S04]  /*4cdb0*/  LDSM.16.M88.4 R8, [R3+0x3800] ;  /* 0x003800000308783b */ /* 0x000e280000000200 */
[----:B------:R-:W-:Y:S01]  /*4cdc0*/  STL.64 [R1+0x160], R20 ;  /* 0x0001601401007387 */ /* 0x000fe20000100a00 */
[----:B------:R-:W-:Y:S02]  /*4cdd0*/  STL.64 [R1+0x168], R22 ;  /* 0x0001681601007387 */ /* 0x000fe40000100a00 */
[----:B------:R-:W2:Y:S04]  /*4cde0*/  LDSM.16.M88.4 R20, [R3+0x4000] ;  /* 0x004000000314783b */ /* 0x000ea80000000200 */
[----:B-1----:R-:W-:Y:S02]  /*4cdf0*/  STL.64 [R1+0x150], R16 ;  /* 0x0001501001007387 */ /* 0x002fe40000100a00 */
[----:B------:R-:W-:Y:S02]  /*4ce00*/  STL.64 [R1+0x158], R18 ;  /* 0x0001581201007387 */ /* 0x000fe40000100a00 */
[----:B------:R-:W1:Y:S04]  /*4ce10*/  LDSM.16.M88.4 R16, [R3+0x4800] ;  /* 0x004800000310783b */ /* 0x000e680000000200 */
[----:B0-----:R-:W-:Y:S01]  /*4ce20*/  STL.64 [R1+0x140], R8 ;  /* 0x0001400801007387 */ /* 0x001fe20000100a00 */
[----:B------:R-:W-:Y:S02]  /*4ce30*/  STL.64 [R1+0x148], R10 ;  /* 0x0001480a01007387 */ /* 0x000fe40000100a00 */
[----:B------:R-:W0:Y:S04]  /*4ce40*/  LDSM.16.M88.4 R8, [R3+0x5000] ;  /* 0x005000000308783b */ /* 0x000e280000000200 */
[----:B--2---:R-:W-:Y:S01]  /*4ce50*/  STL.64 [R1+0x130], R20 ;  /* 0x0001301401007387 */ /* 0x004fe20000100a00 */
[----:B------:R-:W-:Y:S01]  /*4ce60*/  STL.64 [R1+0x138], R22 ;  /* 0x0001381601007387 */ /* 0x000fe20000100a00 */
[----:B-1----:R-:W-:Y:S03]  /*4ce70*/  STL.64 [R1+0x120], R16 ;  /* 0x0001201001007387 */ /* 0x002fe60000100a00 */
[----:B------:R-:W-:Y:S02]  /*4ce80*/  STL.64 [R1+0x128], R18 ;  /* 0x0001281201007387 */ /* 0x000fe40000100a00 */
[----:B------:R-:W1:Y:S02]  /*4ce90*/  LDSM.16.M88.4 R16, [R3+0x5800] ;  /* 0x005800000310783b */ /* 0x000e640000000200 */
[----:B------:R-:W-:Y:S04]  /*4cea0*/  LDSM.16.M88.4 R20, [R3+0x6800] ;  /* 0x006800000314783b */ /* 0x000fe80000000200 */
[----:B0-----:R-:W-:Y:S01]  /*4ceb0*/  STL.64 [R1+0x110], R8 ;  /* 0x0001100801007387 */ /* 0x001fe20000100a00 */
[----:B------:R-:W-:-:S02]  /*4cec0*/  IMAD.MOV.U32 R29, RZ, RZ, R8 ;  /* 0x000000ffff1d7224 */ /* 0x000fc400078e0008 */
[----:B------:R-:W-:Y:S02]  /*4ced0*/  STL.64 [R1+0x118], R10 ;  /* 0x0001180a01007387 */ /* 0x000fe40000100a00 */
[----:B------:R-:W-:Y:S02]  /*4cee0*/  IMAD.MOV.U32 R28, RZ, RZ, R9 ;  /* 0x000000ffff1c7224 */ /* 0x000fe400078e0009 */
[----:B------:R-:W0:Y:S04]  /*4cef0*/  LDSM.16.M88.4 R8, [R3+0x6000] ;  /* 0x006000000308783b */ /* 0x000e280000000200 */
[----:B------:R2:W-:Y:S01]  /*4cf00*/  STL [R1+0x2ecc], R28 ;  /* 0x002ecc1c01007387 */ /* 0x0005e20000100800 */
[----:B------:R4:W-:Y:S02]  /*4cf10*/  STL [R1+0x2ec8], R29 ;  /* 0x002ec81d01007387 */ /* 0x0009e40000100800 */
[----:B-1----:R-:W-:Y:S02]  /*4cf20*/  STL.64 [R1+0x100], R16 ;  /* 0x0001001001007387 */ /* 0x002fe40000100a00 */
[----:B------:R-:W-:Y:S02]  /*4cf30*/  STL.64 [R1+0x108], R18 ;  /* 0x0001081201007387 */ /* 0x000fe40000100a00 */
[----:B------:R-:W1:Y:S04]  /*4cf40*/  LDSM.16.M88.4 R16, [R3+0x7000] ;  /* 0x007000000310783b */ /* 0x000e680000000200 */
[----:B0-----:R-:W-:Y:S01]  /*4cf50*/  STL.64 [R1+0xf0], R8 ;  /* 0x0000f00801007387 */ /* 0x001fe20000100a00 */
[----:B--2---:R-:W-:-:S02]  /*4cf60*/  IMAD.MOV.U32 R28, RZ, RZ, R8 ;  /* 0x000000ffff1c7224 */ /* 0x004fc400078e0008 */
[----:B------:R-:W-:Y:S02]  /*4cf70*/  STL.64 [R1+0xf8], R10 ;  /* 0x0000f80a01007387 */ /* 0x000fe40000100a00 */
[----:B----4-:R-:W-:Y:S01]  /*4cf80*/  IMAD.MOV.U32 R29, RZ, RZ, R9 ;  /* 0x000000ffff1d7224 */ /* 0x010fe200078e0009 */
[----:B------:R-:W-:Y:S04]  /*4cf90*/  STL.64 [R1+0xe0], R20 ;  /* 0x0000e01401007387 */ /* 0x000fe80000100a00 */
[----:B------:R-:W0:Y:S01]  /*4cfa0*/  LDSM.16.M88.4 R8, [R3+0x7800] ;  /* 0x007800000308783b */ /* 0x000e220000000200 */
[----:B------:R-:W-:Y:S02]  /*4cfb0*/  STL.64 [R1+0xe8], R22 ;  /* 0x0000e81601007387 */ /* 0x000fe40000100a00 */
[----:B------:R-:W2:Y:S04]  /*4cfc0*/  LDSM.16.M88.4 R20, [R3+0x8000] ;  /* 0x008000000314783b */ /* 0x000ea80000000200 */
[----:B-1----:R-:W-:Y:S01]  /*4cfd0*/  STL.64 [R1+0xd0], R16 ;  /* 0x0000d01001007387 */ /* 0x002fe20000100a00 */
[----:B------:R-:W-:Y:S02]  /*4cfe0*/  STL.64 [R1+0xd8], R18 ;  /* 0x0000d81201007387 */ /* 0x000fe40000100a00 */
[----:B------:R-:W1:Y:S02]  /*4cff0*/  LDSM.16.M88.4 R16, [R3+0x8800] ;  /* 0x008800000310783b */ /* 0x000e640000000200 */
[----:B0-----:R-:W-:Y:S02]  /*4d000*/  STL.64 [R1+0xc0], R8 ;  /* 0x0000c00801007387 */ /* 0x001fe40000100a00 */
[----:B------:R-:W-:Y:S02]  /*4d010*/  STL.64 [R1+0xc8], R10 ;  /* 0x0000c80a01007387 */ /* 0x000fe40000100a00 */
[----:B------:R-:W0:Y:S04]  /*4d020*/  LDSM.16.M88.4 R8, [R3+0x9000] ;  /* 0x009000000308783b */ /* 0x000e280000000200 */
[----:B--2---:R-:W-:Y:S01]  /*4d030*/  STL.64 [R1+0xb0], R20 ;  /* 0x0000b01401007387 */ /* 0x004fe20000100a00 */
        /* <DEDUP_REMOVED lines=9> */
[----:B------:R-:W-:Y:S02]  /*4d0d0*/  STL.64 [R1+0x88], R22 ;  /* 0x0000881601007387 */ /* 0x000fe40000100a00 */
[----:B------:R-:W2:Y:S04]  /*4d0e0*/  LDSM.16.M88.4 R20, [R3+0xb000] ;  /* 0x00b000000314783b */ /* 0x000ea80000000200 */
[----:B-1----:R-:W-:Y:S01]  /*4d0f0*/  STL.64 [R1+0x70], R16 ;  /* 0x0000701001007387 */ /* 0x002fe20000100a00 */
[----:B------:R-:W-:Y:S04]  /*4d100*/  STL.64 [R1+0x78], R18 ;  /* 0x0000781201007387 */ /* 0x000fe80000100a00 */
[----:B------:R-:W1:Y:S04]  /*4d110*/  LDSM.16.M88.4 R16, [R3+0xb800] ;  /* 0x00b800000310783b */ /* 0x000e680000000200 */
[----:B0-----:R-:W-:Y:S01]  /*4d120*/  STL.64 [R1+0x60], R8 ;  /* 0x0000600801007387 */ /* 0x001fe20000100a00 */
        /* <DEDUP_REMOVED lines=16> */
[----:B------:R-:W-:Y:S04]  /*4d230*/  STL [R1+0x292c], R26 ;  /* 0x00292c1a01007387 */ /* 0x000fe80000100800 */
[----:B---3--:R-:W-:Y:S04]  /*4d240*/  LDSM.16.MT88.4 R16, [R0+0x10000] ;  /* 0x010000000010783b */ /* 0x008fe80000004200 */
[----:B0-----:R-:W-:Y:S01]  /*4d250*/  STL.64 [R1], R8 ;  /* 0x0000000801007387 */ /* 0x001fe20000100a00 */
[----:B------:R-:W-:Y:S02]  /*4d260*/  STL.64 [R1+0x8], R10 ;  /* 0x0000080a01007387 */ /* 0x000fe40000100a00 */
[----:B------:R-:W-:Y:S02]  /*4d270*/  STL [R1+0x2928], R27 ;  /* 0x0029281b01007387 */ /* 0x000fe40000100800 */
[----:B--2---:R0:W-:Y:S01]  /*4d280*/  STL.64 [R1+0x2dc0], R22 ;  /* 0x002dc01601007387 */ /* 0x0041e20000100a00 */
[----:B------:R1:W-:Y:S04]  /*4d290*/  STL.64 [R1+0x2db8], R20 ;  /* 0x002db81401007387 */ /* 0x0003e80000100a00 */
[----:B------:R-:W2:Y:S01]  /*4d2a0*/  LDSM.16.M88.4 R8, [R3+0xf000] ;  /* 0x00f000000308783b */ /* 0x000ea20000000200 */
[----:B0-----:R-:W-:-:S02]  /*4d2b0*/  IMAD.MOV.U32 R23, RZ, RZ, R4 ;  /* 0x000000ffff177224 */ /* 0x001fc400078e0004 */
[----:B-1----:R-:W-:Y:S02]  /*4d2c0*/  IMAD.MOV.U32 R20, RZ, RZ, R6 ;  /* 0x000000ffff147224 */ /* 0x002fe400078e0006 */
[----:B------:R-:W-:Y:S02]  /*4d2d0*/  IMAD.MOV.U32 R21, RZ, RZ, R5 ;  /* 0x000000ffff157224 */ /* 0x000fe400078e0005 */
[----:B------:R-:W0:Y:S04]  /*4d2e0*/  LDSM.16.M88.4 R4, [R3+0xf800] ;  /* 0x00f800000304783b */ /* 0x000e280000000200 */
[----:B--2---:R-:W-:Y:S01]  /*4d2f0*/  STL [R1+0x2a98], R10 ;  /* 0x002a980a01007387 */ /* 0x004fe20000100800 */
[----:B------:R-:W-:Y:S03]  /*4d300*/  STL [R1+0x28b4], R11 ;  /* 0x0028b40b01007387 */ /* 0x000fe60000100800 */
[----:B0-----:R-:W-:Y:S01]  /*4d310*/  STL [R1+0x2ac0], R6 ;  /* 0x002ac00601007387 */ /* 0x001fe20000100800 */
[----:B------:R-:W-:Y:S02]  /*4d320*/  STL [R1+0x2abc], R7 ;  /* 0x002abc0701007387 */ /* 0x000fe40000100800 */
[----:B------:R0:W-:Y:S02]  /*4d330*/  STL.64 [R1+0x2f00], R4 ;  /* 0x002f000401007387 */ /* 0x0001e40000100a00 */
[----:B0-----:R-:W2:Y:S01]  /*4d340*/  LDL.LU.64 R4, [R1+0x5b0] ;  /* 0x0005b00001047983 */ /* 0x001ea20000300a00 */
[----:B------:R-:W2:Y:S02]  /*4d350*/  LDL.LU.64 R6, [R1+0x5b8] ;  /* 0x0005b80001067983 */ /* 0x000ea40000300a00 */
[----:B------:R-:W-:Y:S02]  /*4d360*/  STL [R1+0x1ad0], R3 ;  /* 0x001ad00301007387 */ /* 0x000fe40000100800 */
[----:B------:R-:W-:Y:S01]  /*4d370*/  STL [R1+0x2d84], R16 ;  /* 0x002d841001007387 */ /* 0x000fe20000100800 */
[----:B------:R0:W-:Y:S01]  /*4d380*/  STL [R1+0x2d80], R17 ;  /* 0x002d801101007387 */ /* 0x0001e20000100800 */
[----:B------:R-:W-:Y:S02]  /*4d390*/  STL [R1+0x2d7c], R18 ;  /* 0x002d7c1201007387 */ /* 0x000fe40000100800 */
[----:B------:R1:W-:Y:S01]  /*4d3a0*/  STL [R1+0x2d78], R19 ;  /* 0x002d781301007387 */ /* 0x0003e20000100800 */
[----:B0-----:R-:W2:Y:S01]  /*4d3b0*/  LDL.LU.64 R16, [R1+0x1b0] ;  /* 0x0001b00001107983 */ /* 0x001ea20000300a00 */
[----:B------:R-:W-:Y:S02]  /*4d3c0*/  STL [R1+0x2ad8], R0 ;  /* 0x002ad80001007387 */ /* 0x000fe40000100800 */
[----:B------:R-:W-:Y:S01]  /*4d3d0*/  IMAD.MOV.U32 R22, RZ, RZ, R2 ;  /* 0x000000ffff167224 */ /* 0x000fe200078e0002 */
[----:B--2---:R-:W-:Y:S01]  /*4d3e0*/  HMMA.16816.F32.BF16 R4, R12, R16, R4 ;  /* 0x000000100c04723c */ /* 0x004fe20000041804 */
[----:B------:R-:W-:-:S02]  /*4d3f0*/  IMAD.MOV.U32 R27, RZ, RZ, R16 ;  /* 0x000000ffff1b7224 */ /* 0x000fc400078e0010 */
[----:B------:R-:W-:Y:S11]  /*4d400*/  IMAD.MOV.U32 R26, RZ, RZ, R17 ;  /* 0x000000ffff1a7224 */ /* 0x000ff600078e0011 */
[----:B------:R-:W-:Y:S09]  /*4d410*/  @!UPT UIADD3 URZ, URZ, URZ, URZ ;  /* 0x0000003f3f3ff290 */ /* 0x000ff2000fffe03f */
[----:B------:R0:W-:Y:S01]  /*4d420*/  STL.64 [R1+0x5b0], R4 ;  /* 0x0005b00401007387 */ /* 0x0001e20000100a00 */
[----:B------:R-:W-:Y:S02]  /*4d430*/  IMAD.MOV.U32 R11, RZ, RZ, R6 ;  /* 0x000000ffff0b7224 */ /* 0x000fe400078e0006 */
[----:B------:R-:W2:Y:S02]  /*4d440*/  LDL.LU.64 R16, [R1+0x5a0] ;  /* 0x0005a00001107983 */ /* 0x000ea40000300a00 */
[----:B-1----:R-:W2:Y:S02]  /*4d450*/  LDL.LU.64 R18, [R1+0x5a8] ;  /* 0x0005a80001127983 */ /* 0x002ea40000300a00 */
[----:B------:R-:W-:Y:S01]  /*4d460*/  IMAD.MOV.U32 R2, RZ, RZ, R7 ;  /* 0x000000ffff027224 */ /* 0x000fe200078e0007 */
[----:B0-----:R-:W3:Y:S01]  /*4d470*/  LDL.LU.64 R4, [R1+0x590] ;  /* 0x0005900001047983 */ /* 0x001ee20000300a00 */
[----:B------:R-:W3:Y:S02]  /*4d480*/  LDL.LU.64 R6, [R1+0x598] ;  /* 0x0005980001067983 */ /* 0x000ee40000300a00 */
[----:B------:R-:W-:Y:S02]  /*4d490*/  STL [R1+0x2ed8], R11 ;  /* 0x002ed80b01007387 */ /* 0x000fe40000100800 */
[----:B------:R0:W-:Y:S02]  /*4d4a0*/  STL.64 [R1+0x2ed0], R8 ;  /* 0x002ed00801007387 */ /* 0x0001e40000100a00 */
[----:B0-----:R-:W4:Y:S04]  /*4d4b0*/  LDL.64 R8, [R1+0x160] ;  /* 0x0001600001087983 */ /* 0x001f280000100a00 */
[----:B----4-:R0:W-:Y:S04]  /*4d4c0*/  STL.64 [R1+0x2ee0], R8 ;  /* 0x002ee00801007387 */ /* 0x0101e80000100a00 */
[----:B0-----:R-:W4:Y:S01]  /*4d4d0*/  LDL.LU.64 R8, [R1+0x170] ;  /* 0x0001700001087983 */ /* 0x001f220000300a00 */
[----:B--2---:R-:W-:Y:S11]  /*4d4e0*/  HMMA.16816.F32.BF16 R16, R12, R20, R16 ;  /* 0x000000140c10723c */ /* 0x004ff60000041810 */
[----:B------:R-:W-:Y:S11]  /*4d4f0*/  @!UPT UIADD3 URZ, URZ, URZ, URZ ;  /* 0x0000003f3f3ff290 */ /* 0x000ff6000fffe03f */
[----:B------:R-:W-:Y:S02]  /*4d500*/  @!UPT UIADD3 URZ, URZ, URZ, URZ ;  /* 0x0000003f3f3ff290 */ /* 0x000fe4000fffe03f */
[----:B------:R-:W-:Y:S01]  /*4d510*/  IMAD.MOV.U32 R0, RZ, RZ, R19 ;  /* 0x000000ffff007224 */ /* 0x000fe200078e0013 */
[----:B----4-:R0:W-:Y:S04]  /*4d520*/  STL.64 [R1+0x2ef8], R8 ;  /* 0x002ef80801007387 */ /* 0x0101e80000100a00 */
[----:B0-----:R-:W2:Y:S01]  /*4d530*/  LDL.LU.64 R8, [R1+0x180] ;  /* 0x0001800001087983 */ /* 0x001ea20000300a00 */
[----:B------:R-:W-:Y:S02]  /*4d540*/  STL.64 [R1+0x2dd0], R26 ;  /* 0x002dd01a01007387 */ /* 0x000fe40000100a00 */
[----:B------:R-:W-:Y:S02]  /*4d550*/  STL.64 [R1+0x2dc8], R24 ;  /* 0x002dc81801007387 */ /* 0x000fe40000100a00 */
[----:B------:R-:W-:Y:S01]  /*4d560*/  STL [R1+0x2c58], R2 ;  /* 0x002c580201007387 */ /* 0x000fe20000100800 */
[----:B------:R0:W-:Y:S01]  /*4d570*/  STL.64 [R1+0x5a0], R16 ;  /* 0x0005a01001007387 */ /* 0x0001e20000100a00 */
[----:B------:R1:W-:Y:S03]  /*4d580*/  STL [R1+0x5a8], R18 ;  /* 0x0005a81201007387 */ /* 0x0003e60000100800 */
[----:B0-----:R-:W2:Y:S01]  /*4d590*/  LDL.LU.64 R16, [R1+0x580] ;  /* 0x0005800001107983 */ /* 0x001ea20000300a00 */
[----:B-1----:R-:W2:Y:S02]  /*4d5a0*/  LDL.LU.64 R18, [R1+0x588] ;  /* 0x0005880001127983 */ /* 0x002ea40000300a00 */
[----:B------:R-:W-:-:S02]  /*4d5b0*/  IMAD.MOV.U32 R24, RZ, RZ, R22 ;  /* 0x000000ffff187224 */ /* 0x000fc400078e0016 */
[----:B------:R-:W-:Y:S01]  /*4d5c0*/  IMAD.MOV.U32 R25, RZ, RZ, R23 ;  /* 0x000000ffff197224 */ /* 0x000fe200078e0017 */
[----:B------:R-:W4:Y:S01]  /*4d5d0*/  LDL.LU.64 R20, [R1+0x560] ;  /* 0x0005600001147983 */ /* 0x000f220000300a00 */
[----:B------:R-:W4:Y:S05]  /*4d5e0*/  LDL.LU.64 R22, [R1+0x568] ;  /* 0x0005680001167983 */ /* 0x000f2a0000300a00 */
[C---:B---3--:R-:W-:Y:S11]  /*4d5f0*/  HMMA.16816.F32.BF16 R24, R12.reuse, R24, R4 ;  /* 0x000000180c18723c */ /* 0x048ff60000041804 */
[----:B------:R-:W-:Y:S11]  /*4d600*/  @!UPT UIADD3 URZ, URZ, URZ, URZ ;  /* 0x0000003f3f3ff290 */ /* 0x000ff6000fffe03f */
[----:B------:R-:W-:Y:S02]  /*4d610*/  @!UPT UIADD3 URZ, URZ, URZ, URZ ;  /* 0x0000003f3f3ff290 */ /* 0x000fe4000fffe03f */
[----:B------:R-:W-:Y:S02]  /*4d620*/  IMAD.MOV.U32 R7, RZ, RZ, R26 ;  /* 0x000000ffff077224 */ /* 0x000fe400078e001a */
[----:B------:R-:W-:Y:S02]  /*4d630*/  IMAD.MOV.U32 R6, RZ, RZ, R25 ;  /* 0x000000ffff067224 */ /* 0x000fe400078e0019 */
[----:B------:R-:W-:Y:S01]  /*4d640*/  IMAD.MOV.U32 R3, RZ, RZ, R27 ;  /* 0x000000ffff037224 */ /* 0x000fe200078e001b */
[----:B--2---:R-:W-:Y:S01]  /*4d650*/  HMMA.16816.F32.BF16 R16, R12, R8, R16 ;  /* 0x000000080c10723c */ /* 0x004fe20000041810 */
[----:B----4-:R-:W-:Y:S01]  /*4d660*/  STL.64 [R1+0x2ef0], R22 ;  /* 0x002ef01601007387 */ /* 0x010fe20000100a00 */
[----:B------:R0:W-:Y:S03]  /*4d670*/  STL.64 [R1+0x2ee8], R20 ;  /* 0x002ee81401007387 */ /* 0x0001e60000100a00 */
[----:B0-----:R-:W2:Y:S01]  /*4d680*/  LDL.LU.64 R20, [R1+0x570] ;  /* 0x0005700001147983 */ /* 0x001ea20000300a00 */
[----:B------:R-:W2:Y:S02]  /*4d690*/  LDL.LU.64 R22, [R1+0x578] ;  /* 0x0005780001167983 */ /* 0x000ea40000300a00 */
[----:B------:R-:W-:Y:S02]  /*4d6a0*/  STL [R1+0x2c5c], R0 ;  /* 0x002c5c0001007387 */ /* 0x000fe40000100800 */
[----:B------:R-:W3:Y:S01]  /*4d6b0*/  LDL.LU.64 R4, [R1+0x2f00] ;  /* 0x002f000001047983 */ /* 0x000ee20000300a00 */
[----:B------:R0:W-:Y:S04]  /*4d6c0*/  STL [R1+0x590], R24 ;  /* 0x0005901801007387 */ /* 0x0001e80000100800 */
[----:B0-----:R-:W4:Y:S01]  /*4d6d0*/  LDL.LU.64 R24, [R1+0x140] ;  /* 0x0001400001187983 */ /* 0x001f220000300a00 */
[----:B------:R-:W-:Y:S02]  /*4d6e0*/  STL [R1+0x2da4], R7 ;  /* 0x002da40701007387 */ /* 0x000fe40000100800 */
[----:B------:R-:W-:Y:S02]  /*4d6f0*/  STL [R1+0x2da0], R6 ;  /* 0x002da00601007387 */ /* 0x000fe40000100800 */
[----:B------:R-:W-:Y:S03]  /*4d700*/  STL [R1+0x2c60], R3 ;  /* 0x002c600301007387 */ /* 0x000fe60000100800 */
[----:B------:R-:W-:Y:S01]  /*4d710*/  STL.64 [R1+0x580], R16 ;  /* 0x0005801001007387 */ /* 0x000fe20000100a00 */
[----:B------:R0:W-:Y:S02]  /*4d720*/  STL.64 [R1+0x588], R18 ;  /* 0x0005881201007387 */ /* 0x0001e40000100a00 */
[----:B0-----:R-:W-:-:S02]  /*4d730*/  IMAD.MOV.U32 R18, RZ, RZ, R8 ;  /* 0x000000ffff127224 */ /* 0x001fc400078e0008 */
[----:B------:R-:W-:Y:S02]  /*4d740*/  IMAD.MOV.U32 R19, RZ, RZ, R9 ;  /* 0x000000ffff137224 */ /* 0x000fe400078e0009 */
[----:B------:R-:W2:Y:S03]  /*4d750*/  LDL.LU.64 R8, [R1+0x2ef8] ;  /* 0x002ef80001087983 */ /* 0x000ea60000300a00 */
[----:B------:R-:W-:Y:S01]  /*4d760*/  STL [R1+0x2d88], R19 ;  /* 0x002d881301007387 */ /* 0x000fe20000100800 */
[C---:B--2---:R-:W-:Y:S01]  /*4d770*/  HMMA.16816.F32.BF16 R20, R12.reuse, R8, R20 ;  /* 0x000000080c14723c */ /* 0x044fe20000041814 */
[----:B------:R-:W-:Y:S02]  /*4d780*/  IMAD.MOV.U32 R16, RZ, RZ, R8 ;  /* 0x000000ffff107224 */ /* 0x000fe400078e0008 */
[----:B------:R-:W-:Y:S11]  /*4d790*/  IMAD.MOV.U32 R17, RZ, RZ, R9 ;  /* 0x000000ffff117224 */ /* 0x000ff600078e0009 */
[----:B------:R-:W-:Y:S09]  /*4d7a0*/  @!UPT UIADD3 URZ, URZ, URZ, URZ ;  /* 0x0000003f3f3ff290 */ /* 0x000ff2000fffe03f */
[----:B------:R-:W-:Y:S01]  /*4d7b0*/  STL.64 [R1+0x570], R20 ;  /* 0x0005701401007387 */ /* 0x000fe20000100a00 */
[----:B------:R0:W-:Y:S03]  /*4d7c0*/  STL.64 [R1+0x578], R22 ;  /* 0x0005781601007387 */ /* 0x0001e60000100a00 */
[----:B0-----:R-:W2:Y:S01]  /*4d7d0*/  LDL.LU.64 R22, [R1+0x2ef0] ;  /* 0x002ef00001167983 */ /* 0x001ea20000300a00 */
[----:B------:R-:W2:Y:S02]  /*4d7e0*/  LDL.LU.64 R20, [R1+0x2ee8] ;  /* 0x002ee80001147983 */ /* 0x000ea40000300a00 */
[----:B------:R-:W2:Y:S02]  /*4d7f0*/  LDL.LU.64 R8, [R1+0x2ee0] ;  /* 0x002ee00001087983 */ /* 0x000ea40000300a00 */
[----:B------:R-:W3:Y:S01]  /*4d800*/  LDL.LU R11, [R1+0x2ed8] ;  /* 0x002ed800010b7983 */ /* 0x000ee20000300800 */
[----:B--2---:R-:W-:Y:S01]  /*4d810*/  HMMA.16816.F32.BF16 R20, R12, R8, R20 ;  /* 0x000000080c14723c */ /* 0x004fe20000041814 */
[----:B------:R-:W-:-:S02]  /*4d820*/  IMAD.MOV.U32 R19, RZ, RZ, R8 ;  /* 0x000000ffff137224 */ /* 0x000fc400078e0008 */
[----:B------:R-:W2:Y:S11]  /*4d830*/  LDL.LU.64 R8, [R1+0x2ed0] ;  /* 0x002ed00001087983 */ /* 0x000eb60000300a00 */
[----:B------:R-:W-:Y:S09]  /*4d840*/  @!UPT UIADD3 URZ, URZ, URZ, URZ ;  /* 0x0000003f3f3ff290 */ /* 0x000ff2000fffe03f */
[----:B------:R0:W-:Y:S01]  /*4d850*/  STL [R1+0x564], R21 ;  /* 0x0005641501007387 */ /* 0x0001e20000100800 */
[----:B------:R-:W-:Y:S02]  /*4d860*/  STL.64 [R1+0x568], R22 ;  /* 0x0005681601007387 */ /* 0x000fe40000100a00 */
[----:B------:R-:W-:Y:S02]  /*4d870*/  IMAD.MOV.U32 R10, RZ, RZ, R20 ;  /* 0x000000ffff0a7224 */ /* 0x000fe400078e0014 */
[----:B------:R-:W2:Y:S04]  /*4d880*/  LDL R20, [R1+0xe0] ;  /* 0x0000e00001147983 */ /* 0x000ea80000100800 */
[----:B0-----:R-:W2:Y:S04]  /*4d890*/  LDL R21, [R1+0xe4] ;  /* 0x0000e40001157983 */ /* 0x001ea80000100800 */
[----:B--2---:R0:W-:Y:S02]  /*4d8a0*/  STL.64 [R1+0x2e50], R20 ;  /* 0x002e501401007387 */ /* 0x0041e40000100a00 */
[----:B0-----:R-:W-:-:S02]  /*4d8b0*/  IMAD.MOV.U32 R20, RZ, RZ, R28 ;  /* 0x000000ffff147224 */ /* 0x001fc400078e001c */
[----:B------:R-:W-:Y:S01]  /*4d8c0*/  IMAD.MOV.U32 R21, RZ, RZ, R29 ;  /* 0x000000ffff157224 */ /* 0x000fe200078e001d */
[----:B------:R-:W2:Y:S01]  /*4d8d0*/  LDL.LU R28, [R1+0x2ecc] ;  /* 0x002ecc00011c7983 */ /* 0x000ea20000300800 */
[----:B------:R-:W2:Y:S03]  /*4d8e0*/  LDL.LU R29, [R1+0x2ec8] ;  /* 0x002ec800011d7983 */ /* 0x000ea60000300800 */
[----:B------:R0:W-:Y:S04]  /*4d8f0*/  STL.64 [R1+0x2e68], R20 ;  /* 0x002e681401007387 */ /* 0x0001e80000100a00 */
[----:B0-----:R-:W2:Y:S04]  /*4d900*/  LDL R20, [R1+0x150] ;  /* 0x0001500001147983 */ /* 0x001ea80000100800 */
[----:B------:R-:W2:Y:S01]  /*4d910*/  LDL R21, [R1+0x154] ;  /* 0x0001540001157983 */ /* 0x000ea20000100800 */
[----:B------:R-:W-:Y:S02]  /*4d920*/  STL.64 [R1+0x2d98], R18 ;  /* 0x002d981201007387 */ /* 0x000fe40000100a00 */
[----:B------:R0:W-:Y:S02]  /*4d930*/  STL.64 [R1+0x2d90], R16 ;  /* 0x002d901001007387 */ /* 0x0001e40000100a00 */
[----:B0-----:R-:W2:Y:S01]  /*4d940*/  LDL.LU.64 R16, [R1+0x550] ;  /* 0x0005500001107983 */ /* 0x001ea20000300a00 */
[----:B------:R-:W2:Y:S02]  /*4d950*/  LDL.LU.64 R18, [R1+0x558] ;  /* 0x0005580001127983 */ /* 0x000ea40000300a00 */
[----:B------:R-:W-:Y:S02]  /*4d960*/  STL [R1+0x2a9c], R10 ;  /* 0x002a9c0a01007387 */ /* 0x000fe40000100800 */
[----:B---3--:R-:W-:Y:S01]  /*4d970*/  STL [R1+0x2eb8], R11 ;  /* 0x002eb80b01007387 */ /* 0x008fe20000100800 */
[----:B------:R0:W-:Y:S04]  /*4d980*/  STL.64 [R1+0x2eb0], R8 ;  /* 0x002eb00801007387 */ /* 0x0001e80000100a00 */
[----:B0-----:R-:W4:Y:S01]  /*4d990*/  LDL.LU.64 R8, [R1+0x540] ;  /* 0x0005400001087983 */ /* 0x001f220000300a00 */
[----:B------:R-:W4:Y:S01]  /*4d9a0*/  LDL.LU.64 R10, [R1+0x548] ;  /* 0x00054800010a7983 */ /* 0x000f220000300a00 */
[C---:B--2---:R-:W-:Y:S02]  /*4d9b0*/  HMMA.16816.F32.BF16 R16, R12.reuse, R20, R16 ;  /* 0x000000140c10723c */ /* 0x044fe40000041810 */
[----:B------:R-:W2:Y:S11]  /*4d9c0*/  LDL R20, [R1+0x100] ;  /* 0x0001000001147983 */ /* 0x000eb60000100800 */
[----:B------:R-:W-:Y:S10]  /*4d9d0*/  @!UPT UIADD3 URZ, URZ, URZ, URZ ;  /* 0x0000003f3f3ff290 */ /* 0x000ff4000fffe03f */
[----:B------:R-:W-:Y:S01]  /*4d9e0*/  STL.64 [R1+0x550], R16 ;  /* 0x0005501001007387 */ /* 0x000fe20000100a00 */
[----:B------:R-:W-:Y:S02]  /*4d9f0*/  STL.64 [R1+0x558], R18 ;  /* 0x0005581201007387 */ /* 0x000fe40000100a00 */
[----:B------:R-:W2:Y:S01]  /*4da00*/  LDL R21, [R1+0x104] ;  /* 0x0001040001157983 */ /* 0x000ea20000100800 */
[----:B----4-:R-:W-:Y:S01]  /*4da10*/  HMMA.16816.F32.BF16 R8, R12, R24, R8 ;  /* 0x000000180c08723c */ /* 0x010fe20000041808 */
[----:B--2---:R0:W-:Y:S02]  /*4da20*/  STL.64 [R1+0x2e80], R20 ;  /* 0x002e801401007387 */ /* 0x0041e40000100a00 */
[----:B0-----:R-:W-:Y:S02]  /*4da30*/  IMAD.MOV.U32 R20, RZ, RZ, R29 ;  /* 0x000000ffff147224 */ /* 0x001fe400078e001d */
[----:B------:R-:W-:-:S05]  /*4da40*/  IMAD.MOV.U32 R21, RZ, RZ, R28 ;  /* 0x000000ffff157224 */ /* 0x000fca00078e001c */
[----:B------:R0:W-:Y:S01]  /*4da50*/  STL.64 [R1+0x2e98], R20 ;  /* 0x002e981401007387 */ /* 0x0001e20000100a00 */
[----:B------:R-:W2:Y:S03]  /*4da60*/  LDL.LU.64 R16, [R1+0xc0] ;  /* 0x0000c00001107983 */ /* 0x000ea60000300a00 */
[----:B--2---:R-:W-:Y:S09]  /*4da70*/  STL.64 [R1+0x2e38], R16 ;  /* 0x002e381001007387 */ /* 0x004ff20000100a00 */
[----:B------:R1:W-:Y:S02]  /*4da80*/  STL.64 [R1+0x540], R8 ;  /* 0x0005400801007387 */ /* 0x0003e40000100a00 */
[----:B0-----:R-:W2:Y:S02]  /*4da90*/  LDL R20, [R1+0x120] ;  /* 0x0001200001147983 */ /* 0x001ea40000100800 */
[----:B------:R-:W2:Y:S01]  /*4daa0*/  LDL R21, [R1+0x124] ;  /* 0x0001240001157983 */ /* 0x000ea20000100800 */
[----:B-1----:R-:W3:Y:S04]  /*4dab0*/  LDL R8, [R1+0x130] ;  /* 0x0001300001087983 */ /* 0x002ee80000100800 */
[----:B------:R-:W3:Y:S04]  /*4dac0*/  LDL R9, [R1+0x134] ;  /* 0x0001340001097983 */ /* 0x000ee80000100800 */
[----:B--2---:R0:W-:Y:S04]  /*4dad0*/  STL.64 [R1+0x2ec0], R20 ;  /* 0x002ec01401007387 */ /* 0x0041e80000100a00 */
[----:B0-----:R-:W3:Y:S01]  /*4dae0*/  LDL.LU.64 R20, [R1+0x530] ;  /* 0x0005300001147983 */ /* 0x001ee20000300a00 */
[----:B------:R-:W3:Y:S02]  /*4daf0*/  LDL.LU.64 R22, [R1+0x538] ;  /* 0x0005380001167983 */ /* 0x000ee40000300a00 */
[----:B------:R-:W2:Y:S02]  /*4db00*/  LDL.LU.64 R16, [R1+0x4d0] ;  /* 0x0004d00001107983 */ /* 0x000ea40000300a00 */
[----:B------:R-:W4:Y:S02]  /*4db10*/  LDL.LU.64 R18, [R1+0x4d8] ;  /* 0x0004d80001127983 */ /* 0x000f240000300a00 */
[----:B----4-:R-:W-:Y:S01]  /*4db20*/  STL.64 [R1+0x2e48], R18 ;  /* 0x002e481201007387 */ /* 0x010fe20000100a00 */
[----:B--2---:R0:W-:Y:S03]  /*4db30*/  STL.64 [R1+0x2e40], R16 ;  /* 0x002e401001007387 */ /* 0x0041e60000100a00 */
[----:B0-----:R-:W2:Y:S01]  /*4db40*/  LDL.LU.64 R16, [R1+0x4e0] ;  /* 0x0004e00001107983 */ /* 0x001ea20000300a00 */
[----:B------:R-:W4:Y:S03]  /*4db50*/  LDL.LU.64 R18, [R1+0x4e8] ;  /* 0x0004e80001127983 */ /* 0x000f260000300a00 */
[----:B----4-:R-:W-:Y:S01]  /*4db60*/  STL.64 [R1+0x2e60], R18 ;  /* 0x002e601201007387 */ /* 0x010fe20000100a00 */
[----:B--2---:R0:W-:Y:S03]  /*4db70*/  STL.64 [R1+0x2e58], R16 ;  /* 0x002e581001007387 */ /* 0x0041e60000100a00 */
[----:B0-----:R-:W2:Y:S01]  /*4db80*/  LDL.LU.64 R16, [R1+0x4f0] ;  /* 0x0004f00001107983 */ /* 0x001ea20000300a00 */
[----:B------:R-:W4:Y:S03]  /*4db90*/  LDL.LU.64 R18, [R1+0x4f8] ;  /* 0x0004f80001127983 */ /* 0x000f260000300a00 */
[----:B----4-:R-:W-:Y:S01]  /*4dba0*/  STL.64 [R1+0x2e78], R18 ;  /* 0x002e781201007387 */ /* 0x010fe20000100a00 */
[----:B--2---:R0:W-:Y:S03]  /*4dbb0*/  STL.64 [R1+0x2e70], R16 ;  /* 0x002e701001007387 */ /* 0x0041e60000100a00 */
[----:B0-----:R-:W2:Y:S01]  /*4dbc0*/  LDL.LU.64 R16, [R1+0x500] ;  /* 0x0005000001107983 */ /* 0x001ea20000300a00 */
[----:B------:R-:W4:Y:S02]  /*4dbd0*/  LDL.LU.64 R18, [R1+0x508] ;  /* 0x0005080001127983 */ /* 0x000f240000300a00 */
[----:B------:R-:W-:-:S02]  /*4dbe0*/  IMAD.MOV.U32 R29, RZ, RZ, R10 ;  /* 0x000000ffff1d7224 */ /* 0x000fc400078e000a */
[----:B------:R-:W-:Y:S02]  /*4dbf0*/  IMAD.MOV.U32 R28, RZ, RZ, R11 ;  /* 0x000000ffff1c7224 */ /* 0x000fe400078e000b */
[----:B---3--:R-:W-:Y:S01]  /*4dc00*/  HMMA.16816.F32.BF16 R8, R12, R8, R20 ;  /* 0x000000080c08723c */ /* 0x008fe20000041814 */
[----:B----4-:R-:W-:Y:S01]  /*4dc10*/  STL.64 [R1+0x2e90], R18 ;  /* 0x002e901201007387 */ /* 0x010fe20000100a00 */
[----:B--2---:R0:W-:Y:S03]  /*4dc20*/  STL.64 [R1+0x2e88], R16 ;  /* 0x002e881001007387 */ /* 0x0041e60000100a00 */
[----:B0-----:R-:W2:Y:S01]  /*4dc30*/  LDL.LU.64 R16, [R1+0x510] ;  /* 0x0005100001107983 */ /* 0x001ea20000300a00 */
[----:B------:R-:W3:Y:S02]  /*4dc40*/  LDL.LU.64 R18, [R1+0x518] ;  /* 0x0005180001127983 */ /* 0x000ee40000300a00 */
[----:B------:R-:W-:-:S02]  /*4dc50*/  IMAD.MOV.U32 R7, RZ, RZ, R24 ;  /* 0x000000ffff077224 */ /* 0x000fc400078e0018 */
[----:B------:R-:W-:Y:S01]  /*4dc60*/  IMAD.MOV.U32 R6, RZ, RZ, R25 ;  /* 0x000000ffff067224 */ /* 0x000fe200078e0019 */
[----:B---3--:R-:W-:Y:S01]  /*4dc70*/  STL.64 [R1+0x2ea8], R18 ;  /* 0x002ea81201007387 */ /* 0x008fe20000100a00 */
[----:B--2---:R0:W-:Y:S03]  /*4dc80*/  STL.64 [R1+0x2ea0], R16 ;  /* 0x002ea01001007387 */ /* 0x0041e60000100a00 */
[----:B0-----:R-:W2:Y:S01]  /*4dc90*/  LDL.LU.64 R16, [R1+0x520] ;  /* 0x0005200001107983 */ /* 0x001ea20000300a00 */
[----:B------:R-:W2:Y:S02]  /*4dca0*/  LDL.LU.64 R18, [R1+0x528] ;  /* 0x0005280001127983 */ /* 0x000ea40000300a00 */
[----:B------:R-:W3:Y:S02]  /*4dcb0*/  LDL.LU.64 R24, [R1+0xb0] ;  /* 0x0000b00001187983 */ /* 0x000ee40000300a00 */
[----:B------:R-:W-:Y:S01]  /*4dcc0*/  STL.64 [R1+0x2db0], R6 ;  /* 0x002db00601007387 */ /* 0x000fe20000100a00 */
[----:B------:R0:W-:Y:S04]  /*4dcd0*/  STL.64 [R1+0x2da8], R4 ;  /* 0x002da80401007387 */ /* 0x0001e80000100a00 */
[----:B0-----:R-:W4:Y:S01]  /*4dce0*/  LDL.LU.64 R4, [R1+0xd0] ;  /* 0x0000d00001047983 */ /* 0x001f220000300a00 */
[----:B------:R-:W-:Y:S02]  /*4dcf0*/  STL [R1+0x2c68], R28 ;  /* 0x002c681c01007387 */ /* 0x000fe40000100800 */
[----:B------:R-:W-:Y:S02]  /*4dd00*/  STL [R1+0x2c64], R29 ;  /* 0x002c641d01007387 */ /* 0x000fe40000100800 */
[----:B------:R-:W2:Y:S01]  /*4dd10*/  LDL.LU.64 R20, [R1+0x2ec0] ;  /* 0x002ec00001147983 */ /* 0x000ea20000300a00 */
[----:B------:R-:W-:Y:S01]  /*4dd20*/  STL [R1+0x534], R9 ;  /* 0x0005340901007387 */ /* 0x000fe20000100800 */
[----:B------:R0:W-:Y:S02]  /*4dd30*/  STL.64 [R1+0x538], R10 ;  /* 0x0005380a01007387 */ /* 0x0001e40000100a00 */
[----:B0-----:R-:W-:Y:S01]  /*4dd40*/  IMAD.MOV.U32 R10, RZ, RZ, R8 ;  /* 0x000000ffff0a7224 */ /* 0x001fe200078e0008 */
[----:B------:R-:W2:Y:S01]  /*4dd50*/  LDL.LU R11, [R1+0x2eb8] ;  /* 0x002eb800010b7983 */ /* 0x000ea20000300800 */
[----:B------:R-:W3:Y:S03]  /*4dd60*/  LDL.LU.64 R8, [R1+0x2eb0] ;  /* 0x002eb00001087983 */ /* 0x000ee60000300a00 */
[----:B--2---:R-:W-:Y:S01]  /*4dd70*/  STL.64 [R1+0x2de0], R10 ;  /* 0x002de00a01007387 */ /* 0x004fe20000100a00 */
[----:B---3--:R0:W-:Y:S03]  /*4dd80*/  STL.64 [R1+0x2dd8], R8 ;  /* 0x002dd80801007387 */ /* 0x0081e60000100a00 */
[----:B0-----:R-:W2:Y:S01]  /*4dd90*/  LDL.LU.64 R8, [R1+0x90] ;  /* 0x0000900001087983 */ /* 0x001ea20000300a00 */
[C---:B------:R-:W-:Y:S03]  /*4dda0*/  HMMA.16816.F32.BF16 R20, R12.reuse, R20, R16 ;  /* 0x000000140c14723c */ /* 0x040fe60000041810 */
[----:B--2---:R0:W-:Y:S04]  /*4ddb0*/  STL.64 [R1+0x2e20], R8 ;  /* 0x002e200801007387 */ /* 0x0041e80000100a00 */
[----:B0-----:R-:W2:Y:S01]  /*4ddc0*/  LDL.LU.64 R8, [R1+0xa0] ;  /* 0x0000a00001087983 */ /* 0x001ea20000300a00 */
[----:B------:R-:W3:Y:S02]  /*4ddd0*/  LDL.LU.64 R18, [R1+0x2ea8] ;  /* 0x002ea80001127983 */ /* 0x000ee40000300a00 */
[----:B------:R-:W3:Y:S11]  /*4dde0*/  LDL.LU.64 R16, [R1+0x2ea0] ;  /* 0x002ea00001107983 */ /* 0x000ef60000300a00 */
[----:B------:R-:W-:Y:S02]  /*4ddf0*/  @!UPT UIADD3 URZ, URZ, URZ, URZ ;  /* 0x0000003f3f3ff290 */ /* 0x000fe4000fffe03f */
[----:B------:R0:W-:Y:S01]  /*4de00*/  STL.64 [R1+0x520], R20 ;  /* 0x0005201401007387 */ /* 0x0001e20000100a00 */
[----:B------:R3:W-:Y:S04]  /*4de10*/  STL.64 [R1+0x528], R22 ;  /* 0x0005281601007387 */ /* 0x0007e80000100a00 */
[----:B0-----:R-:W3:Y:S02]  /*4de20*/  LDL.LU.64 R20, [R1+0x2e98] ;  /* 0x002e980001147983 */ /* 0x001ee40000300a00 */
[C---:B---3--:R-:W-:Y:S02]  /*4de30*/  HMMA.16816.F32.BF16 R20, R12.reuse, R20, R16 ;  /* 0x000000140c14723c */ /* 0x048fe40000041810 */
[----:B------:R-:W3:Y:S01]  /*4de40*/  LDL.LU.64 R18, [R1+0x2e90] ;  /* 0x002e900001127983 */ /* 0x000ee20000300a00 */
[----:B------:R-:W3:Y:S11]  /*4de50*/  LDL.LU.64 R16, [R1+0x2e88] ;  /* 0x002e880001107983 */ /* 0x000ef60000300a00 */
[----:B------:R-:W-:Y:S09]  /*4de60*/  @!UPT UIADD3 URZ, URZ, URZ, URZ ;  /* 0x0000003f3f3ff290 */ /* 0x000ff2000fffe03f */
[----:B------:R0:W-:Y:S01]  /*4de70*/  STL.64 [R1+0x510], R20 ;  /* 0x0005101401007387 */ /* 0x0001e20000100a00 */
[----:B------:R3:W-:Y:S03]  /*4de80*/  STL.64 [R1+0x518], R22 ;  /* 0x0005181601007387 */ /* 0x0007e60000100a00 */
        /* <DEDUP_REMOVED lines=16> */
[----:B------:R-:W4:Y:S01]  /*4df90*/  LDL.LU.64 R18, [R1+0x2e48] ;  /* 0x002e480001127983 */ /* 0x000f220000300a00 */
[----:B------:R-:W4:Y:S11]  /*4dfa0*/  LDL.LU.64 R16, [R1+0x2e40] ;  /* 0x002e400001107983 */ /* 0x000f360000300a00 */
[----:B------:R-:W-:Y:S09]  /*4dfb0*/  @!UPT UIADD3 URZ, URZ, URZ, URZ ;  /* 0x0000003f3f3ff290 */ /* 0x000ff2000fffe03f */
[----:B------:R0:W-:Y:S01]  /*4dfc0*/  STL.64 [R1+0x4e0], R20 ;  /* 0x0004e01401007387 */ /* 0x0001e20000100a00 */
[----:B------:R-:W-:Y:S03]  /*4dfd0*/  STL.64 [R1+0x4e8], R22 ;  /* 0x0004e81601007387 */ /* 0x000fe60000100a00 */
[----:B0-----:R-:W3:Y:S01]  /*4dfe0*/  LDL.LU.64 R20, [R1+0x80] ;  /* 0x0000800001147983 */ /* 0x001ee20000300a00 */
[C---:B----4-:R-:W-:Y:S03]  /*4dff0*/  HMMA.16816.F32.BF16 R16, R12.reuse, R4, R16 ;  /* 0x000000040c10723c */ /* 0x050fe60000041810 */
[----:B---3--:R0:W-:Y:S04]  /*4e000*/  STL.64 [R1+0x2e18], R20 ;  /* 0x002e181401007387 */ /* 0x0081e80000100a00 */
[----:B0-----:R-:W3:Y:S01]  /*4e010*/  LDL.LU.64 R20, [R1+0x4c0] ;  /* 0x0004c00001147983 */ /* 0x001ee20000300a00 */
[----:B------:R-:W3:Y:S11]  /*4e020*/  LDL.LU.64 R22, [R1+0x4c8] ;  /* 0x0004c80001167983 */ /* 0x000ef60000300a00 */
[----:B------:R-:W-:Y:S04]  /*4e030*/  @!UPT UIADD3 URZ, URZ, URZ, URZ ;  /* 0x0000003f3f3ff290 */ /* 0x000fe8000fffe03f */
[----:B------:R0:W-:Y:S02]  /*4e040*/  STL.64 [R1+0x4d0], R16 ;  /* 0x0004d01001007387 */ /* 0x0001e40000100a00 */
[----:B------:R-:W-:Y:S01]  /*4e050*/  STL.64 [R1+0x4d8], R18 ;  /* 0x0004d81201007387 */ /* 0x000fe20000100a00 */
[----:B0-----:R-:W3:Y:S01]  /*4e060*/  LDL.LU.64 R16, [R1+0x2e38] ;  /* 0x002e380001107983 */ /* 0x001ee20000300a00 */
[----:B------:R-:W-:Y:S02]  /*4e070*/  IMAD.MOV.U32 R0, RZ, RZ, R4 ;  /* 0x000000ffff007224 */ /* 0x000fe400078e0004 */
[----:B------:R-:W-:Y:S02]  /*4e080*/  IMAD.MOV.U32 R2, RZ, RZ, R5 ;  /* 0x000000ffff027224 */ /* 0x000fe400078e0005 */
[----:B------:R-:W4:Y:S01]  /*4e090*/  LDL.LU.64 R4, [R1+0x4b0] ;  /* 0x0004b00001047983 */ /* 0x000f220000300a00 */
[----:B------:R-:W4:Y:S02]  /*4e0a0*/  LDL.LU.64 R6, [R1+0x4b8] ;  /* 0x0004b80001067983 */ /* 0x000f240000300a00 */
[----:B------:R-:W-:Y:S02]  /*4e0b0*/  STL [R1+0x2c70], R0 ;  /* 0x002c700001007387 */ /* 0x000fe40000100800 */
[----:B------:R-:W-:Y:S01]  /*4e0c0*/  STL [R1+0x2c6c], R2 ;  /* 0x002c6c0201007387 */ /* 0x000fe20000100800 */
[C---:B---3--:R-:W-:Y:S11]  /*4e0d0*/  HMMA.16816.F32.BF16 R20, R12.reuse, R16, R20 ;  /* 0x000000100c14723c */ /* 0x048ff60000041814 */
[----:B------:R-:W-:Y:S11]  /*4e0e0*/  @!UPT UIADD3 URZ, URZ, URZ, URZ ;  /* 0x0000003f3f3ff290 */ /* 0x000ff6000fffe03f */
[----:B------:R-:W-:Y:S01]  /*4e0f0*/  @!UPT UIADD3 URZ, URZ, URZ, URZ ;  /* 0x0000003f3f3ff290 */ /* 0x000fe2000fffe03f */
[----:B------:R0:W-:Y:S01]  /*4e100*/  STL.64 [R1+0x4c0], R20 ;  /* 0x0004c01401007387 */ /* 0x0001e20000100a00 */
[----:B------:R1:W-:Y:S03]  /*4e110*/  STL.64 [R1+0x4c8], R22 ;  /* 0x0004c81601007387 */ /* 0x0003e60000100a00 */
[----:B0-----:R-:W3:Y:S01]  /*4e120*/  LDL.LU.64 R20, [R1+0x490] ;  /* 0x0004900001147983 */ /* 0x001ee20000300a00 */
[----:B-1----:R-:W2:Y:S01]  /*4e130*/  LDL.LU.64 R22, [R1+0x498] ;  /* 0x0004980001167983 */ /* 0x002ea20000300a00 */
[----:B----4-:R-:W-:Y:S02]  /*4e140*/  HMMA.16816.F32.BF16 R4, R12, R24, R4 ;  /* 0x000000180c04723c */ /* 0x010fe40000041804 */
[----:B--2---:R-:W-:Y:S01]  /*4e150*/  STL.64 [R1+0x2e30], R22 ;  /* 0x002e301601007387 */ /* 0x004fe20000100a00 */
[----:B---3--:R0:W-:Y:S03]  /*4e160*/  STL.64 [R1+0x2e28], R20 ;  /* 0x002e281401007387 */ /* 0x0081e60000100a00 */
[----:B0-----:R-:W2:Y:S01]  /*4e170*/  LDL.LU.64 R20, [R1+0x4a0] ;  /* 0x0004a00001147983 */ /* 0x001ea20000300a00 */
[----:B------:R-:W2:Y:S02]  /*4e180*/  LDL.LU.64 R22, [R1+0x4a8] ;  /* 0x0004a80001167983 */ /* 0x000ea40000300a00 */
[----:B------:R-:W-:-:S02]  /*4e190*/  IMAD.MOV.U32 R29, RZ, RZ, R16 ;  /* 0x000000ffff1d7224 */ /* 0x000fc400078e0010 */
[----:B------:R-:W-:Y:S02]  /*4e1a0*/  IMAD.MOV.U32 R3, RZ, RZ, R17 ;  /* 0x000000ffff037224 */ /* 0x000fe400078e0011 */
[----:B------:R-:W3:Y:S01]  /*4e1b0*/  LDL.LU.64 R16, [R1+0x70] ;  /* 0x0000700001107983 */ /* 0x000ee20000300a00 */
[----:B------:R-:W-:Y:S02]  /*4e1c0*/  STL [R1+0x2c78], R29 ;  /* 0x002c781d01007387 */ /* 0x000fe40000100800 */
[----:B------:R-:W-:Y:S02]  /*4e1d0*/  STL [R1+0x2c74], R3 ;  /* 0x002c740301007387 */ /* 0x000fe40000100800 */
[----:B------:R-:W-:-:S05]  /*4e1e0*/  IMAD.MOV.U32 R2, RZ, RZ, R24 ;  /* 0x000000ffff027224 */ /* 0x000fca00078e0018 */
[----:B------:R0:W-:Y:S01]  /*4e1f0*/  STL.64 [R1+0x4b0], R4 ;  /* 0x0004b00401007387 */ /* 0x0001e20000100a00 */
[----:B------:R-:W-:Y:S02]  /*4e200*/  IMAD.MOV.U32 R28, RZ, RZ, R25 ;  /* 0x000000ffff1c7224 */ /* 0x000fe400078e0019 */
[----:B------:R1:W-:Y:S02]  /*4e210*/  STL.64 [R1+0x4b8], R6 ;  /* 0x0004b80601007387 */ /* 0x0003e40000100a00 */
[----:B------:R-:W-:Y:S01]  /*4e220*/  IMAD.MOV.U32 R0, RZ, RZ, R9 ;  /* 0x000000ffff007224 */ /* 0x000fe200078e0009 */
[----:B0-----:R-:W4:Y:S01]  /*4e230*/  LDL.LU.64 R4, [R1+0x480] ;  /* 0x0004800001047983 */ /* 0x001f220000300a00 */
[----:B-1----:R-:W4:Y:S02]  /*4e240*/  LDL.LU.64 R6, [R1+0x488] ;  /* 0x0004880001067983 */ /* 0x002f240000300a00 */
[----:B------:R-:W3:Y:S02]  /*4e250*/  LDL.LU.64 R24, [R1+0x60] ;  /* 0x0000600001187983 */ /* 0x000ee40000300a00 */
[----:B------:R-:W-:Y:S01]  /*4e260*/  STL [R1+0x2c80], R2 ;  /* 0x002c800201007387 */ /* 0x000fe20000100800 */
[----:B------:R-:W-:Y:S01]  /*4e270*/  STL [R1+0x2c7c], R28 ;  /* 0x002c7c1c01007387 */ /* 0x000fe20000100800 */
[----:B------:R-:W-:Y:S01]  /*4e280*/  IMAD.MOV.U32 R3, RZ, RZ, R8 ;  /* 0x000000ffff037224 */ /* 0x000fe200078e0008 */
[C---:B--2---:R-:W-:Y:S11]  /*4e290*/  HMMA.16816.F32.BF16 R20, R12.reuse, R8, R20 ;  /* 0x000000080c14723c */ /* 0x044ff60000041814 */
[----:B------:R-:W-:Y:S11]  /*4e2a0*/  @!UPT UIADD3 URZ, URZ, URZ, URZ ;  /* 0x0000003f3f3ff290 */ /* 0x000ff6000fffe03f */
[----:B------:R-:W-:Y:S01]  /*4e2b0*/  @!UPT UIADD3 URZ, URZ, URZ, URZ ;  /* 0x0000003f3f3ff290 */ /* 0x000fe2000fffe03f */
[----:B------:R-:W-:Y:S01]  /*4e2c0*/  STL.64 [R1+0x4a0], R20 ;  /* 0x0004a01401007387 */ /* 0x000fe20000100a00 */
[----:B------:R0:W-:Y:S03]  /*4e2d0*/  STL.64 [R1+0x4a8], R22 ;  /* 0x0004a81601007387 */ /* 0x0001e60000100a00 */
[----:B0-----:R-:W2:Y:S01]  /*4e2e0*/  LDL.LU.64 R22, [R1+0x2e30] ;  /* 0x002e300001167983 */ /* 0x001ea20000300a00 */
[----:B------:R-:W2:Y:S02]  /*4e2f0*/  LDL.LU.64 R20, [R1+0x2e28] ;  /* 0x002e280001147983 */ /* 0x000ea40000300a00 */
[----:B------:R-:W2:Y:S02]  /*4e300*/  LDL.LU.64 R8, [R1+0x2e20] ;  /* 0x002e200001087983 */ /* 0x000ea40000300a00 */
[----:B------:R-:W-:Y:S01]  /*4e310*/  STL [R1+0x2c88], R3 ;  /* 0x002c880301007387 */ /* 0x000fe20000100800 */
[----:B------:R-:W-:Y:S01]  /*4e320*/  STL [R1+0x2c84], R0 ;  /* 0x002c840001007387 */ /* 0x000fe20000100800 */
[----:B--2---:R-:W-:Y:S01]  /*4e330*/  HMMA.16816.F32.BF16 R20, R12, R8, R20 ;  /* 0x000000080c14723c */ /* 0x004fe20000041814 */
[----:B------:R-:W-:-:S02]  /*4e340*/  IMAD.MOV.U32 R28, RZ, RZ, R8 ;  /* 0x000000ffff1c7224 */ /* 0x000fc400078e0008 */
[----:B------:R-:W-:Y:S11]  /*4e350*/  IMAD.MOV.U32 R29, RZ, RZ, R9 ;  /* 0x000000ffff1d7224 */ /* 0x000ff600078e0009 */
[----:B------:R-:W-:Y:S09]  /*4e360*/  @!UPT UIADD3 URZ, URZ, URZ, URZ ;  /* 0x0000003f3f3ff290 */ /* 0x000ff2000fffe03f */
[----:B------:R0:W-:Y:S01]  /*4e370*/  STL.64 [R1+0x490], R20 ;  /* 0x0004901401007387 */ /* 0x0001e20000100a00 */
[----:B------:R-:W-:Y:S03]  /*4e380*/  STL.64 [R1+0x498], R22 ;  /* 0x0004981601007387 */ /* 0x000fe60000100a00 */
[----:B0-----:R-:W4:Y:S01]  /*4e390*/  LDL.LU.64 R20, [R1+0x2e18] ;  /* 0x002e180001147983 */ /* 0x001f220000300a00 */
[----:B------:R-:W2:Y:S01]  /*4e3a0*/  LDL.LU.64 R8, [R1+0x40] ;  /* 0x0000400001087983 */ /* 0x000ea20000300a00 */
[----:B----4-:R-:W-:Y:S02]  /*4e3b0*/  HMMA.16816.F32.BF16 R4, R12, R20, R4 ;  /* 0x000000140c04723c */ /* 0x010fe40000041804 */
[----:B--2---:R0:W-:Y:S01]  /*4e3c0*/  STL.64 [R1+0x2e08], R8 ;  /* 0x002e080801007387 */ /* 0x0041e20000100a00 */
[----:B------:R-:W-:Y:S02]  /*4e3d0*/  IMAD.MOV.U32 R0, RZ, RZ, R20 ;  /* 0x000000ffff007224 */ /* 0x000fe400078e0014 */
[----:B------:R-:W-:Y:S01]  /*4e3e0*/  IMAD.MOV.U32 R2, RZ, RZ, R21 ;  /* 0x000000ffff027224 */ /* 0x000fe200078e0015 */
[----:B0-----:R-:W2:Y:S01]  /*4e3f0*/  LDL.LU.64 R8, [R1+0x50] ;  /* 0x0000500001087983 */ /* 0x001ea20000300a00 */
[----:B------:R-:W-:Y:S02]  /*4e400*/  STL [R1+0x2c90], R28 ;  /* 0x002c901c01007387 */ /* 0x000fe40000100800 */
[----:B------:R-:W-:Y:S11]  /*4e410*/  STL [R1+0x2c8c], R29 ;  /* 0x002c8c1d01007387 */ /* 0x000ff60000100800 */
[----:B------:R-:W-:Y:S03]  /*4e420*/  @!UPT UIADD3 URZ, URZ, URZ, URZ ;  /* 0x0000003f3f3ff290 */ /* 0x000fe6000fffe03f */
[----:B------:R0:W-:Y:S01]  /*4e430*/  STL.64 [R1+0x480], R4 ;  /* 0x0004800401007387 */ /* 0x0001e20000100a00 */
[----:B------:R1:W-:Y:S03]  /*4e440*/  STL.64 [R1+0x488], R6 ;  /* 0x0004880601007387 */ /* 0x0003e60000100a00 */
[----:B0-----:R-:W4:Y:S01]  /*4e450*/  LDL.LU.64 R4, [R1+0x460] ;  /* 0x0004600001047983 */ /* 0x001f220000300a00 */
[----:B-1----:R-:W4:Y:S02]  /*4e460*/  LDL.LU.64 R6, [R1+0x468] ;  /* 0x0004680001067983 */ /* 0x002f240000300a00 */
[----:B------:R-:W2:Y:S02]  /*4e470*/  LDL.LU.64 R20, [R1+0x30] ;  /* 0x0000300001147983 */ /* 0x000ea40000300a00 */
[----:B--2---:R0:W-:Y:S04]  /*4e480*/  STL.64 [R1+0x2e10], R20 ;  /* 0x002e101401007387 */ /* 0x0041e80000100a00 */
[----:B0-----:R-:W2:Y:S01]  /*4e490*/  LDL.LU.64 R20, [R1+0x470] ;  /* 0x0004700001147983 */ /* 0x001ea20000300a00 */
[----:B------:R-:W2:Y:S02]  /*4e4a0*/  LDL.LU.64 R22, [R1+0x478] ;  /* 0x0004780001167983 */ /* 0x000ea40000300a00 */
[----:B------:R-:W-:Y:S02]  /*4e4b0*/  STL [R1+0x2c98], R0 ;  /* 0x002c980001007387 */ /* 0x000fe40000100800 */
[----:B------:R-:W-:Y:S02]  /*4e4c0*/  STL [R1+0x2c94], R2 ;  /* 0x002c940201007387 */ /* 0x000fe40000100800 */
[----:B---3--:R-:W-:-:S02]  /*4e4d0*/  IMAD.MOV.U32 R29, RZ, RZ, R16 ;  /* 0x000000ffff1d7224 */ /* 0x008fc400078e0010 */
[----:B------:R-:W-:Y:S01]  /*4e4e0*/  IMAD.MOV.U32 R3, RZ, RZ, R17 ;  /* 0x000000ffff037224 */ /* 0x000fe200078e0011 */
[C---:B--2---:R-:W-:Y:S11]  /*4e4f0*/  HMMA.16816.F32.BF16 R20, R12.reuse, R16, R20 ;  /* 0x000000100c14723c */ /* 0x044ff60000041814 */
[----:B------:R-:W-:Y:S11]  /*4e500*/  @!UPT UIADD3 URZ, URZ, URZ, URZ ;  /* 0x0000003f3f3ff290 */ /* 0x000ff6000fffe03f */
[----:B------:R-:W-:Y:S01]  /*4e510*/  @!UPT UIADD3 URZ, URZ, URZ, URZ ;  /* 0x0000003f3f3ff290 */ /* 0x000fe2000fffe03f */
[----:B------:R0:W-:Y:S01]  /*4e520*/  STL.64 [R1+0x470], R20 ;  /* 0x0004701401007387 */ /* 0x0001e20000100a00 */
[----:B------:R1:W-:Y:S03]  /*4e530*/  STL.64 [R1+0x478], R22 ;  /* 0x0004781601007387 */ /* 0x0003e60000100a00 */
[----:B0-----:R-:W2:Y:S01]  /*4e540*/  LDL.LU.64 R20, [R1+0x450] ;  /* 0x0004500001147983 */ /* 0x001ea20000300a00 */
[----:B-1----:R-:W2:Y:S02]  /*4e550*/  LDL.LU.64 R22, [R1+0x458] ;  /* 0x0004580001167983 */ /* 0x002ea40000300a00 */
[----:B------:R-:W3:Y:S01]  /*4e560*/  LDL.LU.64 R16, [R1+0x10] ;  /* 0x0000100001107983 */ /* 0x000ee20000300a00 */
[C---:B----4-:R-:W-:Y:S01]  /*4e570*/  HMMA.16816.F32.BF16 R4, R12.reuse, R24, R4 ;  /* 0x000000180c04723c */ /* 0x050fe20000041804 */
[----:B------:R-:W-:Y:S02]  /*4e580*/  IMAD.MOV.U32 R2, RZ, RZ, R24 ;  /* 0x000000ffff027224 */ /* 0x000fe400078e0018 */
[----:B------:R-:W-:Y:S01]  /*4e590*/  IMAD.MOV.U32 R28, RZ, RZ, R25 ;  /* 0x000000ffff1c7224 */ /* 0x000fe200078e0019 */
[----:B---3--:R0:W-:Y:S04]  /*4e5a0*/  STL.64 [R1+0x2df0], R16 ;  /* 0x002df01001007387 */ /* 0x0081e80000100a00 */
[----:B0-----:R-:W3:Y:S01]  /*4e5b0*/  LDL.LU.64 R16, [R1+0x20] ;  /* 0x0000200001107983 */ /* 0x001ee20000300a00 */
[----:B------:R-:W-:Y:S02]  /*4e5c0*/  STL [R1+0x2ca0], R29 ;  /* 0x002ca01d01007387 */ /* 0x000fe40000100800 */
[----:B------:R-:W-:Y:S11]  /*4e5d0*/  STL [R1+0x2c9c], R3 ;  /* 0x002c9c0301007387 */ /* 0x000ff60000100800 */
[----:B------:R-:W-:Y:S01]  /*4e5e0*/  @!UPT UIADD3 URZ, URZ, URZ, URZ ;  /* 0x0000003f3f3ff290 */ /* 0x000fe2000fffe03f */
[----:B------:R0:W-:Y:S01]  /*4e5f0*/  STL.64 [R1+0x460], R4 ;  /* 0x0004600401007387 */ /* 0x0001e20000100a00 */
[----:B------:R1:W-:Y:S04]  /*4e600*/  STL.64 [R1+0x468], R6 ;  /* 0x0004680601007387 */ /* 0x0003e80000100a00 */
[----:B0-----:R-:W4:Y:S01]  /*4e610*/  LDL.LU.64 R4, [R1+0x430] ;  /* 0x0004300001047983 */ /* 0x001f220000300a00 */
[----:B-1----:R-:W4:Y:S02]  /*4e620*/  LDL.LU.64 R6, [R1+0x438] ;  /* 0x0004380001067983 */ /* 0x002f240000300a00 */
[----:B------:R-:W3:Y:S01]  /*4e630*/  LDL.LU.64 R24, [R1] ;  /* 0x0000000001187983 */ /* 0x000ee20000300a00 */
[----:B--2---:R-:W-:Y:S01]  /*4e640*/  HMMA.16816.F32.BF16 R20, R12, R8, R20 ;  /* 0x000000080c14723c */ /* 0x004fe20000041814 */
[----:B------:R-:W-:-:S02]  /*4e650*/  IMAD.MOV.U32 R3, RZ, RZ, R8 ;  /* 0x000000ffff037224 */ /* 0x000fc400078e0008 */
[----:B------:R-:W-:Y:S01]  /*4e660*/  IMAD.MOV.U32 R0, RZ, RZ, R9 ;  /* 0x000000ffff007224 */ /* 0x000fe200078e0009 */
[----:B---3--:R0:W-:Y:S04]  /*4e670*/  STL.64 [R1+0x2de8], R24 ;  /* 0x002de81801007387 */ /* 0x0081e80000100a00 */
[----:B0-----:R-:W2:Y:S01]  /*4e680*/  LDL.LU.64 R24, [R1+0x440] ;  /* 0x0004400001187983 */ /* 0x001ea20000300a00 */
[----:B------:R-:W2:Y:S02]  /*4e690*/  LDL.LU.64 R26, [R1+0x448] ;  /* 0x00044800011a7983 */ /* 0x000ea40000300a00 */
[----:B------:R-:W-:Y:S02]  /*4e6a0*/  STL [R1+0x2cc8], R28 ;  /* 0x002cc81c01007387 */ /* 0x000fe40000100800 */
[----:B------:R-:W-:Y:S10]  /*4e6b0*/  STL [R1+0x2ca4], R2 ;  /* 0x002ca40201007387 */ /* 0x000ff40000100800 */
[----:B------:R0:W-:Y:S01]  /*4e6c0*/  STL.64 [R1+0x450], R20 ;  /* 0x0004501401007387 */ /* 0x0001e20000100a00 */
[----:B------:R-:W-:Y:S03]  /*4e6d0*/  STL.64 [R1+0x458], R22 ;  /* 0x0004581601007387 */ /* 0x000fe60000100a00 */
[----:B0-----:R-:W4:Y:S01]  /*4e6e0*/  LDL.LU.64 R20, [R1+0x2e10] ;  /* 0x002e100001147983 */ /* 0x001f220000300a00 */
[----:B------:R-:W2:Y:S02]  /*4e6f0*/  LDL.LU.64 R8, [R1+0x2e08] ;  /* 0x002e080001087983 */ /* 0x000ea40000300a00 */
[----:B------:R-:W-:Y:S02]  /*4e700*/  STL [R1+0x2cf8], R0 ;  /* 0x002cf80001007387 */ /* 0x000fe40000100800 */
[----:B------:R-:W-:Y:S01]  /*4e710*/  STL [R1+0x2ccc], R3 ;  /* 0x002ccc0301007387 */ /* 0x000fe20000100800 */
[C---:B--2---:R-:W-:Y:S11]  /*4e720*/  HMMA.16816.F32.BF16 R24, R12.reuse, R8, R24 ;  /* 0x000000080c18723c */ /* 0x044ff60000041818 */
[----:B------:R-:W-:Y:S11]  /*4e730*/  @!UPT UIADD3 URZ, URZ, URZ, URZ ;  /* 0x0000003f3f3ff290 */ /* 0x000ff6000fffe03f */
[----:B------:R-:W-:Y:S01]  /*4e740*/  @!UPT UIADD3 URZ, URZ, URZ, URZ ;  /* 0x0000003f3f3ff290 */ /* 0x000fe2000fffe03f */
[----:B------:R0:W-:Y:S01]  /*4e750*/  STL.64 [R1+0x440], R24 ;  /* 0x0004401801007387 */ /* 0x0001e20000100a00 */
[----:B------:R1:W-:Y:S03]  /*4e760*/  STL.64 [R1+0x448], R26 ;  /* 0x0004481a01007387 */ /* 0x0003e60000100a00 */
[----:B0-----:R-:W2:Y:S01]  /*4e770*/  LDL.LU.64 R24, [R1+0x410] ;  /* 0x0004100001187983 */ /* 0x001ea20000300a00 */
[----:B-1----:R-:W3:Y:S01]  /*4e780*/  LDL.LU.64 R26, [R1+0x418] ;  /* 0x00041800011a7983 */ /* 0x002ee20000300a00 */
[----:B----4-:R-:W-:Y:S02]  /*4e790*/  HMMA.16816.F32.BF16 R4, R12, R20, R4 ;  /* 0x000000140c04723c */ /* 0x010fe40000041804 */
[----:B---3--:R-:W-:Y:S01]  /*4e7a0*/  STL.64 [R1+0x2e00], R26 ;  /* 0x002e001a01007387 */ /* 0x008fe20000100a00 */
[----:B--2---:R0:W-:Y:S03]  /*4e7b0*/  STL.64 [R1+0x2df8], R24 ;  /* 0x002df81801007387 */ /* 0x0041e60000100a00 */
[----:B0-----:R-:W2:Y:S01]  /*4e7c0*/  LDL.LU.64 R24, [R1+0x420] ;  /* 0x0004200001187983 */ /* 0x001ea20000300a00 */
[----:B------:R-:W2:Y:S02]  /*4e7d0*/  LDL.LU.64 R26, [R1+0x428] ;  /* 0x00042800011a7983 */ /* 0x000ea40000300a00 */
[----:B------:R-:W-:-:S02]  /*4e7e0*/  IMAD.MOV.U32 R29, RZ, RZ, R9 ;  /* 0x000000ffff1d7224 */ /* 0x000fc400078e0009 */
[----:B------:R-:W-:-:S03]  /*4e7f0*/  IMAD.MOV.U32 R2, RZ, RZ, R8 ;  /* 0x000000ffff027224 */ /* 0x000fc600078e0008 */
[----:B------:R-:W-:Y:S02]  /*4e800*/  STL [R1+0x2d00], R29 ;  /* 0x002d001d01007387 */ /* 0x000fe40000100800 */
[----:B------:R-:W-:Y:S07]  /*4e810*/  STL [R1+0x2cfc], R2 ;  /* 0x002cfc0201007387 */ /* 0x000fee0000100800 */
[----:B------:R0:W-:Y:S02]  /*4e820*/  STL.64 [R1+0x430], R4 ;  /* 0x0004300401007387 */ /* 0x0001e40000100a00 */
[----:B------:R1:W-:Y:S01]  /*4e830*/  STL.64 [R1+0x438], R6 ;  /* 0x0004380601007387 */ /* 0x0003e20000100a00 */
[----:B------:R-:W3:Y:S01]  /*4e840*/  LDL.LU.64 R8, [R1+0x400] ;  /* 0x0004000001087983 */ /* 0x000ee20000300a00 */
[----:B------:R-:W-:-:S02]  /*4e850*/  IMAD.MOV.U32 R3, RZ, RZ, R20 ;  /* 0x000000ffff037224 */ /* 0x000fc400078e0014 */
[----:B------:R-:W-:Y:S02]  /*4e860*/  IMAD.MOV.U32 R28, RZ, RZ, R21 ;  /* 0x000000ffff1c7224 */ /* 0x000fe400078e0015 */
[----:B------:R-:W3:Y:S01]  /*4e870*/  LDL.LU.64 R10, [R1+0x408] ;  /* 0x00040800010a7983 */ /* 0x000ee20000300a00 */
[----:B------:R-:W4:Y:S01]  /*4e880*/  LDL.LU.64 R20, [R1+0x3f0] ;  /* 0x0003f00001147983 */ /* 0x000f220000300a00 */
[----:B------:R-:W4:Y:S03]  /*4e890*/  LDL.LU.64 R22, [R1+0x3f8] ;  /* 0x0003f80001167983 */ /* 0x000f260000300a00 */
[----:B0-----:R-:W3:Y:S01]  /*4e8a0*/  LDL.LU.64 R4, [R1+0x3e0] ;  /* 0x0003e00001047983 */ /* 0x001ee20000300a00 */
[----:B-1----:R-:W3:Y:S02]  /*4e8b0*/  LDL.LU.64 R6, [R1+0x3e8] ;  /* 0x0003e80001067983 */ /* 0x002ee40000300a00 */
[----:B------:R-:W-:Y:S02]  /*4e8c0*/  STL [R1+0x2d08], R28 ;  /* 0x002d081c01007387 */ /* 0x000fe40000100800 */
[----:B------:R-:W-:Y:S02]  /*4e8d0*/  STL [R1+0x2d04], R3 ;  /* 0x002d040301007387 */ /* 0x000fe40000100800 */
[----:B------:R-:W-:-:S02]  /*4e8e0*/  IMAD.MOV.U32 R2, RZ, RZ, R16 ;  /* 0x000000ffff027224 */ /* 0x000fc400078e0010 */
        /* <DEDUP_REMOVED lines=10> */
[C---:B--2---:R-:W-:Y:S11]  /*4e990*/  HMMA.16816.F32.BF16 R24, R12.reuse, R16, R24 ;  /* 0x000000100c18723c */ /* 0x044ff60000041818 */
[----:B------:R-:W-:Y:S11]  /*4e9a0*/  @!UPT UIADD3 URZ, URZ, URZ, URZ ;  /* 0x0000003f3f3ff290 */ /* 0x000ff6000fffe03f */
[----:B------:R-:W-:Y:S01]  /*4e9b0*/  @!UPT UIADD3 URZ, URZ, URZ, URZ ;  /* 0x0000003f3f3ff290 */ /* 0x000fe2000fffe03f */
[----:B------:R0:W-:Y:S01]  /*4e9c0*/  STL.64 [R1+0x410], R24 ;  /* 0x0004101801007387 */ /* 0x0001e20000100a00 */
[----:B------:R-:W-:Y:S03]  /*4e9d0*/  STL.64 [R1+0x418], R26 ;  /* 0x0004181a01007387 */ /* 0x000fe60000100a00 */
[----:B0-----:R-:W3:Y:S01]  /*4e9e0*/  LDL.LU.64 R24, [R1+0x2de8] ;  /* 0x002de80001187983 */ /* 0x001ee20000300a00 */
[----:B------:R-:W-:Y:S02]  /*4e9f0*/  IMAD.MOV.U32 R3, RZ, RZ, R16 ;  /* 0x000000ffff037224 */ /* 0x000fe400078e0010 */
[----:B------:R-:W-:Y:S02]  /*4ea00*/  IMAD.MOV.U32 R29, RZ, RZ, R17 ;  /* 0x000000ffff1d7224 */ /* 0x000fe400078e0011 */
[----:B------:R-:W2:Y:S01]  /*4ea10*/  LDL.LU.64 R16, [R1+0x3c0] ;  /* 0x0003c00001107983 */ /* 0x000ea20000300a00 */
[----:B------:R-:W2:Y:S01]  /*4ea20*/  LDL.LU.64 R18, [R1+0x3c8] ;  /* 0x0003c80001127983 */ /* 0x000ea20000300a00 */
[----:B---3--:R-:W-:Y:S01]  /*4ea30*/  HMMA.16816.F32.BF16 R8, R12, R24, R8 ;  /* 0x000000180c08723c */ /* 0x008fe20000041808 */
[----:B------:R-:W-:-:S02]  /*4ea40*/  IMAD.MOV.U32 R2, RZ, RZ, R24 ;  /* 0x000000ffff027224 */ /* 0x000fc400078e0018 */
[----:B------:R-:W-:Y:S11]  /*4ea50*/  IMAD.MOV.U32 R28, RZ, RZ, R25 ;  /* 0x000000ffff1c7224 */ /* 0x000ff600078e0019 */
[----:B------:R-:W-:Y:S09]  /*4ea60*/  @!UPT UIADD3 URZ, URZ, URZ, URZ ;  /* 0x0000003f3f3ff290 */ /* 0x000ff2000fffe03f */
[----:B------:R-:W-:Y:S01]  /*4ea70*/  STL.64 [R1+0x400], R8 ;  /* 0x0004000801007387 */ /* 0x000fe20000100a00 */
[----:B------:R0:W-:Y:S03]  /*4ea80*/  STL.64 [R1+0x408], R10 ;  /* 0x0004080a01007387 */ /* 0x0001e60000100a00 */
[----:B0-----:R-:W3:Y:S01]  /*4ea90*/  LDL.LU.64 R10, [R1+0x2de0] ;  /* 0x002de000010a7983 */ /* 0x001ee20000300a00 */
[----:B------:R-:W2:Y:S02]  /*4eaa0*/  LDL.LU.64 R8, [R1+0x2dd8] ;  /* 0x002dd80001087983 */ /* 0x000ea40000300a00 */
[----:B------:R-:W2:Y:S02]  /*4eab0*/  LDL.LU.64 R26, [R1+0x2dd0] ;  /* 0x002dd000011a7983 */ /* 0x000ea40000300a00 */
[----:B------:R-:W4:Y:S02]  /*4eac0*/  LDL.LU.64 R24, [R1+0x2dc8] ;  /* 0x002dc80001187983 */ /* 0x000f240000300a00 */
[C---:B----4-:R-:W-:Y:S11]  /*4ead0*/  HMMA.16816.F32.BF16 R20, R12.reuse, R24, R20 ;  /* 0x000000180c14723c */ /* 0x050ff60000041814 */
[----:B------:R-:W-:Y:S11]  /*4eae0*/  @!UPT UIADD3 URZ, URZ, URZ, URZ ;  /* 0x0000003f3f3ff290 */ /* 0x000ff6000fffe03f */
[----:B------:R-:W-:Y:S01]  /*4eaf0*/  @!UPT UIADD3 URZ, URZ, URZ, URZ ;  /* 0x0000003f3f3ff290 */ /* 0x000fe2000fffe03f */
[----:B------:R-:W-:Y:S01]  /*4eb00*/  STL.64 [R1+0x3f0], R20 ;  /* 0x0003f01401007387 */ /* 0x000fe20000100a00 */
[----:B------:R0:W-:Y:S03]  /*4eb10*/  STL.64 [R1+0x3f8], R22 ;  /* 0x0003f81601007387 */ /* 0x0001e60000100a00 */
[----:B0-----:R-:W4:Y:S01]  /*4eb20*/  LDL.LU.64 R22, [R1+0x2dc0] ;  /* 0x002dc00001167983 */ /* 0x001f220000300a00 */
[----:B------:R-:W2:Y:S02]  /*4eb30*/  LDL.LU.64 R20, [R1+0x2db8] ;  /* 0x002db80001147983 */ /* 0x000ea40000300a00 */
[C---:B--2---:R-:W-:Y:S11]  /*4eb40*/  HMMA.16816.F32.BF16 R4, R12.reuse, R20, R4 ;  /* 0x000000140c04723c */ /* 0x044ff60000041804 */
[----:B------:R-:W-:Y:S11]  /*4eb50*/  @!UPT UIADD3 URZ, URZ, URZ, URZ ;  /* 0x0000003f3f3ff290 */ /* 0x000ff6000fffe03f */
[----:B------:R-:W-:Y:S01]  /*4eb60*/  @!UPT UIADD3 URZ, URZ, URZ, URZ ;  /* 0x0000003f3f3ff290 */ /* 0x000fe2000fffe03f */
[----:B------:R-:W-:Y:S01]  /*4eb70*/  STL.64 [R1+0x3e0], R4 ;  /* 0x0003e00401007387 */ /* 0x000fe20000100a00 */
[----:B------:R0:W-:Y:S03]  /*4eb80*/  STL.64 [R1+0x3e8], R6 ;  /* 0x0003e80601007387 */ /* 0x0001e60000100a00 */
[----:B0-----:R-:W2:Y:S01]  /*4eb90*/  LDL.LU.64 R6, [R1+0x2db0] ;  /* 0x002db00001067983 */ /* 0x001ea20000300a00 */
[----:B------:R-:W2:Y:S02]  /*4eba0*/  LDL.LU.64 R4, [R1+0x2da8] ;  /* 0x002da80001047983 */ /* 0x000ea40000300a00 */
[----:B----4-:R-:W-:Y:S02]  /*4ebb0*/  STL.64 [R1+0x2af8], R22 ;  /* 0x002af81601007387 */ /* 0x010fe40000100a00 */
[----:B------:R0:W-:Y:S02]  /*4ebc0*/  STL.64 [R1+0x2af0], R20 ;  /* 0x002af01401007387 */ /* 0x0001e40000100a00 */
[----:B0-----:R-:W4:Y:S01]  /*4ebd0*/  LDL.LU.64 R20, [R1+0x3d0] ;  /* 0x0003d00001147983 */ /* 0x001f220000300a00 */
[----:B------:R-:W4:Y:S02]  /*4ebe0*/  LDL.LU.64 R22, [R1+0x3d8] ;  /* 0x0003d80001167983 */ /* 0x000f240000300a00 */
[C---:B----4-:R-:W-:Y:S08]  /*4ebf0*/  HMMA.16816.F32.BF16 R20, R12.reuse, R8, R20 ;  /* 0x000000080c14723c */ /* 0x050ff00000041814 */
[----:B--2---:R-:W-:Y:S11]  /*4ec00*/  HMMA.16816.F32.BF16 R12, R12, R4, R16 ;  /* 0x000000040c0c723c */ /* 0x004ff60000041810 */
[----:B------:R-:W-:Y:S04]  /*4ec10*/  @!UPT UIADD3 URZ, URZ, URZ, URZ ;  /* 0x0000003f3f3ff290 */ /* 0x000fe8000fffe03f */
[----:B------:R-:W-:Y:S01]  /*4ec20*/  STL.64 [R1+0x3d0], R20 ;  /* 0x0003d01401007387 */ /* 0x000fe20000100a00 */
[----:B------:R0:W-:Y:S03]  /*4ec30*/  STL.64 [R1+0x3d8], R22 ;  /* 0x0003d81601007387 */ /* 0x0001e60000100a00 */
[----:B0-----:R-:W2:Y:S01]  /*4ec40*/  LDL R23, [R1+0x908] ;  /* 0x0009080001177983 */ /* 0x001ea20000100800 */
[----:B---3--:R-:W-:Y:S02]  /*4ec50*/  STL.64 [R1+0x2ae8], R10 ;  /* 0x002ae80a01007387 */ /* 0x008fe40000100a00 */
[----:B------:R0:W-:Y:S02]  /*4ec60*/  STL.64 [R1+0x2ae0], R8 ;  /* 0x002ae00801007387 */ /* 0x0001e40000100a00 */
[----:B0-----:R-:W-:Y:S02]  /*4ec70*/  IMAD.MOV.U32 R8, RZ, RZ, R7 ;  /* 0x000000ffff087224 */ /* 0x001fe400078e0007 */
[----:B------:R-:W-:Y:S01]  /*4ec80*/  IMAD.MOV.U32 R9, RZ, RZ, R6 ;  /* 0x000000ffff097224 */ /* 0x000fe200078e0006 */
[----:B------:R-:W3:Y:S01]  /*4ec90*/  LDL.LU R7, [R1+0x2da4] ;  /* 0x002da40001077983 */ /* 0x000ee20000300800 */
[----:B------:R-:W3:Y:S03]  /*4eca0*/  LDL.LU R6, [R1+0x2da0] ;  /* 0x002da00001067983 */ /* 0x000ee60000300800 */
[----:B------:R0:W-:Y:S01]  /*4ecb0*/  STL.64 [R1+0x2d10], R8 ;  /* 0x002d100801007387 */ /* 0x0001e20000100a00 */
[----:B------:R-:W4:Y:S02]  /*4ecc0*/  LDL.LU.64 R18, [R1+0x2d98] ;  /* 0x002d980001127983 */ /* 0x000f240000300a00 */
[----:B------:R-:W2:Y:S02]  /*4ecd0*/  LDL.LU.64 R16, [R1+0x2d90] ;  /* 0x002d900001107983 */ /* 0x000ea40000300a00 */
[----:B------:R1:W-:Y:S02]  /*4ece0*/  STL.64 [R1+0x3c0], R12 ;  /* 0x0003c00c01007387 */ /* 0x0003e40000100a00 */
[----:B0-----:R-:W-:-:S02]  /*4ecf0*/  IMAD.MOV.U32 R8, RZ, RZ, R27 ;  /* 0x000000ffff087224 */ /* 0x001fc400078e001b */
[----:B------:R-:W-:Y:S02]  /*4ed00*/  IMAD.MOV.U32 R9, RZ, RZ, R26 ;  /* 0x000000ffff097224 */ /* 0x000fe400078e001a */
[----:B------:R-:W-:Y:S02]  /*4ed10*/  IMAD.MOV.U32 R26, RZ, RZ, R14 ;  /* 0x000000ffff1a7224 */ /* 0x000fe400078e000e */
[----:B------:R-:W-:Y:S01]  /*4ed20*/  IMAD.MOV.U32 R27, RZ, RZ, R15 ;  /* 0x000000ffff1b7224 */ /* 0x000fe200078e000f */
[----:B-1----:R-:W2:Y:S01]  /*4ed30*/  LDL.LU.64 R12, [R1+0x3b0] ;  /* 0x0003b000010c7983 */ /* 0x002ea20000300a00 */
[----:B------:R-:W2:Y:S03]  /*4ed40*/  LDL.LU.64 R14, [R1+0x3b8] ;  /* 0x0003b800010e7983 */ /* 0x000ea60000300a00 */
[----:B------:R-:W-:Y:S01]  /*4ed50*/  STL.64 [R1+0x2b18], R26 ;  /* 0x002b181a01007387 */ /* 0x000fe20000100a00 */
[----:B------:R-:W-:Y:S03]  /*4ed60*/  STL.64 [R1+0x2b10], R24 ;  /* 0x002b101801007387 */ /* 0x000fe60000100a00 */
[----:B---3--:R-:W-:Y:S01]  /*4ed70*/  STL.64 [R1+0x2b08], R6 ;  /* 0x002b080601007387 */ /* 0x008fe20000100a00 */
[----:B------:R4:W-:Y:S02]  /*4ed80*/  STL.64 [R1+0x2b00], R4 ;  /* 0x002b000401007387 */ /* 0x0009e40000100a00 */
[----:B----4-:R-:W-:-:S02]  /*4ed90*/  IMAD.MOV.U32 R4, RZ, RZ, R19 ;  /* 0x000000ffff047224 */ /* 0x010fc400078e0013 */
[----:B------:R-:W3:Y:S01]  /*4eda0*/  LDL.LU R19, [R1+0x2d88] ;  /* 0x002d880001137983 */ /* 0x000ee20000300800 */
[----:B------:R-:W4:Y:S03]  /*4edb0*/  LDL.LU R5, [R1+0x164] ;  /* 0x0001640001057983 */ /* 0x000f260000300800 */
[----:B----4-:R2:W-:Y:S02]  /*4edc0*/  STL.64 [R1+0x2d18], R4 ;  /* 0x002d180401007387 */ /* 0x0105e40000100a00 */
[----:B--2---:R-:W-:Y:S02]  /*4edd0*/  IMAD.MOV.U32 R4, RZ, RZ, R16 ;  /* 0x000000ffff047224 */ /* 0x004fe400078e0010 */
[----:B------:R-:W-:Y:S01]  /*4ede0*/  IMAD.MOV.U32 R5, RZ, RZ, R17 ;  /* 0x000000ffff057224 */ /* 0x000fe200078e0011 */
[----:B------:R-:W2:Y:S01]  /*4edf0*/  LDL.LU R16, [R1+0x2d84] ;  /* 0x002d840001107983 */ /* 0x000ea20000300800 */
[----:B------:R-:W2:Y:S03]  /*4ee00*/  LDL.LU R17, [R1+0x2d80] ;  /* 0x002d800001117983 */ /* 0x000ea60000300800 */
[----:B------:R0:W-:Y:S02]  /*4ee10*/  STL.64 [R1+0x2d30], R4 ;  /* 0x002d300401007387 */ /* 0x0001e40000100a00 */
[----:B0-----:R-:W-:-:S02]  /*4ee20*/  IMAD.MOV.U32 R4, RZ, RZ, R18 ;  /* 0x000000ffff047224 */ /* 0x001fc400078e0012 */
[----:B---3--:R-:W-:Y:S01]  /*4ee30*/  IMAD.MOV.U32 R5, RZ, RZ, R19 ;  /* 0x000000ffff057224 */ /* 0x008fe200078e0013 */
[----:B------:R-:W2:Y:S01]  /*4ee40*/  LDL.LU R18, [R1+0x2d7c] ;  /* 0x002d7c0001127983 */ /* 0x000ea20000300800 */
[----:B------:R-:W2:Y:S03]  /*4ee50*/  LDL.LU R19, [R1+0x2d78] ;  /* 0x002d780001137983 */ /* 0x000ea60000300800 */
[----:B------:R0:W-:Y:S04]  /*4ee60*/  STL.64 [R1+0x2d48], R4 ;  /* 0x002d480401007387 */ /* 0x0001e80000100a00 */
[----:B0-----:R-:W3:Y:S01]  /*4ee70*/  LDL.LU R4, [R1+0x190] ;  /* 0x0001900001047983 */ /* 0x001ee20000300800 */
[----:B------:R-:W3:Y:S01]  /*4ee80*/  LDL.LU R5, [R1+0x194] ;  /* 0x0001940001057983 */ /* 0x000ee20000300800 */
[C---:B--2---:R-:W-:Y:S02]  /*4ee90*/  HMMA.16816.F32.BF16 R12, R16.reuse, R8, R12 ;  /* 0x00000008100c723c */ /* 0x044fe4000004180c */
[----:B---3--:R0:W-:Y:S04]  /*4eea0*/  STL.64 [R1+0x2d60], R4 ;  /* 0x002d600401007387 */ /* 0x0081e80000100a00 */
[----:B0-----:R-:W2:Y:S01]  /*4eeb0*/  LDL.LU R4, [R1+0x1a0] ;  /* 0x0001a00001047983 */ /* 0x001ea20000300800 */
[----:B------:R-:W2:Y:S02]  /*4eec0*/  LDL.LU R5, [R1+0x1a4] ;  /* 0x0001a40001057983 */ /* 0x000ea40000300800 */
[----:B------:R-:W3:Y:S02]  /*4eed0*/  LDL.LU.64 R8, [R1+0x360] ;  /* 0x0003600001087983 */ /* 0x000ee40000300a00 */
[----:B------:R-:W4:Y:S11]  /*4eee0*/  LDL.LU.64 R10, [R1+0x368] ;  /* 0x00036800010a7983 */ /* 0x000f360000300a00 */
[----:B------:R-:W-:Y:S01]  /*4eef0*/  @!UPT UIADD3 URZ, URZ, URZ, URZ ;  /* 0x0000003f3f3ff290 */ /* 0x000fe2000fffe03f */
[----:B------:R-:W-:Y:S01]  /*4ef00*/  STL.64 [R1+0x3b0], R12 ;  /* 0x0003b00c01007387 */ /* 0x000fe20000100a00 */
[----:B------:R-:W-:Y:S03]  /*4ef10*/  STL.64 [R1+0x3b8], R14 ;  /* 0x0003b80e01007387 */ /* 0x000fe60000100a00 */
[----:B----4-:R-:W-:Y:S01]  /*4ef20*/  STL.64 [R1+0x2d28], R10 ;  /* 0x002d280a01007387 */ /* 0x010fe20000100a00 */
[----:B---3--:R0:W-:Y:S03]  /*4ef30*/  STL.64 [R1+0x2d20], R8 ;  /* 0x002d200801007387 */ /* 0x0081e60000100a00 */
[----:B0-----:R-:W3:Y:S01]  /*4ef40*/  LDL.LU.64 R8, [R1+0x370] ;  /* 0x0003700001087983 */ /* 0x001ee20000300a00 */
[----:B------:R-:W4:Y:S03]  /*4ef50*/  LDL.LU.64 R10, [R1+0x378] ;  /* 0x00037800010a7983 */ /* 0x000f260000300a00 */
        /* <DEDUP_REMOVED lines=10> */
[----:B0-----:R-:W2:Y:S01]  /*4f000*/  LDL.LU.64 R8, [R1+0x3a0] ;  /* 0x0003a00001087983 */ /* 0x001ea20000300a00 */
[----:B------:R-:W2:Y:S02]  /*4f010*/  LDL.LU.64 R10, [R1+0x3a8] ;  /* 0x0003a800010a7983 */ /* 0x000ea40000300a00 */
[----:B------:R-:W3:Y:S02]  /*4f020*/  LDL.LU R24, [R1+0xf0] ;  /* 0x0000f00001187983 */ /* 0x000ee40000300800 */
[----:B------:R-:W3:Y:S02]  /*4f030*/  LDL.LU R25, [R1+0xf4] ;  /* 0x0000f40001197983 */ /* 0x000ee40000300800 */
[----:B---3--:R0:W-:Y:S04]  /*4f040*/  STL.64 [R1+0x2ca8], R24 ;  /* 0x002ca81801007387 */ /* 0x0081e80000100a00 */
[----:B0-----:R-:W3:Y:S01]  /*4f050*/  LDL.LU R24, [R1+0x150] ;  /* 0x0001500001187983 */ /* 0x001ee20000300800 */
[----:B------:R-:W3:Y:S02]  /*4f060*/  LDL.LU R25, [R1+0x154] ;  /* 0x0001540001197983 */ /* 0x000ee40000300800 */
[----:B------:R-:W4:Y:S02]  /*4f070*/  LDL.LU R20, [R1+0xe0] ;  /* 0x0000e00001147983 */ /* 0x000f240000300800 */
[----:B------:R-:W4:Y:S01]  /*4f080*/  LDL.LU R21, [R1+0xe4] ;  /* 0x0000e40001157983 */ /* 0x000f220000300800 */
[C---:B--2---:R-:W-:Y:S01]  /*4f090*/  HMMA.16816.F32.BF16 R4, R16.reuse, R4, R8 ;  /* 0x000000041004723c */ /* 0x044fe20000041808 */
[----:B------:R-:W2:Y:S01]  /*4f0a0*/  LDL.LU.64 R12, [R1+0x340] ;  /* 0x00034000010c7983 */ /* 0x000ea20000300a00 */
[----:B------:R-:W2:Y:S03]  /*4f0b0*/  LDL.LU.64 R14, [R1+0x348] ;  /* 0x00034800010e7983 */ /* 0x000ea60000300a00 */
[----:B----4-:R-:W-:Y:S01]  /*4f0c0*/  STL.64 [R1+0x2cb0], R20 ;  /* 0x002cb01401007387 */ /* 0x010fe20000100a00 */
[----:B------:R-:W4:Y:S02]  /*4f0d0*/  LDL.LU.64 R10, [R1+0x2d70] ;  /* 0x002d7000010a7983 */ /* 0x000f240000300a00 */
[----:B------:R-:W4:Y:S11]  /*4f0e0*/  LDL.LU.64 R8, [R1+0x2d68] ;  /* 0x002d680001087983 */ /* 0x000f360000300a00 */
[----:B------:R-:W-:Y:S04]  /*4f0f0*/  @!UPT UIADD3 URZ, URZ, URZ, URZ ;  /* 0x0000003f3f3ff290 */ /* 0x000fe8000fffe03f */
[----:B------:R0:W-:Y:S01]  /*4f100*/  STL.64 [R1+0x3a0], R4 ;  /* 0x0003a00401007387 */ /* 0x0001e20000100a00 */
[----:B------:R4:W-:Y:S04]  /*4f110*/  STL.64 [R1+0x3a8], R6 ;  /* 0x0003a80601007387 */ /* 0x0009e80000100a00 */
[----:B0-----:R-:W4:Y:S02]  /*4f120*/  LDL.LU.64 R4, [R1+0x2d60] ;  /* 0x002d600001047983 */ /* 0x001f240000300a00 */
[C---:B----4-:R-:W-:Y:S02]  /*4f130*/  HMMA.16816.F32.BF16 R4, R16.reuse, R4, R8 ;  /* 0x000000041004723c */ /* 0x050fe40000041808 */
[----:B------:R-:W4:Y:S01]  /*4f140*/  LDL.LU.64 R10, [R1+0x2d58] ;  /* 0x002d5800010a7983 */ /* 0x000f220000300a00 */
[----:B------:R-:W4:Y:S11]  /*4f150*/  LDL.LU.64 R8, [R1+0x2d50] ;  /* 0x002d500001087983 */ /* 0x000f360000300a00 */
[----:B------:R-:W-:Y:S09]  /*4f160*/  @!UPT UIADD3 URZ, URZ, URZ, URZ ;  /* 0x0000003f3f3ff290 */ /* 0x000ff2000fffe03f */
[----:B------:R0:W-:Y:S01]  /*4f170*/  STL.64 [R1+0x390], R4 ;  /* 0x0003900401007387 */ /* 0x0001e20000100a00 */
[----:B------:R4:W-:Y:S03]  /*4f180*/  STL.64 [R1+0x398], R6 ;  /* 0x0003980601007387 */ /* 0x0009e60000100a00 */
[----:B0-----:R-:W4:Y:S01]  /*4f190*/  LDL.LU.64 R4, [R1+0x2d48] ;  /* 0x002d480001047983 */ /* 0x001f220000300a00 */
[----:B------:R-:W2:Y:S02]  /*4f1a0*/  LDL.LU R20, [R1+0x110] ;  /* 0x0001100001147983 */ /* 0x000ea40000300800 */
[----:B------:R-:W2:Y:S01]  /*4f1b0*/  LDL.LU R21, [R1+0x114] ;  /* 0x0001140001157983 */ /* 0x000ea20000300800 */
[C---:B----4-:R-:W-:Y:S01]  /*4f1c0*/  HMMA.16816.F32.BF16 R4, R16.reuse, R4, R8 ;  /* 0x000000041004723c */ /* 0x050fe20000041808 */
[----:B--2---:R-:W-:Y:S01]  /*4f1d0*/  STL.64 [R1+0x2cd0], R20 ;  /* 0x002cd01401007387 */ /* 0x004fe20000100a00 */
[----:B------:R-:W2:Y:S02]  /*4f1e0*/  LDL.LU.64 R10, [R1+0x2d40] ;  /* 0x002d4000010a7983 */ /* 0x000ea40000300a00 */
[----:B------:R-:W2:Y:S11]  /*4f1f0*/  LDL.LU.64 R8, [R1+0x2d38] ;  /* 0x002d380001087983 */ /* 0x000eb60000300a00 */
[----:B------:R-:W-:Y:S08]  /*4f200*/  @!UPT UIADD3 URZ, URZ, URZ, URZ ;  /* 0x0000003f3f3ff290 */ /* 0x000ff0000fffe03f */
[----:B------:R0:W-:Y:S01]  /*4f210*/  STL.64 [R1+0x380], R4 ;  /* 0x0003800401007387 */ /* 0x0001e20000100a00 */
[----:B------:R2:W-:Y:S03]  /*4f220*/  STL.64 [R1+0x388], R6 ;  /* 0x0003880601007387 */ /* 0x0005e60000100a00 */
[----:B0-----:R-:W2:Y:S02]  /*4f230*/  LDL.LU.64 R4, [R1+0x2d30] ;  /* 0x002d300001047983 */ /* 0x001ea40000300a00 */
[C---:B--2---:R-:W-:Y:S02]  /*4f240*/  HMMA.16816.F32.BF16 R4, R16.reuse, R4, R8 ;  /* 0x000000041004723c */ /* 0x044fe40000041808 */
[----:B------:R-:W2:Y:S01]  /*4f250*/  LDL.LU.64 R10, [R1+0x2d28] ;  /* 0x002d2800010a7983 */ /* 0x000ea20000300a00 */
[----:B------:R-:W2:Y:S11]  /*4f260*/  LDL.LU.64 R8, [R1+0x2d20] ;  /* 0x002d200001087983 */ /* 0x000eb60000300a00 */
[----:B------:R-:W-:Y:S09]  /*4f270*/  @!UPT UIADD3 URZ, URZ, URZ, URZ ;  /* 0x0000003f3f3ff290 */ /* 0x000ff2000fffe03f */
[----:B------:R0:W-:Y:S01]  /*4f280*/  STL.64 [R1+0x370], R4 ;  /* 0x0003700401007387 */ /* 0x0001e20000100a00 */
[----:B------:R2:W-:Y:S03]  /*4f290*/  STL.64 [R1+0x378], R6 ;  /* 0x0003780601007387 */ /* 0x0005e60000100a00 */
[----:B0-----:R-:W2:Y:S02]  /*4f2a0*/  LDL.LU.64 R4, [R1+0x2d18] ;  /* 0x002d180001047983 */ /* 0x001ea40000300a00 */
[C---:B--2---:R-:W-:Y:S02]  /*4f2b0*/  HMMA.16816.F32.BF16 R4, R16.reuse, R4, R8 ;  /* 0x000000041004723c */ /* 0x044fe40000041808 */
[----:B------:R-:W2:Y:S11]  /*4f2c0*/  LDL.LU.64 R8, [R1+0x2d10] ;  /* 0x002d100001087983 */ /* 0x000eb60000300a00 */
[----:B------:R-:W-:Y:S10]  /*4f2d0*/  @!UPT UIADD3 URZ, URZ, URZ, URZ ;  /* 0x0000003f3f3ff290 */ /* 0x000ff4000fffe03f */
[----:B------:R0:W-:Y:S01]  /*4f2e0*/  STL.64 [R1+0x360], R4 ;  /* 0x0003600401007387 */ /* 0x0001e20000100a00 */
[----:B------:R-:W-:Y:S02]  /*4f2f0*/  STL.64 [R1+0x368], R6 ;  /* 0x0003680601007387 */ /* 0x000fe40000100a00 */
[----:B0-----:R-:W-:Y:S02]  /*4f300*/  IMAD.MOV.U32 R4, RZ, RZ, R2 ;  /* 0x000000ffff047224 */ /* 0x001fe400078e0002 */
[----:B------:R-:W-:Y:S01]  /*4f310*/  IMAD.MOV.U32 R5, RZ, RZ, R28 ;  /* 0x000000ffff057224 */ /* 0x000fe200078e001c */
[----:B------:R-:W4:Y:S01]  /*4f320*/  LDL.LU R2, [R1+0x2d0c] ;  /* 0x002d0c0001027983 */ /* 0x000f220000300800 */
[----:B------:R-:W2:Y:S03]  /*4f330*/  LDL.LU R28, [R1+0x2d08] ;  /* 0x002d0800011c7983 */ /* 0x000ea60000300800 */
[----:B------:R0:W-:Y:S04]  /*4f340*/  STL.64 [R1+0x2b20], R4 ;  /* 0x002b200401007387 */ /* 0x0001e80000100a00 */
[----:B0-----:R-:W3:Y:S01]  /*4f350*/  LDL.LU.64 R4, [R1+0x350] ;  /* 0x0003500001047983 */ /* 0x001ee20000300a00 */
[----:B------:R-:W3:Y:S02]  /*4f360*/  LDL.LU.64 R6, [R1+0x358] ;  /* 0x0003580001067983 */ /* 0x000ee40000300a00 */
[----:B---3--:R-:W-:Y:S07]  /*4f370*/  HMMA.16816.F32.BF16 R24, R16, R24, R4 ;  /* 0x000000181018723c */ /* 0x008fee0000041804 */
[----:B------:R-:W-:-:S02]  /*4f380*/  IMAD.MOV.U32 R4, RZ, RZ, R3 ;  /* 0x000000ffff047224 */ /* 0x000fc400078e0003 */
[----:B------:R-:W-:Y:S01]  /*4f390*/  IMAD.MOV.U32 R5, RZ, RZ, R29 ;  /* 0x000000ffff057224 */ /* 0x000fe200078e001d */
[----:B------:R-:W3:Y:S11]  /*4f3a0*/  LDL.LU R3, [R1+0x2d04] ;  /* 0x002d040001037983 */ /* 0x000ef60000300800 */
[----:B------:R-:W-:Y:S02]  /*4f3b0*/  @!UPT UIADD3 URZ, URZ, URZ, URZ ;  /* 0x0000003f3f3ff290 */ /* 0x000fe4000fffe03f */
[----:B------:R-:W-:Y:S01]  /*4f3c0*/  STL.64 [R1+0x350], R24 ;  /* 0x0003501801007387 */ /* 0x000fe20000100a00 */
[----:B------:R-:W-:Y:S02]  /*4f3d0*/  STL.64 [R1+0x358], R26 ;  /* 0x0003581a01007387 */ /* 0x000fe40000100a00 */
[----:B------:R-:W3:Y:S02]  /*4f3e0*/  LDL.LU R29, [R1+0x2d00] ;  /* 0x002d0000011d7983 */ /* 0x000ee40000300800 */
[----:B------:R2:W-:Y:S01]  /*4f3f0*/  STL.64 [R1+0x2b38], R4 ;  /* 0x002b380401007387 */ /* 0x0005e20000100a00 */
[----:B------:R-:W3:Y:S01]  /*4f400*/  LDL.LU.64 R20, [R1+0x320] ;  /* 0x0003200001147983 */ /* 0x000ee20000300a00 */
[----:B--2---:R-:W-:Y:S03]  /*4f410*/  HMMA.16816.F32.BF16 R4, R16, R8, R12 ;  /* 0x000000081004723c */ /* 0x004fe6000004180c */
[----:B------:R0:W1:Y:S11]  /*4f420*/  LDSM.16.MT88.4 R12, [R23+0x10400] ;  /* 0x01040000170c783b */ /* 0x0000760000004200 */
[----:B------:R-:W-:Y:S09]  /*4f430*/  @!UPT UIADD3 URZ, URZ, URZ, URZ ;  /* 0x0000003f3f3ff290 */ /* 0x000ff2000fffe03f */
[----:B------:R-:W-:Y:S01]  /*4f440*/  STL.64 [R1+0x340], R4 ;  /* 0x0003400401007387 */ /* 0x000fe20000100a00 */
[----:B------:R-:W-:Y:S02]  /*4f450*/  STL.64 [R1+0x348], R6 ;  /* 0x0003480601007387 */ /* 0x000fe40000100a00 */
[----:B0-----:R-:W2:Y:S02]  /*4f460*/  LDL.LU.64 R22, [R1+0x328] ;  /* 0x0003280001167983 */ /* 0x001ea40000300a00 */
[----:B--2---:R-:W-:Y:S01]  /*4f470*/  STL.64 [R1+0x2ce0], R22 ;  /* 0x002ce01601007387 */ /* 0x004fe20000100a00 */
[----:B---3--:R0:W-:Y:S03]  /*4f480*/  STL.64 [R1+0x2cd8], R20 ;  /* 0x002cd81401007387 */ /* 0x0081e60000100a00 */
[----:B0-----:R-:W2:Y:S01]  /*4f490*/  LDL.LU R20, [R1+0x130] ;  /* 0x0001300001147983 */ /* 0x001ea20000300800 */
[----:B------:R-:W2:Y:S02]  /*4f4a0*/  LDL.LU R21, [R1+0x134] ;  /* 0x0001340001157983 */ /* 0x000ea40000300800 */
[----:B------:R-:W3:Y:S02]  /*4f4b0*/  LDL.LU.64 R24, [R1+0x300] ;  /* 0x0003000001187983 */ /* 0x000ee40000300a00 */
[----:B------:R-:W2:Y:S02]  /*4f4c0*/  LDL.LU.64 R26, [R1+0x308] ;  /* 0x00030800011a7983 */ /* 0x000ea40000300a00 */
[----:B--2---:R-:W-:Y:S01]  /*4f4d0*/  STL.64 [R1+0x2cc0], R26 ;  /* 0x002cc01a01007387 */ /* 0x004fe20000100a00 */
[----:B---3--:R0:W-:Y:S03]  /*4f4e0*/  STL.64 [R1+0x2cb8], R24 ;  /* 0x002cb81801007387 */ /* 0x0081e60000100a00 */
[----:B0-----:R-:W2:Y:S01]  /*4f4f0*/  LDL.LU.64 R24, [R1+0x310] ;  /* 0x0003100001187983 */ /* 0x001ea20000300a00 */
[----:B------:R-:W3:Y:S03]  /*4f500*/  LDL.LU.64 R26, [R1+0x318] ;  /* 0x00031800011a7983 */ /* 0x000ee60000300a00 */
[----:B---3--:R-:W-:Y:S01]  /*4f510*/  STL.64 [R1+0x2cf0], R26 ;  /* 0x002cf01a01007387 */ /* 0x008fe20000100a00 */
[----:B--2---:R0:W-:Y:S03]  /*4f520*/  STL.64 [R1+0x2ce8], R24 ;  /* 0x002ce81801007387 */ /* 0x0041e60000100a00 */
[----:B0-----:R-:W2:Y:S01]  /*4f530*/  LDL.LU.64 R24, [R1+0x330] ;  /* 0x0003300001187983 */ /* 0x001ea20000300a00 */
[----:B------:R-:W2:Y:S02]  /*4f540*/  LDL.LU.64 R26, [R1+0x338] ;  /* 0x00033800011a7983 */ /* 0x000ea40000300a00 */
[----:B----4-:R-:W-:-:S02]  /*4f550*/  IMAD.MOV.U32 R4, RZ, RZ, R2 ;  /* 0x000000ffff047224 */ /* 0x010fc400078e0002 */
[----:B------:R-:W-:Y:S01]  /*4f560*/  IMAD.MOV.U32 R5, RZ, RZ, R0 ;  /* 0x000000ffff057224 */ /* 0x000fe200078e0000 */
[----:B------:R-:W3:Y:S01]  /*4f570*/  LDL.LU.64 R8, [R1+0x2e0] ;  /* 0x0002e00001087983 */ /* 0x000ee20000300a00 */
[----:B------:R-:W3:Y:S02]  /*4f580*/  LDL.LU.64 R10, [R1+0x2e8] ;  /* 0x0002e800010a7983 */ /* 0x000ee40000300a00 */
[----:B------:R-:W4:Y:S02]  /*4f590*/  LDL.LU R2, [R1+0x2cfc] ;  /* 0x002cfc0001027983 */ /* 0x000f240000300800 */
[----:B------:R-:W3:Y:S01]  /*4f5a0*/  LDL.LU R0, [R1+0x2cf8] ;  /* 0x002cf80001007983 */ /* 0x000ee20000300800 */
[----:B------:R0:W-:Y:S04]  /*4f5b0*/  STL.64 [R1+0x2b50], R4 ;  /* 0x002b500401007387 */ /* 0x0001e80000100a00 */
[----:B0-----:R-:W3:Y:S01]  /*4f5c0*/  LDL.LU R4, [R1+0x120] ;  /* 0x0001200001047983 */ /* 0x001ee20000300800 */
[----:B------:R-:W3:Y:S02]  /*4f5d0*/  LDL.LU R5, [R1+0x124] ;  /* 0x0001240001057983 */ /* 0x000ee40000300800 */
[----:B-1----:R-:W-:Y:S02]  /*4f5e0*/  STL.64 [R1+0x2ad0], R14 ;  /* 0x002ad00e01007387 */ /* 0x002fe40000100a00 */
[----:B------:R0:W-:Y:S02]  /*4f5f0*/  STL.64 [R1+0x2ac8], R12 ;  /* 0x002ac80c01007387 */ /* 0x0001e40000100a00 */
[----:B0-----:R-:W3:Y:S01]  /*4f600*/  LDL.LU.64 R12, [R1+0x2f0] ;  /* 0x0002f000010c7983 */ /* 0x001ee20000300a00 */
[----:B------:R-:W3:Y:S01]  /*4f610*/  LDL.LU.64 R14, [R1+0x2f8] ;  /* 0x0002f800010e7983 */ /* 0x000ee20000300a00 */
[C---:B--2---:R-:W-:Y:S02]  /*4f620*/  HMMA.16816.F32.BF16 R20, R16.reuse, R20, R24 ;  /* 0x000000141014723c */ /* 0x044fe40000041818 */
[----:B------:R-:W2:Y:S01]  /*4f630*/  LDL.LU.64 R26, [R1+0x2cf0] ;  /* 0x002cf000011a7983 */ /* 0x000ea20000300a00 */
[----:B------:R-:W2:Y:S11]  /*4f640*/  LDL.LU.64 R24, [R1+0x2ce8] ;  /* 0x002ce80001187983 */ /* 0x000eb60000300a00 */
[----:B------:R-:W-:Y:S09]  /*4f650*/  @!UPT UIADD3 URZ, URZ, URZ, URZ ;  /* 0x0000003f3f3ff290 */ /* 0x000ff2000fffe03f */
[----:B------:R-:W-:Y:S01]  /*4f660*/  STL.64 [R1+0x330], R20 ;  /* 0x0003301401007387 */ /* 0x000fe20000100a00 */
[----:B------:R0:W-:Y:S03]  /*4f670*/  STL.64 [R1+0x338], R22 ;  /* 0x0003381601007387 */ /* 0x0001e60000100a00 */
[----:B0-----:R-:W3:Y:S01]  /*4f680*/  LDL.LU.64 R22, [R1+0x2ce0] ;  /* 0x002ce00001167983 */ /* 0x001ee20000300a00 */
[----:B------:R-:W3:Y:S02]  /*4f690*/  LDL.LU.64 R20, [R1+0x2cd8] ;  /* 0x002cd80001147983 */ /* 0x000ee40000300a00 */
[C---:B---3--:R-:W-:Y:S01]  /*4f6a0*/  HMMA.16816.F32.BF16 R4, R16.reuse, R4, R20 ;  /* 0x000000041004723c */ /* 0x048fe20000041814 */
[----:B------:R-:W2:Y:S11]  /*4f6b0*/  LDL.LU.64 R20, [R1+0x2cd0] ;  /* 0x002cd00001147983 */ /* 0x000eb60000300a00 */
[----:B------:R-:W-:Y:S11]  /*4f6c0*/  @!UPT UIADD3 URZ, URZ, URZ, URZ ;  /* 0x0000003f3f3ff290 */ /* 0x000ff6000fffe03f */
[----:B------:R0:W-:Y:S01]  /*4f6d0*/  STL.64 [R1+0x320], R4 ;  /* 0x0003200401007387 */ /* 0x0001e20000100a00 */
[----:B------:R-:W-:Y:S02]  /*4f6e0*/  STL.64 [R1+0x328], R6 ;  /* 0x0003280601007387 */ /* 0x000fe40000100a00 */
[----:B0-----:R-:W-:Y:S02]  /*4f6f0*/  IMAD.MOV.U32 R4, RZ, RZ, R3 ;  /* 0x000000ffff047224 */ /* 0x001fe400078e0003 */
[----:B------:R-:W-:Y:S01]  /*4f700*/  IMAD.MOV.U32 R5, RZ, RZ, R28 ;  /* 0x000000ffff057224 */ /* 0x000fe200078e001c */
[----:B------:R-:W3:Y:S01]  /*4f710*/  LDL.LU R3, [R1+0x2ccc] ;  /* 0x002ccc0001037983 */ /* 0x000ee20000300800 */
[----:B------:R-:W3:Y:S03]  /*4f720*/  LDL.LU R28, [R1+0x2cc8] ;  /* 0x002cc800011c7983 */ /* 0x000ee60000300800 */
[----:B------:R0:W-:Y:S04]  /*4f730*/  STL.64 [R1+0x2b68], R4 ;  /* 0x002b680401007387 */ /* 0x0001e80000100a00 */
[----:B0-----:R-:W3:Y:S01]  /*4f740*/  LDL.LU R4, [R1+0x100] ;  /* 0x0001000001047983 */ /* 0x001ee20000300800 */
[----:B------:R-:W3:Y:S01]  /*4f750*/  LDL.LU R5, [R1+0x104] ;  /* 0x0001040001057983 */ /* 0x000ee20000300800 */
[C---:B--2---:R-:W-:Y:S02]  /*4f760*/  HMMA.16816.F32.BF16 R20, R16.reuse, R20, R24 ;  /* 0x000000141014723c */ /* 0x044fe40000041818 */
[----:B------:R-:W3:Y:S01]  /*4f770*/  LDL.LU.64 R26, [R1+0x2cc0] ;  /* 0x002cc000011a7983 */ /* 0x000ee20000300a00 */
[----:B------:R-:W3:Y:S11]  /*4f780*/  LDL.LU.64 R24, [R1+0x2cb8] ;  /* 0x002cb80001187983 */ /* 0x000ef60000300a00 */
[----:B------:R-:W-:Y:S09]  /*4f790*/  @!UPT UIADD3 URZ, URZ, URZ, URZ ;  /* 0x0000003f3f3ff290 */ /* 0x000ff2000fffe03f */
[----:B------:R0:W-:Y:S01]  /*4f7a0*/  STL.64 [R1+0x310], R20 ;  /* 0x0003101401007387 */ /* 0x0001e20000100a00 */
[----:B------:R-:W-:Y:S03]  /*4f7b0*/  STL.64 [R1+0x318], R22 ;  /* 0x0003181601007387 */ /* 0x000fe60000100a00 */
[----:B0-----:R-:W2:Y:S01]  /*4f7c0*/  LDL.LU.64 R20, [R1+0x2cb0] ;  /* 0x002cb00001147983 */ /* 0x001ea20000300a00 */
[C---:B---3--:R-:W-:Y:S03]  /*4f7d0*/  HMMA.16816.F32.BF16 R4, R16.reuse, R4, R24 ;  /* 0x000000041004723c */ /* 0x048fe60000041818 */
[----:B------:R-:W3:Y:S11]  /*4f7e0*/  LDL.LU.64 R24, [R1+0x2ca8] ;  /* 0x002ca80001187983 */ /* 0x000ef60000300a00 */
[----:B------:R-:W-:Y:S09]  /*4f7f0*/  @!UPT UIADD3 URZ, URZ, URZ, URZ ;  /* 0x0000003f3f3ff290 */ /* 0x000ff2000fffe03f */
[----:B------:R4:W-:Y:S01]  /*4f800*/  STL.64 [R1+0x300], R4 ;  /* 0x0003000401007387 */ /* 0x0009e20000100a00 */
[----:B------:R-:W-:Y:S02]  /*4f810*/  STL.64 [R1+0x308], R6 ;  /* 0x0003080601007387 */ /* 0x000fe40000100a00 */
[----:B----4-:R-:W-:Y:S02]  /*4f820*/  IMAD.MOV.U32 R4, RZ, RZ, R2 ;  /* 0x000000ffff047224 */ /* 0x010fe400078e0002 */
[----:B------:R-:W4:Y:S01]  /*4f830*/  LDL.LU R2, [R1+0x2ca4] ;  /* 0x002ca40001027983 */ /* 0x000f220000300800 */
[----:B--2---:R-:W-:Y:S01]  /*4f840*/  HMMA.16816.F32.BF16 R8, R16, R20, R8 ;  /* 0x000000141008723c */ /* 0x004fe20000041808 */
[----:B------:R-:W-:-:S07]  /*4f850*/  IMAD.MOV.U32 R5, RZ, RZ, R29 ;  /* 0x000000ffff057224 */ /* 0x000fce00078e001d */
[----:B---3--:R-:W-:Y:S11]  /*4f860*/  HMMA.16816.F32.BF16 R12, R16, R24, R12 ;  /* 0x00000018100c723c */ /* 0x008ff6000004180c */
[----:B------:R-:W-:Y:S11]  /*4f870*/  @!UPT UIADD3 URZ, URZ, URZ, URZ ;  /* 0x0000003f3f3ff290 */ /* 0x000ff6000fffe03f */
[----:B------:R-:W-:Y:S01]  /*4f880*/  @!UPT UIADD3 URZ, URZ, URZ, URZ ;  /* 0x0000003f3f3ff290 */ /* 0x000fe2000fffe03f */
[----:B------:R-:W-:Y:S01]  /*4f890*/  STL.64 [R1+0x2f0], R12 ;  /* 0x0002f00c01007387 */ /* 0x000fe20000100a00 */
[----:B------:R-:W-:Y:S02]  /*4f8a0*/  STL.64 [R1+0x2f8], R14 ;  /* 0x0002f80e01007387 */ /* 0x000fe40000100a00 */
[----:B------:R-:W2:Y:S02]  /*4f8b0*/  LDL.LU R29, [R1+0x2ca0] ;  /* 0x002ca000011d7983 */ /* 0x000ea40000300800 */
[----:B------:R0:W-:Y:S02]  /*4f8c0*/  STL.64 [R1+0x2b80], R4 ;  /* 0x002b800401007387 */ /* 0x0001e40000100a00 */
[----:B0-----:R-:W-:Y:S02]  /*4f8d0*/  IMAD.MOV.U32 R4, RZ, RZ, R3 ;  /* 0x000000ffff047224 */ /* 0x001fe400078e0003 */
[----:B------:R-:W3:Y:S01]  /*4f8e0*/  LDL.LU R3, [R1+0x2c9c] ;  /* 0x002c9c0001037983 */ /* 0x000ee20000300800 */
[----:B------:R-:W-:Y:S02]  /*4f8f0*/  STL.64 [R1+0x2e0], R8 ;  /* 0x0002e00801007387 */ /* 0x000fe40000100a00 */
[----:B------:R-:W-:Y:S02]  /*4f900*/  STL.64 [R1+0x2e8], R10 ;  /* 0x0002e80a01007387 */ /* 0x000fe40000100a00 */
[----:B------:R-:W-:-:S02]  /*4f910*/  IMAD.MOV.U32 R5, RZ, RZ, R0 ;  /* 0x000000ffff057224 */ /* 0x000fc400078e0000 */
[----:B------:R-:W3:Y:S03]  /*4f920*/  LDL.LU R0, [R1+0x2c98] ;  /* 0x002c980001007983 */ /* 0x000ee60000300800 */
[----:B------:R4:W-:Y:S02]  /*4f930*/  STL.64 [R1+0x2b98], R4 ;  /* 0x002b980401007387 */ /* 0x0009e40000100a00 */
[----:B----4-:R-:W-:Y:S02]  /*4f940*/  IMAD.MOV.U32 R4, RZ, RZ, R2 ;  /* 0x000000ffff047224 */ /* 0x010fe400078e0002 */
[----:B------:R-:W4:Y:S01]  /*4f950*/  LDL.LU R2, [R1+0x2c94] ;  /* 0x002c940001027983 */ /* 0x000f220000300800 */
[----:B------:R-:W-:Y:S02]  /*4f960*/  IMAD.MOV.U32 R5, RZ, RZ, R28 ;  /* 0x000000ffff057224 */ /* 0x000fe400078e001c */
[----:B------:R-:W4:Y:S03]  /*4f970*/  LDL.LU R28, [R1+0x2c90] ;  /* 0x002c9000011c7983 */ /* 0x000f260000300800 */
[----:B------:R2:W-:Y:S02]  /*4f980*/  STL.64 [R1+0x2bb0], R4 ;  /* 0x002bb00401007387 */ /* 0x0005e40000100a00 */
[----:B--2---:R-:W-:-:S02]  /*4f990*/  IMAD.MOV.U32 R4, RZ, RZ, R29 ;  /* 0x000000ffff047224 */ /* 0x004fc400078e001d */
[----:B------:R-:W2:Y:S01]  /*4f9a0*/  LDL.LU R29, [R1+0x2c8c] ;  /* 0x002c8c00011d7983 */ /* 0x000ea20000300800 */
[----:B---3--:R-:W-:-:S03]  /*4f9b0*/  IMAD.MOV.U32 R5, RZ, RZ, R3 ;  /* 0x000000ffff057224 */ /* 0x008fc600078e0003 */
[----:B------:R-:W3:Y:S02]  /*4f9c0*/  LDL.LU R3, [R1+0x2c88] ;  /* 0x002c880001037983 */ /* 0x000ee40000300800 */
[----:B------:R0:W-:Y:S02]  /*4f9d0*/  STL.64 [R1+0x2bc8], R4 ;  /* 0x002bc80401007387 */ /* 0x0001e40000100a00 */
[----:B0-----:R-:W-:Y:S02]  /*4f9e0*/  IMAD.MOV.U32 R4, RZ, RZ, R0 ;  /* 0x000000ffff047224 */ /* 0x001fe400078e0000 */
[----:B------:R-:W3:Y:S01]  /*4f9f0*/  LDL.LU R0, [R1+0x2c84] ;  /* 0x002c840001007983 */ /* 0x000ee20000300800 */
[----:B----4-:R-:W-:-:S03]  /*4fa00*/  IMAD.MOV.U32 R5, RZ, RZ, R2 ;  /* 0x000000ffff057224 */ /* 0x010fc600078e0002 */
[----:B------:R-:W4:Y:S04]  /*4fa10*/  LDL.LU R2, [R1+0x2c80] ;  /* 0x002c800001027983 */ /* 0x000f280000300800 */
[----:B------:R0:W-:Y:S02]  /*4fa20*/  STL.64 [R1+0x2be0], R4 ;  /* 0x002be00401007387 */ /* 0x0001e40000100a00 */
[----:B0-----:R-:W-:Y:S02]  /*4fa30*/  IMAD.MOV.U32 R4, RZ, RZ, R28 ;  /* 0x000000ffff047224 */ /* 0x001fe400078e001c */
[----:B------:R-:W4:Y:S01]  /*4fa40*/  LDL.LU R28, [R1+0x2c7c] ;  /* 0x002c7c00011c7983 */ /* 0x000f220000300800 */
[----:B--2---:R-:W-:-:S03]  /*4fa50*/  IMAD.MOV.U32 R5, RZ, RZ, R29 ;  /* 0x000000ffff057224 */ /* 0x004fc600078e001d */
[----:B------:R-:W2:Y:S02]  /*4fa60*/  LDL.LU R29, [R1+0x2c78] ;  /* 0x002c7800011d7983 */ /* 0x000ea40000300800 */
[----:B------:R3:W-:Y:S02]  /*4fa70*/  STL.64 [R1+0x2bf8], R4 ;  /* 0x002bf80401007387 */ /* 0x0007e40000100a00 */
[----:B---3--:R-:W-:Y:S02]  /*4fa80*/  IMAD.MOV.U32 R4, RZ, RZ, R3 ;  /* 0x000000ffff047224 */ /* 0x008fe400078e0003 */
[----:B------:R-:W3:Y:S01]  /*4fa90*/  LDL.LU R3, [R1+0x2c74] ;  /* 0x002c740001037983 */ /* 0x000ee20000300800 */
[----:B------:R-:W-:-:S03]  /*4faa0*/  IMAD.MOV.U32 R5, RZ, RZ, R0 ;  /* 0x000000ffff057224 */ /* 0x000fc600078e0000 */
[----:B------:R-:W3:Y:S04]  /*4fab0*/  LDL.LU R0, [R1+0x2c70] ;  /* 0x002c700001007983 */ /* 0x000ee80000300800 */
[----:B------:R4:W-:Y:S02]  /*4fac0*/  STL.64 [R1+0x2c10], R4 ;  /* 0x002c100401007387 */ /* 0x0009e40000100a00 */
[----:B----4-:R-:W-:Y:S02]  /*4fad0*/  IMAD.MOV.U32 R4, RZ, RZ, R2 ;  /* 0x000000ffff047224 */ /* 0x010fe400078e0002 */
[----:B------:R-:W4:Y:S01]  /*4fae0*/  LDL.LU R2, [R1+0x2c6c] ;  /* 0x002c6c0001027983 */ /* 0x000f220000300800 */
[----:B------:R-:W-:-:S03]  /*4faf0*/  IMAD.MOV.U32 R5, RZ, RZ, R28 ;  /* 0x000000ffff057224 */ /* 0x000fc600078e001c */
[----:B------:R-:W4:Y:S04]  /*4fb00*/  LDL.LU R28, [R1+0x2c68] ;  /* 0x002c6800011c7983 */ /* 0x000f280000300800 */
[----:B------:R2:W-:Y:S02]  /*4fb10*/  STL.64 [R1+0x2c28], R4 ;  /* 0x002c280401007387 */ /* 0x0005e40000100a00 */
[----:B--2---:R-:W-:Y:S02]  /*4fb20*/  IMAD.MOV.U32 R4, RZ, RZ, R29 ;  /* 0x000000ffff047224 */ /* 0x004fe400078e001d */
[----:B------:R-:W2:Y:S01]  /*4fb30*/  LDL.LU R29, [R1+0x2c64] ;  /* 0x002c6400011d7983 */ /* 0x000ea20000300800 */
[----:B---3--:R-:W-:-:S03]  /*4fb40*/  IMAD.MOV.U32 R5, RZ, RZ, R3 ;  /* 0x000000ffff057224 */ /* 0x008fc600078e0003 */
[----:B------:R-:W3:Y:S02]  /*4fb50*/  LDL.LU R3, [R1+0x2c60] ;  /* 0x002c600001037983 */ /* 0x000ee40000300800 */
[----:B------:R0:W-:Y:S02]  /*4fb60*/  STL.64 [R1+0x2c40], R4 ;  /* 0x002c400401007387 */ /* 0x0001e40000100a00 */
[----:B0-----:R-:W-:Y:S02]  /*4fb70*/  IMAD.MOV.U32 R4, RZ, RZ, R0 ;  /* 0x000000ffff047224 */ /* 0x001fe400078e0000 */
[----:B------:R-:W2:Y:S01]  /*4fb80*/  LDL.LU R0, [R1+0x2c5c] ;  /* 0x002c5c0001007983 */ /* 0x000ea20000300800 */
[----:B----4-:R-:W-:-:S03]  /*4fb90*/  IMAD.MOV.U32 R5, RZ, RZ, R2 ;  /* 0x000000ffff057224 */ /* 0x010fc600078e0002 */
[----:B------:R-:W4:Y:S01]  /*4fba0*/  LDL.LU R2, [R1+0x2c58] ;  /* 0x002c580001027983 */ /* 0x000f220000300800 */
[----:B------:R-:W2:Y:S02]  /*4fbb0*/  LDL.LU.64 R24, [R1+0x600] ;  /* 0x0006000001187983 */ /* 0x000ea40000300a00 */
[----:B------:R-:W2:Y:S02]  /*4fbc0*/  LDL.LU.64 R26, [R1+0x608] ;  /* 0x00060800011a7983 */ /* 0x000ea40000300a00 */
[----:B--2---:R-:W-:Y:S01]  /*4fbd0*/  STL.64 [R1+0x2b30], R26 ;  /* 0x002b301a01007387 */ /* 0x004fe20000100a00 */
[----:B------:R0:W-:Y:S03]  /*4fbe0*/  STL.64 [R1+0x2b28], R24 ;  /* 0x002b281801007387 */ /* 0x0001e60000100a00 */
[----:B0-----:R-:W2:Y:S01]  /*4fbf0*/  LDL.LU.64 R24, [R1+0x610] ;  /* 0x0006100001187983 */ /* 0x001ea20000300a00 */
[----:B------:R-:W2:Y:S03]  /*4fc00*/  LDL.LU.64 R26, [R1+0x618] ;  /* 0x00061800011a7983 */ /* 0x000ea60000300a00 */
        /* <DEDUP_REMOVED lines=47> */
[----:B------:R-:W2:Y:S02]  /*4ff00*/  LDL.LU.64 R26, [R1+0x2d8] ;  /* 0x0002d800011a7983 */ /* 0x000ea40000300a00 */
[----:B------:R-:W3:Y:S02]  /*4ff10*/  LDL.LU.64 R20, [R1+0x5f0] ;  /* 0x0005f00001147983 */ /* 0x000ee40000300a00 */
[----:B------:R-:W3:Y:S01]  /*4ff20*/  LDL.LU.64 R22, [R1+0x5f8] ;  /* 0x0005f80001167983 */ /* 0x000ee20000300a00 */
[----:B------:R-:W3:Y:S01]  /*4ff30*/  LDL.LU.64 R8, [R1+0x5e0] ;  /* 0x0005e00001087983 */ /* 0x000ee20000300a00 */
[----:B------:R-:W3:Y:S02]  /*4ff40*/  LDL.LU.64 R10, [R1+0x5e8] ;  /* 0x0005e800010a7983 */ /* 0x000ee40000300a00 */
[----:B------:R-:W3:Y:S02]  /*4ff50*/  LDL.LU.64 R12, [R1+0x5d0] ;  /* 0x0005d000010c7983 */ /* 0x000ee40000300a00 */
[----:B------:R-:W3:Y:S01]  /*4ff60*/  LDL.LU.64 R14, [R1+0x5d8] ;  /* 0x0005d800010e7983 */ /* 0x000ee20000300a00 */
[C---:B--2---:R-:W-:Y:S01]  /*4ff70*/  HMMA.16816.F32.BF16 R4, R16.reuse, R4, R24 ;  /* 0x000000041004723c */ /* 0x044fe20000041818 */
[----:B------:R-:W2:Y:S01]  /*4ff80*/  LDL.LU.64 R26, [R1+0x2c50] ;  /* 0x002c5000011a7983 */ /* 0x000ea20000300a00 */
[----:B------:R-:W2:Y:S11]  /*4ff90*/  LDL.LU.64 R24, [R1+0x2c48] ;  /* 0x002c480001187983 */ /* 0x000eb60000300a00 */
[----:B------:R-:W-:Y:S10]  /*4ffa0*/  @!UPT UIADD3 URZ, URZ, URZ, URZ ;  /* 0x0000003f3f3ff290 */ /* 0x000ff4000fffe03f */
        /* <DEDUP_REMOVED lines=89> */
[----:B------:R-:W3:Y:S11]  /*50540*/  LDL.LU.64 R24, [R1+0x2b10] ;  /* 0x002b100001187983 */ /* 0x000ef60000300a00 */
[----:B------:R-:W-:Y:S09]  /*50550*/  @!UPT UIADD3 URZ, URZ, URZ, URZ ;  /* 0x0000003f3f3ff290 */ /* 0x000ff2000fffe03f */
[----:B------:R-:W-:Y:S01]  /*50560*/  STL.64 [R1+0x200], R4 ;  /* 0x0002000401007387 */ /* 0x000fe20000100a00 */
[----:B------:R0:W-:Y:S03]  /*50570*/  STL.64 [R1+0x208], R6 ;  /* 0x0002080601007387 */ /* 0x0001e60000100a00 */
[----:B0-----:R-:W2:Y:S01]  /*50580*/  LDL.LU.64 R6, [R1+0x2b08] ;  /* 0x002b080001067983 */ /* 0x001ea20000300a00 */
[----:B------:R-:W2:Y:S01]  /*50590*/  LDL.LU.64 R4, [R1+0x2b00] ;  /* 0x002b000001047983 */ /* 0x000ea20000300a00 */
[C---:B---3--:R-:W-:Y:S11]  /*505a0*/  HMMA.16816.F32.BF16 R20, R16.reuse, R24, R20 ;  /* 0x000000181014723c */ /* 0x048ff60000041814 */
[----:B------:R-:W-:Y:S11]  /*505b0*/  @!UPT UIADD3 URZ, URZ, URZ, URZ ;  /* 0x0000003f3f3ff290 */ /* 0x000ff6000fffe03f */
[----:B------:R-:W-:Y:S01]  /*505c0*/  @!UPT UIADD3 URZ, URZ, URZ, URZ ;  /* 0x0000003f3f3ff290 */ /* 0x000fe2000fffe03f */
[----:B------:R-:W-:Y:S01]  /*505d0*/  STL.64 [R1+0x1f0], R20 ;  /* 0x0001f01401007387 */ /* 0x000fe20000100a00 */
[----:B------:R0:W-:Y:S03]  /*505e0*/  STL.64 [R1+0x1f8], R22 ;  /* 0x0001f81601007387 */ /* 0x0001e60000100a00 */
[----:B0-----:R-:W3:Y:S01]  /*505f0*/  LDL.LU.64 R22, [R1+0x2af8] ;  /* 0x002af80001167983 */ /* 0x001ee20000300a00 */
        /* <DEDUP_REMOVED lines=8> */
[----:B--2---:R-:W-:Y:S11]  /*50680*/  HMMA.16816.F32.BF16 R12, R16, R8, R12 ;  /* 0x00000008100c723c */ /* 0x004ff6000004180c */
[----:B------:R-:W-:Y:S11]  /*50690*/  @!UPT UIADD3 URZ, URZ, URZ, URZ ;  /* 0x0000003f3f3ff290 */ /* 0x000ff6000fffe03f */
[----:B------:R-:W-:Y:S02]  /*506a0*/  @!UPT UIADD3 URZ, URZ, URZ, URZ ;  /* 0x0000003f3f3ff290 */ /* 0x000fe4000fffe03f */
[----:B------:R-:W-:Y:S02]  /*506b0*/  IMAD.MOV.U32 R20, RZ, RZ, R12 ;  /* 0x000000ffff147224 */ /* 0x000fe400078e000c */
[----:B------:R-:W-:Y:S02]  /*506c0*/  IMAD.MOV.U32 R21, RZ, RZ, R13 ;  /* 0x000000ffff157224 */ /* 0x000fe400078e000d */
[----:B------:R-:W-:Y:S02]  /*506d0*/  IMAD.MOV.U32 R24, RZ, RZ, R14 ;  /* 0x000000ffff187224 */ /* 0x000fe400078e000e */
[----:B------:R-:W-:Y:S01]  /*506e0*/  IMAD.MOV.U32 R9, RZ, RZ, R15 ;  /* 0x000000ffff097224 */ /* 0x000fe200078e000f */
[----:B------:R-:W2:Y:S01]  /*506f0*/  LDL.LU.64 R12, [R1+0x5c0] ;  /* 0x0005c000010c7983 */ /* 0x000ea20000300a00 */
[----:B------:R-:W2:Y:S02]  /*50700*/  LDL.LU.64 R14, [R1+0x5c8] ;  /* 0x0005c800010e7983 */ /* 0x000ea40000300a00 */
[----:B---3--:R0:W-:Y:S02]  /*50710*/  STL.64 [R1+0x28d0], R22 ;  /* 0x0028d01601007387 */ /* 0x0081e40000100a00 */
[----:B------:R1:W-:Y:S01]  /*50720*/  STL.64 [R1+0x28c8], R20 ;  /* 0x0028c81401007387 */ /* 0x0003e20000100a00 */
[----:B0-----:R-:W3:Y:S04]  /*50730*/  LDL.LU.64 R22, [R1+0x198] ;  /* 0x0001980001167983 */ /* 0x001ee80000300a00 */
[----:B---3--:R0:W-:Y:S01]  /*50740*/  STL.64 [R1+0x2aa0], R22 ;  /* 0x002aa01601007387 */ /* 0x0081e20000100a00 */
[----:B-1----:R-:W3:Y:S02]  /*50750*/  LDL.LU R20, [R1+0x5a0] ;  /* 0x0005a00001147983 */ /* 0x002ee40000300800 */
[----:B------:R-:W3:Y:S01]  /*50760*/  LDL.LU R21, [R1+0x5a4] ;  /* 0x0005a40001157983 */ /* 0x000ee20000300800 */
[----:B0-----:R-:W3:Y:S01]  /*50770*/  LDL.LU R22, [R1+0x5a8] ;  /* 0x0005a80001167983 */ /* 0x001ee20000300800 */
[----:B------:R-:W-:-:S02]  /*50780*/  IMAD.MOV.U32 R23, RZ, RZ, R0 ;  /* 0x000000ffff177224 */ /* 0x000fc400078e0000 */
[----:B------:R-:W4:Y:S01]  /*50790*/  LDL.LU R0, [R1+0x2ad8] ;  /* 0x002ad80001007983 */ /* 0x000f220000300800 */
[----:B--2---:R-:W-:Y:S11]  /*507a0*/  HMMA.16816.F32.BF16 R16, R16, R4, R12 ;  /* 0x000000041010723c */ /* 0x004ff6000004180c */
[----:B------:R-:W-:Y:S11]  /*507b0*/  @!UPT UIADD3 URZ, URZ, URZ, URZ ;  /* 0x0000003f3f3ff290 */ /* 0x000ff6000fffe03f */
[----:B------:R-:W-:Y:S02]  /*507c0*/  @!UPT UIADD3 URZ, URZ, URZ, URZ ;  /* 0x0000003f3f3ff290 */ /* 0x000fe4000fffe03f */
[----:B------:R-:W-:Y:S01]  /*507d0*/  IMAD.MOV.U32 R25, RZ, RZ, R18 ;  /* 0x000000ffff197224 */ /* 0x000fe200078e0012 */
[----:B---3--:R0:W-:Y:S01]  /*507e0*/  STL.64 [R1+0x2ab0], R22 ;  /* 0x002ab01601007387 */ /* 0x0081e20000100a00 */
[----:B------:R-:W-:Y:S03]  /*507f0*/  STL.64 [R1+0x2aa8], R20 ;  /* 0x002aa81401007387 */ /* 0x000fe60000100a00 */
[----:B0-----:R-:W2:Y:S04]  /*50800*/  LDL R22, [R1+0x1b8] ;  /* 0x0001b80001167983 */ /* 0x001ea80000100800 */
[----:B------:R-:W2:Y:S01]  /*50810*/  LDL R23, [R1+0x1bc] ;  /* 0x0001bc0001177983 */ /* 0x000ea20000100800 */
[----:B------:R0:W-:Y:S02]  /*50820*/  STL [R1+0x28b0], R9 ;  /* 0x0028b00901007387 */ /* 0x0001e40000100800 */
[----:B------:R1:W-:Y:S02]  /*50830*/  STL [R1+0x2ab8], R10 ;  /* 0x002ab80a01007387 */ /* 0x0003e40000100800 */
[----:B------:R-:W2:Y:S01]  /*50840*/  LDL.LU R8, [R1+0x5b0] ;  /* 0x0005b00001087983 */ /* 0x000ea20000300800 */
[----:B0-----:R-:W2:Y:S01]  /*50850*/  LDL.LU R9, [R1+0x5b4] ;  /* 0x0005b40001097983 */ /* 0x001ea20000300800 */
[----:B------:R0:W-:Y:S02]  /*50860*/  STL [R1+0x27a8], R24 ;  /* 0x0027a81801007387 */ /* 0x0001e40000100800 */
[----:B------:R-:W2:Y:S02]  /*50870*/  LDL.LU.64 R14, [R1+0x2ad0] ;  /* 0x002ad000010e7983 */ /* 0x000ea40000300a00 */
[----:B------:R-:W2:Y:S02]  /*50880*/  LDL.LU.64 R12, [R1+0x2ac8] ;  /* 0x002ac800010c7983 */ /* 0x000ea40000300a00 */
[----:B-1----:R-:W-:-:S02]  /*50890*/  IMAD.MOV.U32 R10, RZ, RZ, R11 ;  /* 0x000000ffff0a7224 */ /* 0x002fc400078e000b */
[----:B----4-:R-:W-:Y:S02]  /*508a0*/  IMAD.MOV.U32 R11, RZ, RZ, R2 ;  /* 0x000000ffff0b7224 */ /* 0x010fe400078e0002 */
[----:B------:R-:W-:Y:S01]  /*508b0*/  IMAD.MOV.U32 R2, RZ, RZ, R19 ;  /* 0x000000ffff027224 */ /* 0x000fe200078e0013 */
[----:B------:R-:W-:Y:S02]  /*508c0*/  STL.64 [R1+0x1c0], R16 ;  /* 0x0001c01001007387 */ /* 0x000fe40000100a00 */
[----:B------:R-:W1:Y:S02]  /*508d0*/  LDSM.16.MT88.4 R16, [R0+0x10400] ;  /* 0x010400000010783b */ /* 0x000e640000004200 */
[----:B------:R-:W-:Y:S02]  /*508e0*/  STL [R1+0x27b0], R2 ;  /* 0x0027b00201007387 */ /* 0x000fe40000100800 */
[----:B------:R3:W-:Y:S02]  /*508f0*/  STL [R1+0x27ac], R25 ;  /* 0x0027ac1901007387 */ /* 0x0007e40000100800 */
[----:B------:R4:W-:Y:S02]  /*50900*/  STL.64 [R1+0x2a90], R26 ;  /* 0x002a901a01007387 */ /* 0x0009e40000100a00 */
[----:B0-----:R-:W2:Y:S02]  /*50910*/  LDL.LU R24, [R1+0x590] ;  /* 0x0005900001187983 */ /* 0x001ea40000300800 */
[----:B---3--:R-:W-:-:S02]  /*50920*/  IMAD.MOV.U32 R25, RZ, RZ, R6 ;  /* 0x000000ffff197224 */ /* 0x008fc400078e0006 */
[----:B------:R-:W3:Y:S01]  /*50930*/  LDL.LU R6, [R1+0x2ac0] ;  /* 0x002ac00001067983 */ /* 0x000ee20000300800 */
[----:B----4-:R-:W-:Y:S02]  /*50940*/  IMAD.MOV.U32 R26, RZ, RZ, R7 ;  /* 0x000000ffff1a7224 */ /* 0x010fe400078e0007 */
[----:B------:R-:W3:Y:S02]  /*50950*/  LDL.LU R7, [R1+0x2abc] ;  /* 0x002abc0001077983 */ /* 0x000ee40000300800 */
[----:B------:R-:W-:Y:S01]  /*50960*/  IMAD.MOV.U32 R27, RZ, RZ, R3 ;  /* 0x000000ffff1b7224 */ /* 0x000fe200078e0003 */
[----:B-1----:R-:W-:Y:S01]  /*50970*/  STL [R1+0x288c], R18 ;  /* 0x00288c1201007387 */ /* 0x002fe20000100800 */
[----:B------:R-:W-:Y:S02]  /*50980*/  STL [R1+0x2888], R19 ;  /* 0x0028881301007387 */ /* 0x000fe40000100800 */
[----:B------:R-:W-:Y:S01]  /*50990*/  STL [R1+0x27b4], R0 ;  /* 0x0027b40001007387 */ /* 0x000fe20000100800 */
[C---:B--2---:R-:W-:Y:S01]  /*509a0*/  HMMA.16816.F32.BF16 R20, R12.reuse, R22, R8 ;  /* 0x000000160c14723c */ /* 0x044fe20000041808 */
[----:B------:R-:W2:Y:S11]  /*509b0*/  LDL.LU R10, [R1+0x2ab8] ;  /* 0x002ab800010a7983 */ /* 0x000eb60000300800 */
[----:B------:R-:W-:Y:S11]  /*509c0*/  @!UPT UIADD3 URZ, URZ, URZ, URZ ;  /* 0x0000003f3f3ff290 */ /* 0x000ff6000fffe03f */
[----:B------:R-:W-:Y:S01]  /*509d0*/  @!UPT UIADD3 URZ, URZ, URZ, URZ ;  /* 0x0000003f3f3ff290 */ /* 0x000fe2000fffe03f */
[----:B------:R-:W-:Y:S02]  /*509e0*/  IMAD.MOV.U32 R5, RZ, RZ, R21 ;  /* 0x000000ffff057224 */ /* 0x000fe400078e0015 */
[----:B------:R-:W-:Y:S02]  /*509f0*/  IMAD.MOV.U32 R4, RZ, RZ, R22 ;  /* 0x000000ffff047224 */ /* 0x000fe400078e0016 */
[----:B------:R-:W-:Y:S02]  /*50a00*/  IMAD.MOV.U32 R3, RZ, RZ, R23 ;  /* 0x000000ffff037224 */ /* 0x000fe400078e0017 */
[----:B------:R-:W-:Y:S01]  /*50a10*/  IMAD.MOV.U32 R8, RZ, RZ, R20 ;  /* 0x000000ffff087224 */ /* 0x000fe200078e0014 */
[----:B------:R-:W4:Y:S01]  /*50a20*/  LDL.LU.64 R22, [R1+0x2ab0] ;  /* 0x002ab00001167983 */ /* 0x000f220000300a00 */
[----:B------:R-:W4:Y:S02]  /*50a30*/  LDL.LU.64 R20, [R1+0x2aa8] ;  /* 0x002aa80001147983 */ /* 0x000f240000300a00 */
[----:B---3--:R0:W-:Y:S02]  /*50a40*/  STL.64 [R1+0x28a8], R6 ;  /* 0x0028a80601007387 */ /* 0x0081e40000100a00 */
[----:B------:R-:W-:Y:S01]  /*50a50*/  STL.64 [R1+0x28a0], R4 ;  /* 0x0028a00401007387 */ /* 0x000fe20000100a00 */
[----:B0-----:R-:W4:Y:S01]  /*50a60*/  LDL.LU.64 R6, [R1+0x1a8] ;  /* 0x0001a80001067983 */ /* 0x001f220000300a00 */
[----:B------:R-:W-:Y:S01]  /*50a70*/  STL [R1+0x27b8], R3 ;  /* 0x0027b80301007387 */ /* 0x000fe20000100800 */
[----:B----4-:R-:W-:Y:S11]  /*50a80*/  HMMA.16816.F32.BF16 R20, R12, R6, R20 ;  /* 0x000000060c14723c */ /* 0x010ff60000041814 */
[----:B------:R-:W-:Y:S11]  /*50a90*/  @!UPT UIADD3 URZ, URZ, URZ, URZ ;  /* 0x0000003f3f3ff290 */ /* 0x000ff6000fffe03f */
[----:B------:R-:W-:Y:S01]  /*50aa0*/  @!UPT UIADD3 URZ, URZ, URZ, URZ ;  /* 0x0000003f3f3ff290 */ /* 0x000fe2000fffe03f */
[----:B------:R-:W-:Y:S01]  /*50ab0*/  STL.64 [R1+0x5a0], R20 ;  /* 0x0005a01401007387 */ /* 0x000fe20000100a00 */
[----:B------:R0:W-:Y:S03]  /*50ac0*/  STL.64 [R1+0x5a8], R22 ;  /* 0x0005a81601007387 */ /* 0x0001e60000100a00 */
[----:B0-----:R-:W3:Y:S01]  /*50ad0*/  LDL.LU.64 R22, [R1+0x2aa0] ;  /* 0x002aa00001167983 */ /* 0x001ee20000300a00 */
[----:B------:R-:W-:Y:S02]  /*50ae0*/  IMAD.MOV.U32 R18, RZ, RZ, R6 ;  /* 0x000000ffff127224 */ /* 0x000fe400078e0006 */
[----:B------:R-:W-:-:S05]  /*50af0*/  IMAD.MOV.U32 R19, RZ, RZ, R7 ;  /* 0x000000ffff137224 */ /* 0x000fca00078e0007 */
[----:B------:R0:W-:Y:S01]  /*50b00*/  STL.64 [R1+0x2898], R18 ;  /* 0x0028981201007387 */ /* 0x0001e20000100a00 */
[----:B------:R1:W-:Y:S01]  /*50b10*/  STL.64 [R1+0x2890], R16 ;  /* 0x0028901001007387 */ /* 0x0003e20000100a00 */
[C---:B---3--:R-:W-:Y:S11]  /*50b20*/  HMMA.16816.F32.BF16 R4, R12.reuse, R22, R24 ;  /* 0x000000160c04723c */ /* 0x048ff60000041818 */
[----:B------:R-:W-:Y:S11]  /*50b30*/  @!UPT UIADD3 URZ, URZ, URZ, URZ ;  /* 0x0000003f3f3ff290 */ /* 0x000ff6000fffe03f */
[----:B------:R-:W-:Y:S01]  /*50b40*/  @!UPT UIADD3 URZ, URZ, URZ, URZ ;  /* 0x0000003f3f3ff290 */ /* 0x000fe2000fffe03f */
[----:B------:R-:W-:Y:S01]  /*50b50*/  STL.64 [R1+0x590], R4 ;  /* 0x0005900401007387 */ /* 0x000fe20000100a00 */
[----:B------:R-:W-:Y:S02]  /*50b60*/  STL.64 [R1+0x598], R6 ;  /* 0x0005980601007387 */ /* 0x000fe40000100a00 */
[----:B0-----:R-:W3:Y:S02]  /*50b70*/  LDL.LU.64 R18, [R1+0x148] ;  /* 0x0001480001127983 */ /* 0x001ee40000300a00 */
[----:B---3--:R0:W-:Y:S01]  /*50b80*/  STL.64 [R1+0x2a38], R18 ;  /* 0x002a381201007387 */ /* 0x0081e20000100a00 */
[----:B-1----:R-:W3:Y:S02]  /*50b90*/  LDL.LU R16, [R1+0x550] ;  /* 0x0005500001107983 */ /* 0x002ee40000300800 */
[----:B------:R-:W3:Y:S01]  /*50ba0*/  LDL.LU R17, [R1+0x554] ;  /* 0x0005540001117983 */ /* 0x000ee20000300800 */
[----:B0-----:R-:W4:Y:S01]  /*50bb0*/  LDL.LU R18, [R1+0x558] ;  /* 0x0005580001127983 */ /* 0x001f220000300800 */
[----:B------:R-:W4:Y:S02]  /*50bc0*/  LDL.LU R19, [R1+0x55c] ;  /* 0x00055c0001137983 */ /* 0x000f240000300800 */
[----:B------:R-:W2:Y:S02]  /*50bd0*/  LDL.LU R24, [R1+0x580] ;  /* 0x0005800001187983 */ /* 0x000ea40000300800 */
[----:B------:R-:W2:Y:S01]  /*50be0*/  LDL.LU R25, [R1+0x584] ;  /* 0x0005840001197983 */ /* 0x000ea20000300800 */
[----:B------:R-:W2:Y:S01]  /*50bf0*/  LDL.LU R26, [R1+0x588] ;  /* 0x00058800011a7983 */ /* 0x000ea20000300800 */
[----:B------:R-:W2:Y:S03]  /*50c00*/  LDL.LU R27, [R1+0x58c] ;  /* 0x00058c00011b7983 */ /* 0x000ea60000300800 */
[----:B----4-:R0:W-:Y:S01]  /*50c10*/  STL.64 [R1+0x2a58], R18 ;  /* 0x002a581201007387 */ /* 0x0101e20000100a00 */
[----:B---3--:R1:W-:Y:S03]  /*50c20*/  STL.64 [R1+0x2a50], R16 ;  /* 0x002a501001007387 */ /* 0x0083e60000100a00 */
[----:B0-----:R-:W3:Y:S04]  /*50c30*/  LDL.LU.64 R18, [R1+0x168] ;  /* 0x0001680001127983 */ /* 0x001ee80000300a00 */
[----:B---3--:R0:W-:Y:S01]  /*50c40*/  STL.64 [R1+0x2a68], R18 ;  /* 0x002a681201007387 */ /* 0x0081e20000100a00 */
[----:B-1----:R-:W3:Y:S02]  /*50c50*/  LDL.LU R16, [R1+0x570] ;  /* 0x0005700001107983 */ /* 0x002ee40000300800 */
[----:B------:R-:W3:Y:S01]  /*50c60*/  LDL.LU R17, [R1+0x574] ;  /* 0x0005740001117983 */ /* 0x000ee20000300800 */
[----:B0-----:R-:W4:Y:S01]  /*50c70*/  LDL.LU R18, [R1+0x578] ;  /* 0x0005780001127983 */ /* 0x001f220000300800 */
[----:B------:R-:W4:Y:S02]  /*50c80*/  LDL.LU R19, [R1+0x57c] ;  /* 0x00057c0001137983 */ /* 0x000f240000300800 */
[----:B--2---:R-:W-:Y:S01]  /*50c90*/  IMAD.MOV.U32 R4, RZ, RZ, R10 ;  /* 0x000000ffff047224 */ /* 0x004fe200078e000a */
[----:B----4-:R0:W-:Y:S01]  /*50ca0*/  STL.64 [R1+0x2a88], R18 ;  /* 0x002a881201007387 */ /* 0x0101e20000100a00 */
[----:B---3--:R-:W-:Y:S03]  /*50cb0*/  STL.64 [R1+0x2a80], R16 ;  /* 0x002a801001007387 */ /* 0x008fe60000100a00 */
[----:B0-----:R-:W2:Y:S01]  /*50cc0*/  LDL.LU.64 R18, [R1+0x188] ;  /* 0x0001880001127983 */ /* 0x001ea20000300a00 */
[----:B------:R-:W3:Y:S02]  /*50cd0*/  LDL.LU R10, [R1+0x2a9c] ;  /* 0x002a9c00010a7983 */ /* 0x000ee40000300800 */
[----:B------:R-:W4:Y:S02]  /*50ce0*/  LDL.LU R5, [R1+0x534] ;  /* 0x0005340001057983 */ /* 0x000f240000300800 */
[----:B------:R-:W2:Y:S01]  /*50cf0*/  LDL.LU R6, [R1+0x538] ;  /* 0x0005380001067983 */ /* 0x000ea20000300800 */
[----:B------:R-:W2:Y:S04]  /*50d00*/  LDL.LU R7, [R1+0x53c] ;  /* 0x00053c0001077983 */ /* 0x000ea80000300800 */
[----:B--2---:R0:W-:Y:S01]  /*50d10*/  STL.64 [R1+0x2a48], R6 ;  /* 0x002a480601007387 */ /* 0x0041e20000100a00 */
[----:B----4-:R3:W-:Y:S03]  /*50d20*/  STL.64 [R1+0x2a40], R4 ;  /* 0x002a400401007387 */ /* 0x0107e60000100a00 */
[----:B0-----:R-:W2:Y:S01]  /*50d30*/  LDL.LU.64 R6, [R1+0x158] ;  /* 0x0001580001067983 */ /* 0x001ea20000300a00 */
[----:B---3--:R-:W-:Y:S01]  /*50d40*/  IMAD.MOV.U32 R4, RZ, RZ, R10 ;  /* 0x000000ffff047224 */ /* 0x008fe200078e000a */
[----:B------:R-:W-:Y:S02]  /*50d50*/  HMMA.16816.F32.BF16 R24, R12, R18, R24 ;  /* 0x000000120c18723c */ /* 0x000fe40000041818 */
[----:B--2---:R0:W-:Y:S01]  /*50d60*/  STL.64 [R1+0x2a60], R6 ;  /* 0x002a600601007387 */ /* 0x0041e20000100a00 */
[----:B------:R-:W2:Y:S02]  /*50d70*/  LDL.LU R10, [R1+0x2a98] ;  /* 0x002a9800010a7983 */ /* 0x000ea40000300800 */
[----:B------:R-:W3:Y:S01]  /*50d80*/  LDL.LU R5, [R1+0x564] ;  /* 0x0005640001057983 */ /* 0x000ee20000300800 */
[----:B0-----:R-:W4:Y:S01]  /*50d90*/  LDL.LU R6, [R1+0x568] ;  /* 0x0005680001067983 */ /* 0x001f220000300800 */
[----:B------:R-:W4:Y:S02]  /*50da0*/  LDL.LU R7, [R1+0x56c] ;  /* 0x00056c0001077983 */ /* 0x000f240000300800 */
[----:B------:R-:W-:-:S02]  /*50db0*/  IMAD.MOV.U32 R11, RZ, RZ, R22 ;  /* 0x000000ffff0b7224 */ /* 0x000fc400078e0016 */
[----:B------:R-:W-:Y:S01]  /*50dc0*/  IMAD.MOV.U32 R9, RZ, RZ, R23 ;  /* 0x000000ffff097224 */ /* 0x000fe200078e0017 */
[----:B----4-:R0:W-:Y:S01]  /*50dd0*/  STL.64 [R1+0x2a78], R6 ;  /* 0x002a780601007387 */ /* 0x0101e20000100a00 */
[----:B---3--:R-:W-:Y:S03]  /*50de0*/  STL.64 [R1+0x2a70], R4 ;  /* 0x002a700401007387 */ /* 0x008fe60000100a00 */
[----:B0-----:R-:W3:Y:S01]  /*50df0*/  LDL.LU.64 R6, [R1+0x178] ;  /* 0x0001780001067983 */ /* 0x001ee20000300a00 */
[----:B------:R-:W4:Y:S02]  /*50e00*/  LDL.LU.64 R22, [R1+0x138] ;  /* 0x0001380001167983 */ /* 0x000f240000300a00 */
[----:B--2---:R-:W-:Y:S02]  /*50e10*/  STL.64 [R1+0x28c0], R10 ;  /* 0x0028c00a01007387 */ /* 0x004fe40000100a00 */
[----:B------:R0:W-:Y:S02]  /*50e20*/  STL.64 [R1+0x28b8], R8 ;  /* 0x0028b80801007387 */ /* 0x0001e40000100a00 */
[----:B0-----:R-:W2:Y:S01]  /*50e30*/  LDL.LU R8, [R1+0x540] ;  /* 0x0005400001087983 */ /* 0x001ea20000300800 */
[----:B------:R-:W2:Y:S02]  /*50e40*/  LDL.LU R9, [R1+0x544] ;  /* 0x0005440001097983 */ /* 0x000ea40000300800 */
[----:B------:R0:W-:Y:S02]  /*50e50*/  STL.64 [R1+0x580], R24 ;  /* 0x0005801801007387 */ /* 0x0001e40000100a00 */
[----:B------:R1:W-:Y:S02]  /*50e60*/  STL.64 [R1+0x588], R26 ;  /* 0x0005881a01007387 */ /* 0x0003e40000100a00 */
[----:B0-----:R-:W-:Y:S01]  /*50e70*/  IMAD.MOV.U32 R25, RZ, RZ, R18 ;  /* 0x000000ffff197224 */ /* 0x001fe200078e0012 */
[----:B-1----:R-:W2:Y:S01]  /*50e80*/  LDL.LU.64 R26, [R1+0x2a90] ;  /* 0x002a9000011a7983 */ /* 0x002ea20000300a00 */
[----:B------:R-:W-:-:S02]  /*50e90*/  IMAD.MOV.U32 R24, RZ, RZ, R19 ;  /* 0x000000ffff187224 */ /* 0x000fc400078e0013 */
[----:B------:R-:W2:Y:S02]  /*50ea0*/  LDL.LU.64 R18, [R1+0x2a88] ;  /* 0x002a880001127983 */ /* 0x000ea40000300a00 */
[----:B------:R-:W2:Y:S01]  /*50eb0*/  LDL.LU.64 R16, [R1+0x2a80] ;  /* 0x002a800001107983 */ /* 0x000ea20000300a00 */
[----:B------:R-:W-:Y:S01]  /*50ec0*/  STL [R1+0x27c0], R24 ;  /* 0x0027c01801007387 */ /* 0x000fe20000100800 */
[----:B------:R-:W-:Y:S02]  /*50ed0*/  STL [R1+0x27bc], R25 ;  /* 0x0027bc1901007387 */ /* 0x000fe40000100800 */
[----:B------:R-:W-:Y:S02]  /*50ee0*/  IMAD.MOV.U32 R11, RZ, RZ, R28 ;  /* 0x000000ffff0b7224 */ /* 0x000fe400078e001c */
[----:B---3--:R-:W-:Y:S02]  /*50ef0*/  IMAD.MOV.U32 R0, RZ, RZ, R6 ;  /* 0x000000ffff007224 */ /* 0x008fe400078e0006 */
[----:B------:R-:W-:Y:S01]  /*50f00*/  IMAD.MOV.U32 R2, RZ, RZ, R7 ;  /* 0x000000ffff027224 */ /* 0x000fe200078e0007 */
[C---:B--2---:R-:W-:Y:S01]  /*50f10*/  HMMA.16816.F32.BF16 R16, R12.reuse, R6, R16 ;  /* 0x000000060c10723c */ /* 0x044fe20000041810 */
[----:B------:R-:W2:Y:S01]  /*50f20*/  LDL.LU.64 R6, [R1+0x2a78] ;  /* 0x002a780001067983 */ /* 0x000ea20000300a00 */
[----:B------:R-:W2:Y:S11]  /*50f30*/  LDL.LU.64 R4, [R1+0x2a70] ;  /* 0x002a700001047983 */ /* 0x000eb60000300a00 */
[----:B------:R-:W-:Y:S10]  /*50f40*/  @!UPT UIADD3 URZ, URZ, URZ, URZ ;  /* 0x0000003f3f3ff290 */ /* 0x000ff4000fffe03f */
[----:B------:R-:W-:Y:S01]  /*50f50*/  STL.64 [R1+0x570], R16 ;  /* 0x0005701001007387 */ /* 0x000fe20000100a00 */
[----:B------:R0:W-:Y:S02]  /*50f60*/  STL [R1+0x578], R18 ;  /* 0x0005781201007387 */ /* 0x0001e40000100800 */
[----:B------:R-:W-:Y:S02]  /*50f70*/  IMAD.MOV.U32 R28, RZ, RZ, R19 ;  /* 0x000000ffff1c7224 */ /* 0x000fe400078e0013 */
[----:B0-----:R-:W2:Y:S03]  /*50f80*/  LDL.LU.64 R18, [R1+0x2a68] ;  /* 0x002a680001127983 */ /* 0x001ea60000300a00 */
[----:B------:R-:W-:Y:S02]  /*50f90*/  STL [R1+0x27cc], R28 ;  /* 0x0027cc1c01007387 */ /* 0x000fe40000100800 */
[----:B------:R-:W-:Y:S02]  /*50fa0*/  STL [R1+0x27c8], R2 ;  /* 0x0027c80201007387 */ /* 0x000fe40000100800 */
[----:B------:R-:W-:Y:S01]  /*50fb0*/  STL [R1+0x27c4], R0 ;  /* 0x0027c40001007387 */ /* 0x000fe20000100800 */
[----:B--2---:R-:W-:Y:S01]  /*50fc0*/  HMMA.16816.F32.BF16 R4, R12, R18, R4 ;  /* 0x000000120c04723c */ /* 0x004fe20000041804 */
[----:B------:R-:W-:-:S02]  /*50fd0*/  IMAD.MOV.U32 R25, RZ, RZ, R18 ;  /* 0x000000ffff197224 */ /* 0x000fc400078e0012 */
[----:B------:R-:W-:Y:S11]  /*50fe0*/  IMAD.MOV.U32 R3, RZ, RZ, R19 ;  /* 0x000000ffff037224 */ /* 0x000ff600078e0013 */
[----:B------:R-:W-:Y:S09]  /*50ff0*/  @!UPT UIADD3 URZ, URZ, URZ, URZ ;  /* 0x0000003f3f3ff290 */ /* 0x000ff2000fffe03f */
[----:B------:R-:W-:Y:S01]  /*51000*/  STL.64 [R1+0x560], R4 ;  /* 0x0005600401007387 */ /* 0x000fe20000100a00 */
[----:B------:R0:W-:Y:S03]  /*51010*/  STL.64 [R1+0x568], R6 ;  /* 0x0005680601007387 */ /* 0x0001e60000100a00 */
[----:B0-----:R-:W2:Y:S01]  /*51020*/  LDL.LU.64 R6, [R1+0x2a60] ;  /* 0x002a600001067983 */ /* 0x001ea20000300a00 */
[----:B------:R-:W2:Y:S02]  /*51030*/  LDL.LU.64 R18, [R1+0x2a58] ;  /* 0x002a580001127983 */ /* 0x000ea40000300a00 */
[----:B------:R-:W2:Y:S02]  /*51040*/  LDL.LU.64 R16, [R1+0x2a50] ;  /* 0x002a500001107983 */ /* 0x000ea40000300a00 */
[----:B------:R-:W-:Y:S01]  /*51050*/  STL [R1+0x27d4], R3 ;  /* 0x0027d40301007387 */ /* 0x000fe20000100800 */
[----:B------:R-:W-:Y:S01]  /*51060*/  STL [R1+0x27d0], R25 ;  /* 0x0027d01901007387 */ /* 0x000fe20000100800 */
[----:B------:R-:W-:Y:S01]  /*51070*/  IMAD.MOV.U32 R10, RZ, RZ, R29 ;  /* 0x000000ffff0a7224 */ /* 0x000fe200078e001d */
[----:B--2---:R-:W-:Y:S01]  /*51080*/  HMMA.16816.F32.BF16 R16, R12, R6, R16 ;  /* 0x000000060c10723c */ /* 0x004fe20000041810 */
[----:B------:R-:W-:-:S02]  /*51090*/  IMAD.MOV.U32 R0, RZ, RZ, R6 ;  /* 0x000000ffff007224 */ /* 0x000fc400078e0006 */
[----:B------:R-:W-:Y:S02]  /*510a0*/  IMAD.MOV.U32 R24, RZ, RZ, R7 ;  /* 0x000000ffff187224 */ /* 0x000fe400078e0007 */
[----:B------:R-:W4:Y:S01]  /*510b0*/  LDL.LU.64 R6, [R1+0x2a48] ;  /* 0x002a480001067983 */ /* 0x000f220000300a00 */
[----:B------:R-:W4:Y:S11]  /*510c0*/  LDL.LU.64 R4, [R1+0x2a40] ;  /* 0x002a400001047983 */ /* 0x000f360000300a00 */
[----:B------:R-:W-:Y:S06]  /*510d0*/  @!UPT UIADD3 URZ, URZ, URZ, URZ ;  /* 0x0000003f3f3ff290 */ /* 0x000fec000fffe03f */
[----:B------:R-:W-:Y:S01]  /*510e0*/  STL.64 [R1+0x550], R16 ;  /* 0x0005501001007387 */ /* 0x000fe20000100a00 */
[----:B------:R0:W-:Y:S02]  /*510f0*/  STL [R1+0x558], R18 ;  /* 0x0005581201007387 */ /* 0x0001e40000100800 */
[----:B------:R-:W-:Y:S02]  /*51100*/  IMAD.MOV.U32 R29, RZ, RZ, R19 ;  /* 0x000000ffff1d7224 */ /* 0x000fe400078e0013 */
[----:B0-----:R-:W2:Y:S03]  /*51110*/  LDL.LU.64 R18, [R1+0x2a38] ;  /* 0x002a380001127983 */ /* 0x001ea60000300a00 */
[----:B------:R-:W-:Y:S02]  /*51120*/  STL [R1+0x27e0], R29 ;  /* 0x0027e01d01007387 */ /* 0x000fe40000100800 */
[----:B------:R-:W-:Y:S02]  /*51130*/  STL [R1+0x27dc], R24 ;  /* 0x0027dc1801007387 */ /* 0x000fe40000100800 */
[----:B------:R-:W-:Y:S01]  /*51140*/  STL [R1+0x27d8], R0 ;  /* 0x0027d80001007387 */ /* 0x000fe20000100800 */
[C---:B----4-:R-:W-:Y:S08]  /*51150*/  HMMA.16816.F32.BF16 R4, R12.reuse, R22, R4 ;  /* 0x000000160c04723c */ /* 0x050ff00000041804 */
[----:B--2---:R-:W-:Y:S01]  /*51160*/  HMMA.16816.F32.BF16 R8, R12, R18, R8 ;  /* 0x000000120c08723c */ /* 0x004fe20000041808 */
[----:B------:R-:W-:-:S02]  /*51170*/  IMAD.MOV.U32 R2, RZ, RZ, R19 ;  /* 0x000000ffff027224 */ /* 0x000fc400078e0013 */
[----:B------:R-:W-:Y:S11]  /*51180*/  IMAD.MOV.U32 R28, RZ, RZ, R18 ;  /* 0x000000ffff1c7224 */ /* 0x000ff600078e0012 */
[----:B------:R-:W-:Y:S09]  /*51190*/  @!UPT UIADD3 URZ, URZ, URZ, URZ ;  /* 0x0000003f3f3ff290 */ /* 0x000ff2000fffe03f */
[----:B------:R0:W-:Y:S01]  /*511a0*/  STL.64 [R1+0x540], R8 ;  /* 0x0005400801007387 */ /* 0x0001e20000100a00 */
[----:B------:R1:W-:Y:S02]  /*511b0*/  STL.64 [R1+0x548], R10 ;  /* 0x0005480a01007387 */ /* 0x0003e40000100a00 */
[----:B------:R-:W-:Y:S02]  /*511c0*/  STL [R1+0x27e8], R2 ;  /* 0x0027e80201007387 */ /* 0x000fe40000100800 */
[----:B------:R-:W-:Y:S01]  /*511d0*/  STL [R1+0x27e4], R28 ;  /* 0x0027e41c01007387 */ /* 0x000fe20000100800 */
[----:B------:R-:W-:Y:S01]  /*511e0*/  STL.64 [R1+0x530], R4 ;  /* 0x0005300401007387 */ /* 0x000fe20000100a00 */
[----:B------:R-:W-:Y:S03]  /*511f0*/  STL.64 [R1+0x538], R6 ;  /* 0x0005380601007387 */ /* 0x000fe60000100a00 */
[----:B0-----:R-:W2:Y:S01]  /*51200*/  LDL.LU R8, [R1+0x4d0] ;  /* 0x0004d00001087983 */ /* 0x001ea20000300800 */
[----:B------:R-:W2:Y:S02]  /*51210*/  LDL.LU R9, [R1+0x4d4] ;  /* 0x0004d40001097983 */ /* 0x000ea40000300800 */
[----:B-1----:R-:W3:Y:S02]  /*51220*/  LDL.LU R10, [R1+0x4d8] ;  /* 0x0004d800010a7983 */ /* 0x002ee40000300800 */
[----:B------:R-:W3:Y:S02]  /*51230*/  LDL.LU R11, [R1+0x4dc] ;  /* 0x0004dc00010b7983 */ /* 0x000ee40000300800 */
[----:B---3--:R0:W-:Y:S01]  /*51240*/  STL.64 [R1+0x29c8], R10 ;  /* 0x0029c80a01007387 */ /* 0x0081e20000100a00 */
[----:B--2---:R-:W-:Y:S03]  /*51250*/  STL.64 [R1+0x29c0], R8 ;  /* 0x0029c00801007387 */ /* 0x004fe60000100a00 */
[----:B0-----:R-:W2:Y:S04]  /*51260*/  LDL.LU.64 R10, [R1+0xe8] ;  /* 0x0000e800010a7983 */ /* 0x001ea80000300a00 */
[----:B--2---:R0:W-:Y:S04]  /*51270*/  STL.64 [R1+0x29d8], R10 ;  /* 0x0029d80a01007387 */ /* 0x0041e80000100a00 */
[----:B0-----:R-:W2:Y:S04]  /*51280*/  LDL.LU.64 R10, [R1+0xf8] ;  /* 0x0000f800010a7983 */ /* 0x001ea80000300a00 */
[----:B--2---:R0:W-:Y:S04]  /*51290*/  STL.64 [R1+0x29f0], R10 ;  /* 0x0029f00a01007387 */ /* 0x0041e80000100a00 */
[----:B0-----:R-:W2:Y:S04]  /*512a0*/  LDL.LU.64 R10, [R1+0x108] ;  /* 0x00010800010a7983 */ /* 0x001ea80000300a00 */
[----:B--2---:R0:W-:Y:S04]  /*512b0*/  STL.64 [R1+0x2a08], R10 ;  /* 0x002a080a01007387 */ /* 0x0041e80000100a00 */
[----:B0-----:R-:W2:Y:S04]  /*512c0*/  LDL.LU.64 R10, [R1+0x118] ;  /* 0x00011800010a7983 */ /* 0x001ea80000300a00 */
[----:B--2---:R0:W-:Y:S04]  /*512d0*/  STL.64 [R1+0x2a20], R10 ;  /* 0x002a200a01007387 */ /* 0x0041e80000100a00 */
[----:B0-----:R-:W2:Y:S01]  /*512e0*/  LDL.LU.64 R10, [R1+0x128] ;  /* 0x00012800010a7983 */ /* 0x001ea20000300a00 */
[----:B------:R-:W3:Y:S03]  /*512f0*/  LDL.LU.64 R18, [R1+0xd8] ;  /* 0x0000d80001127983 */ /* 0x000ee60000300a00 */
[----:B---3--:R0:W-:Y:S01]  /*51300*/  STL.64 [R1+0x29d0], R18 ;  /* 0x0029d01201007387 */ /* 0x0081e20000100a00 */
[----:B------:R-:W3:Y:S02]  /*51310*/  LDL.LU R16, [R1+0x4e0] ;  /* 0x0004e00001107983 */ /* 0x000ee40000300800 */
[----:B------:R-:W3:Y:S01]  /*51320*/  LDL.LU R17, [R1+0x4e4] ;  /* 0x0004e40001117983 */ /* 0x000ee20000300800 */
[----:B0-----:R-:W4:Y:S01]  /*51330*/  LDL.LU R18, [R1+0x4e8] ;  /* 0x0004e80001127983 */ /* 0x001f220000300800 */
[----:B------:R-:W4:Y:S03]  /*51340*/  LDL.LU R19, [R1+0x4ec] ;  /* 0x0004ec0001137983 */ /* 0x000f260000300800 */
[----:B----4-:R-:W-:Y:S01]  /*51350*/  STL.64 [R1+0x29e8], R18 ;  /* 0x0029e81201007387 */ /* 0x010fe20000100a00 */
[----:B---3--:R0:W-:Y:S03]  /*51360*/  STL.64 [R1+0x29e0], R16 ;  /* 0x0029e01001007387 */ /* 0x0081e60000100a00 */
[----:B0-----:R-:W3:Y:S01]  /*51370*/  LDL.LU R16, [R1+0x4f0] ;  /* 0x0004f00001107983 */ /* 0x001ee20000300800 */
[----:B------:R-:W3:Y:S02]  /*51380*/  LDL.LU R17, [R1+0x4f4] ;  /* 0x0004f40001117983 */ /* 0x000ee40000300800 */
[----:B------:R-:W4:Y:S02]  /*51390*/  LDL.LU R18, [R1+0x4f8] ;  /* 0x0004f80001127983 */ /* 0x000f240000300800 */
[----:B------:R-:W4:Y:S02]  /*513a0*/  LDL.LU R19, [R1+0x4fc] ;  /* 0x0004fc0001137983 */ /* 0x000f240000300800 */
        /* <DEDUP_REMOVED lines=16> */
[----:B------:R-:W3:Y:S02]  /*514b0*/  LDL.LU R18, [R1+0x528] ;  /* 0x0005280001127983 */ /* 0x000ee40000300800 */
[----:B------:R-:W3:Y:S02]  /*514c0*/  LDL.LU R19, [R1+0x52c] ;  /* 0x00052c0001137983 */ /* 0x000ee40000300800 */
[----:B------:R-:W-:Y:S01]  /*514d0*/  IMAD.MOV.U32 R25, RZ, RZ, R23 ;  /* 0x000000ffff197224 */ /* 0x000fe200078e0017 */
[----:B------:R-:W4:Y:S01]  /*514e0*/  LDL.LU R4, [R1+0x4c0] ;  /* 0x0004c00001047983 */ /* 0x000f220000300800 */
[----:B------:R-:W-:-:S02]  /*514f0*/  IMAD.MOV.U32 R3, RZ, RZ, R22 ;  /* 0x000000ffff037224 */ /* 0x000fc400078e0016 */
[----:B------:R-:W4:Y:S02]  /*51500*/  LDL.LU R5, [R1+0x4c4] ;  /* 0x0004c40001057983 */ /* 0x000f240000300800 */
[----:B------:R-:W4:Y:S01]  /*51510*/  LDL.LU R6, [R1+0x4c8] ;  /* 0x0004c80001067983 */ /* 0x000f220000300800 */
[----:B------:R-:W4:Y:S01]  /*51520*/  LDL.LU R7, [R1+0x4cc] ;  /* 0x0004cc0001077983 */ /* 0x000f220000300800 */
[----:B------:R-:W4:Y:S02]  /*51530*/  LDL.LU.64 R22, [R1+0xc8] ;  /* 0x0000c80001167983 */ /* 0x000f240000300a00 */
[----:B------:R-:W-:Y:S02]  /*51540*/  STL [R1+0x27f0], R25 ;  /* 0x0027f01901007387 */ /* 0x000fe40000100800 */
[----:B------:R-:W-:Y:S02]  /*51550*/  STL [R1+0x27ec], R3 ;  /* 0x0027ec0301007387 */ /* 0x000fe40000100800 */
[----:B--2---:R-:W-:-:S02]  /*51560*/  IMAD.MOV.U32 R24, RZ, RZ, R10 ;  /* 0x000000ffff187224 */ /* 0x004fc400078e000a */
[----:B------:R-:W-:Y:S01]  /*51570*/  IMAD.MOV.U32 R0, RZ, RZ, R11 ;  /* 0x000000ffff007224 */ /* 0x000fe200078e000b */
[C---:B---3--:R-:W-:Y:S11]  /*51580*/  HMMA.16816.F32.BF16 R16, R12.reuse, R10, R16 ;  /* 0x0000000a0c10723c */ /* 0x048ff60000041810 */
        /* <DEDUP_REMOVED lines=50> */
[----:B------:R-:W2:Y:S01]  /*518b0*/  LDL.LU.64 R8, [R1+0x29c0] ;  /* 0x0029c00001087983 */ /* 0x000ea20000300a00 */
[C---:B----4-:R-:W-:Y:S01]  /*518c0*/  HMMA.16816.F32.BF16 R4, R12.reuse, R22, R4 ;  /* 0x000000160c04723c */ /* 0x050fe20000041804 */
[----:B------:R-:W-:Y:S01]  /*518d0*/  STL [R1+0x2818], R0 ;  /* 0x0028180001007387 */ /* 0x000fe20000100800 */
[----:B------:R-:W-:Y:S06]  /*518e0*/  STL [R1+0x2814], R28 ;  /* 0x0028141c01007387 */ /* 0x000fec0000100800 */
        /* <DEDUP_REMOVED lines=118> */
[----:B----4-:R-:W-:Y:S01]  /*52050*/  HMMA.16816.F32.BF16 R4, R12, R22, R4 ;  /* 0x000000160c04723c */ /* 0x010fe20000041804 */
[----:B------:R-:W-:Y:S01]  /*52060*/  STL [R1+0x2850], R25 ;  /* 0x0028501901007387 */ /* 0x000fe20000100800 */
[----:B------:R-:W-:Y:S02]  /*52070*/  STL [R1+0x284c], R3 ;  /* 0x00284c0301007387 */ /* 0x000fe40000100800 */
[----:B------:R-:W-:-:S02]  /*52080*/  IMAD.MOV.U32 R28, RZ, RZ, R22 ;  /* 0x000000ffff1c7224 */ /* 0x000fc400078e0016 */
[----:B------:R-:W-:Y:S02]  /*52090*/  IMAD.MOV.U32 R29, RZ, RZ, R23 ;  /* 0x000000ffff1d7224 */ /* 0x000fe400078e0017 */
[C---:B--2---:R-:W-:Y:S01]  /*520a0*/  HMMA.16816.F32.BF16 R8, R12.reuse, R18, R8 ;  /* 0x000000120c08723c */ /* 0x044fe20000041808 */
[----:B------:R-:W-:Y:S02]  /*520b0*/  IMAD.MOV.U32 R0, RZ, RZ, R19 ;  /* 0x000000ffff007224 */ /* 0x000fe400078e0013 */
[----:B------:R-:W-:Y:S11]  /*520c0*/  IMAD.MOV.U32 R24, RZ, RZ, R18 ;  /* 0x000000ffff187224 */ /* 0x000ff600078e0012 */
[----:B------:R-:W-:Y:S09]  /*520d0*/  @!UPT UIADD3 URZ, URZ, URZ, URZ ;  /* 0x0000003f3f3ff290 */ /* 0x000ff2000fffe03f */
[----:B------:R-:W-:Y:S01]  /*520e0*/  STL.64 [R1+0x460], R8 ;  /* 0x0004600801007387 */ /* 0x000fe20000100a00 */
[----:B------:R-:W-:Y:S02]  /*520f0*/  STL.64 [R1+0x468], R10 ;  /* 0x0004680a01007387 */ /* 0x000fe40000100a00 */
[----:B------:R-:W-:Y:S02]  /*52100*/  STL [R1+0x2858], R0 ;  /* 0x0028580001007387 */ /* 0x000fe40000100800 */
[----:B------:R-:W-:Y:S01]  /*52110*/  STL [R1+0x2854], R24 ;  /* 0x0028541801007387 */ /* 0x000fe20000100800 */
[----:B------:R-:W-:Y:S01]  /*52120*/  STL.64 [R1+0x2930], R26 ;  /* 0x0029301a01007387 */ /* 0x000fe20000100a00 */
[----:B------:R-:W-:Y:S02]  /*52130*/  STL.64 [R1+0x450], R4 ;  /* 0x0004500401007387 */ /* 0x000fe40000100a00 */
[----:B------:R0:W-:Y:S02]  /*52140*/  STL.64 [R1+0x458], R6 ;  /* 0x0004580601007387 */ /* 0x0001e40000100a00 */
[----:B------:R-:W2:Y:S01]  /*52150*/  LDL.LU R20, [R1+0x3f0] ;  /* 0x0003f00001147983 */ /* 0x000ea20000300800 */
[----:B------:R-:W2:Y:S01]  /*52160*/  LDL.LU R21, [R1+0x3f4] ;  /* 0x0003f40001157983 */ /* 0x000ea20000300800 */
[----:B------:R-:W3:Y:S02]  /*52170*/  LDL.LU R22, [R1+0x3f8] ;  /* 0x0003f80001167983 */ /* 0x000ee40000300800 */
[----:B------:R-:W3:Y:S01]  /*52180*/  LDL.LU R23, [R1+0x3fc] ;  /* 0x0003fc0001177983 */ /* 0x000ee20000300800 */
[----:B0-----:R-:W4:Y:S04]  /*52190*/  LDL.LU.64 R6, [R1+0x48] ;  /* 0x0000480001067983 */ /* 0x001f280000300a00 */
[----:B---3--:R0:W-:Y:S01]  /*521a0*/  STL.64 [R1+0x28e0], R22 ;  /* 0x0028e01601007387 */ /* 0x0081e20000100a00 */
[----:B--2---:R-:W-:Y:S03]  /*521b0*/  STL.64 [R1+0x28d8], R20 ;  /* 0x0028d81401007387 */ /* 0x004fe60000100a00 */
[----:B0-----:R-:W2:Y:S04]  /*521c0*/  LDL.LU.64 R22, [R1+0x8] ;  /* 0x0000080001167983 */ /* 0x001ea80000300a00 */
[----:B--2---:R0:W-:Y:S04]  /*521d0*/  STL.64 [R1+0x28f8], R22 ;  /* 0x0028f81601007387 */ /* 0x0041e80000100a00 */
[----:B0-----:R-:W2:Y:S04]  /*521e0*/  LDL.LU.64 R22, [R1+0x18] ;  /* 0x0000180001167983 */ /* 0x001ea80000300a00 */
[----:B--2---:R-:W-:Y:S01]  /*521f0*/  STL.64 [R1+0x2910], R22 ;  /* 0x0029101601007387 */ /* 0x004fe20000100a00 */
[----:B------:R-:W2:Y:S02]  /*52200*/  LDL.LU R8, [R1+0x3e0] ;  /* 0x0003e00001087983 */ /* 0x000ea40000300800 */
[----:B------:R-:W2:Y:S02]  /*52210*/  LDL.LU R9, [R1+0x3e4] ;  /* 0x0003e40001097983 */ /* 0x000ea40000300800 */
[----:B------:R-:W3:Y:S01]  /*52220*/  LDL.LU R10, [R1+0x3e8] ;  /* 0x0003e800010a7983 */ /* 0x000ee20000300800 */
[----:B------:R-:W3:Y:S01]  /*52230*/  LDL.LU R11, [R1+0x3ec] ;  /* 0x0003ec00010b7983 */ /* 0x000ee20000300800 */
[----:B------:R-:W2:Y:S02]  /*52240*/  LDL.LU R24, [R1+0x430] ;  /* 0x0004300001187983 */ /* 0x000ea40000300800 */
[----:B------:R-:W2:Y:S02]  /*52250*/  LDL.LU R25, [R1+0x434] ;  /* 0x0004340001197983 */ /* 0x000ea40000300800 */
[----:B------:R-:W2:Y:S01]  /*52260*/  LDL.LU R26, [R1+0x438] ;  /* 0x00043800011a7983 */ /* 0x000ea20000300800 */
[----:B------:R-:W2:Y:S04]  /*52270*/  LDL.LU R27, [R1+0x43c] ;  /* 0x00043c00011b7983 */ /* 0x000ea80000300800 */
[----:B--2---:R-:W-:Y:S01]  /*52280*/  STL.64 [R1+0x2940], R26 ;  /* 0x0029401a01007387 */ /* 0x004fe20000100a00 */
[----:B------:R0:W-:Y:S03]  /*52290*/  STL.64 [R1+0x2938], R24 ;  /* 0x0029381801007387 */ /* 0x0001e60000100a00 */
[----:B0-----:R-:W4:Y:S01]  /*522a0*/  LDL.LU R24, [R1+0x440] ;  /* 0x0004400001187983 */ /* 0x001f220000300800 */
[----:B------:R-:W4:Y:S02]  /*522b0*/  LDL.LU R25, [R1+0x444] ;  /* 0x0004440001197983 */ /* 0x000f240000300800 */
[----:B------:R-:W4:Y:S02]  /*522c0*/  LDL.LU R26, [R1+0x448] ;  /* 0x00044800011a7983 */ /* 0x000f240000300800 */
[----:B------:R-:W4:Y:S01]  /*522d0*/  LDL.LU R27, [R1+0x44c] ;  /* 0x00044c00011b7983 */ /* 0x000f220000300800 */
[----:B------:R-:W2:Y:S01]  /*522e0*/  LDL.LU.64 R18, [R1+0x38] ;  /* 0x0000380001127983 */ /* 0x000ea20000300a00 */
[----:B------:R-:W2:Y:S02]  /*522f0*/  LDL.LU.64 R22, [R1+0x28] ;  /* 0x0000280001167983 */ /* 0x000ea40000300a00 */
[----:B---3--:R-:W-:Y:S02]  /*52300*/  STL.64 [R1+0x28f0], R10 ;  /* 0x0028f00a01007387 */ /* 0x008fe40000100a00 */
[----:B------:R0:W-:Y:S02]  /*52310*/  STL.64 [R1+0x28e8], R8 ;  /* 0x0028e80801007387 */ /* 0x0001e40000100a00 */
[----:B0-----:R-:W3:Y:S01]  /*52320*/  LDL.LU R8, [R1+0x400] ;  /* 0x0004000001087983 */ /* 0x001ee20000300800 */
[----:B------:R-:W3:Y:S02]  /*52330*/  LDL.LU R9, [R1+0x404] ;  /* 0x0004040001097983 */ /* 0x000ee40000300800 */
[----:B------:R-:W2:Y:S02]  /*52340*/  LDL.LU R10, [R1+0x408] ;  /* 0x00040800010a7983 */ /* 0x000ea40000300800 */
[----:B------:R-:W2:Y:S02]  /*52350*/  LDL.LU R11, [R1+0x40c] ;  /* 0x00040c00010b7983 */ /* 0x000ea40000300800 */
[----:B--2---:R-:W-:Y:S01]  /*52360*/  STL.64 [R1+0x2908], R10 ;  /* 0x0029080a01007387 */ /* 0x004fe20000100a00 */
[----:B---3--:R0:W-:Y:S03]  /*52370*/  STL.64 [R1+0x2900], R8 ;  /* 0x0029000801007387 */ /* 0x0081e60000100a00 */
[----:B0-----:R-:W2:Y:S01]  /*52380*/  LDL.LU R8, [R1+0x410] ;  /* 0x0004100001087983 */ /* 0x001ea20000300800 */
[----:B------:R-:W2:Y:S02]  /*52390*/  LDL.LU R9, [R1+0x414] ;  /* 0x0004140001097983 */ /* 0x000ea40000300800 */
[----:B------:R-:W3:Y:S02]  /*523a0*/  LDL.LU R10, [R1+0x418] ;  /* 0x00041800010a7983 */ /* 0x000ee40000300800 */
[----:B------:R-:W3:Y:S01]  /*523b0*/  LDL.LU R11, [R1+0x41c] ;  /* 0x00041c00010b7983 */ /* 0x000ee20000300800 */
[----:B----4-:R-:W-:Y:S01]  /*523c0*/  HMMA.16816.F32.BF16 R24, R12, R6, R24 ;  /* 0x000000060c18723c */ /* 0x010fe20000041818 */
[----:B---3--:R-:W-:Y:S01]  /*523d0*/  STL.64 [R1+0x2920], R10 ;  /* 0x0029200a01007387 */ /* 0x008fe20000100a00 */
[----:B--2---:R0:W-:Y:S03]  /*523e0*/  STL.64 [R1+0x2918], R8 ;  /* 0x0029180801007387 */ /* 0x0041e60000100a00 */
[----:B0-----:R-:W2:Y:S01]  /*523f0*/  LDL.LU R8, [R1+0x420] ;  /* 0x0004200001087983 */ /* 0x001ea20000300800 */
[----:B------:R-:W2:Y:S02]  /*52400*/  LDL.LU R9, [R1+0x424] ;  /* 0x0004240001097983 */ /* 0x000ea40000300800 */
[----:B------:R-:W2:Y:S02]  /*52410*/  LDL.LU R10, [R1+0x428] ;  /* 0x00042800010a7983 */ /* 0x000ea40000300800 */
[----:B------:R-:W2:Y:S01]  /*52420*/  LDL.LU R11, [R1+0x42c] ;  /* 0x00042c00010b7983 */ /* 0x000ea20000300800 */
[----:B------:R-:W-:Y:S01]  /*52430*/  STL [R1+0x2860], R29 ;  /* 0x0028601d01007387 */ /* 0x000fe20000100800 */
[----:B------:R-:W-:Y:S11]  /*52440*/  STL [R1+0x285c], R28 ;  /* 0x00285c1c01007387 */ /* 0x000ff60000100800 */
[----:B------:R-:W-:Y:S02]  /*52450*/  STL.64 [R1+0x440], R24 ;  /* 0x0004401801007387 */ /* 0x000fe40000100a00 */
[----:B------:R0:W-:Y:S02]  /*52460*/  STL.64 [R1+0x448], R26 ;  /* 0x0004481a01007387 */ /* 0x0001e40000100a00 */
[----:B0-----:R-:W3:Y:S01]  /*52470*/  LDL.LU.64 R26, [R1+0x2940] ;  /* 0x00294000011a7983 */ /* 0x001ee20000300a00 */
[----:B------:R-:W3:Y:S02]  /*52480*/  LDL.LU.64 R24, [R1+0x2938] ;  /* 0x0029380001187983 */ /* 0x000ee40000300a00 */
[----:B------:R-:W-:-:S02]  /*52490*/  IMAD.MOV.U32 R2, RZ, RZ, R7 ;  /* 0x000000ffff027224 */ /* 0x000fc400078e0007 */
[----:B------:R-:W-:Y:S01]  /*524a0*/  IMAD.MOV.U32 R3, RZ, RZ, R6 ;  /* 0x000000ffff037224 */ /* 0x000fe200078e0006 */
[----:B------:R-:W4:Y:S01]  /*524b0*/  LDL.LU R4, [R1+0x3d0] ;  /* 0x0003d00001047983 */ /* 0x000f220000300800 */
[----:B------:R-:W4:Y:S02]  /*524c0*/  LDL.LU R5, [R1+0x3d4] ;  /* 0x0003d40001057983 */ /* 0x000f240000300800 */
[----:B------:R-:W4:Y:S02]  /*524d0*/  LDL.LU R6, [R1+0x3d8] ;  /* 0x0003d80001067983 */ /* 0x000f240000300800 */
[----:B------:R-:W4:Y:S01]  /*524e0*/  LDL.LU R7, [R1+0x3dc] ;  /* 0x0003dc0001077983 */ /* 0x000f220000300800 */
[----:B------:R-:W-:Y:S01]  /*524f0*/  STL [R1+0x2868], R2 ;  /* 0x0028680201007387 */ /* 0x000fe20000100800 */
[----:B------:R-:W-:Y:S01]  /*52500*/  STL [R1+0x2864], R3 ;  /* 0x0028640301007387 */ /* 0x000fe20000100800 */
[C---:B---3--:R-:W-:Y:S11]  /*52510*/  HMMA.16816.F32.BF16 R24, R12.reuse, R18, R24 ;  /* 0x000000120c18723c */ /* 0x048ff60000041818 */
[----:B------:R-:W-:Y:S11]  /*52520*/  @!UPT UIADD3 URZ, URZ, URZ, URZ ;  /* 0x0000003f3f3ff290 */ /* 0x000ff6000fffe03f */
[----:B------:R-:W-:Y:S01]  /*52530*/  @!UPT UIADD3 URZ, URZ, URZ, URZ ;  /* 0x0000003f3f3ff290 */ /* 0x000fe2000fffe03f */
[----:B------:R-:W-:Y:S01]  /*52540*/  STL.64 [R1+0x430], R24 ;  /* 0x0004301801007387 */ /* 0x000fe20000100a00 */
[----:B------:R0:W-:Y:S03]  /*52550*/  STL.64 [R1+0x438], R26 ;  /* 0x0004381a01007387 */ /* 0x0001e60000100a00 */
[----:B0-----:R-:W3:Y:S01]  /*52560*/  LDL.LU.64 R26, [R1+0x2930] ;  /* 0x00293000011a7983 */ /* 0x001ee20000300a00 */
[----:B--2---:R-:W-:Y:S01]  /*52570*/  HMMA.16816.F32.BF16 R8, R12, R22, R8 ;  /* 0x000000160c08723c */ /* 0x004fe20000041808 */
[----:B------:R-:W-:Y:S02]  /*52580*/  IMAD.MOV.U32 R24, RZ, RZ, R18 ;  /* 0x000000ffff187224 */ /* 0x000fe400078e0012 */
[----:B------:R-:W2:Y:S02]  /*52590*/  LDL.LU R16, [R1+0x3c0] ;  /* 0x0003c00001107983 */ /* 0x000ea40000300800 */
[----:B------:R-:W-:Y:S01]  /*525a0*/  IMAD.MOV.U32 R25, RZ, RZ, R19 ;  /* 0x000000ffff197224 */ /* 0x000fe200078e0013 */
[----:B------:R-:W2:Y:S01]  /*525b0*/  LDL.LU R17, [R1+0x3c4] ;  /* 0x0003c40001117983 */ /* 0x000ea20000300800 */
[----:B------:R-:W-:-:S02]  /*525c0*/  IMAD.MOV.U32 R28, RZ, RZ, R22 ;  /* 0x000000ffff1c7224 */ /* 0x000fc400078e0016 */
[----:B------:R-:W-:Y:S02]  /*525d0*/  IMAD.MOV.U32 R0, RZ, RZ, R23 ;  /* 0x000000ffff007224 */ /* 0x000fe400078e0017 */
[----:B---3--:R-:W-:Y:S02]  /*525e0*/  IMAD.MOV.U32 R18, RZ, RZ, R26 ;  /* 0x000000ffff127224 */ /* 0x008fe400078e001a */
[----:B------:R-:W-:Y:S01]  /*525f0*/  IMAD.MOV.U32 R19, RZ, RZ, R27 ;  /* 0x000000ffff137224 */ /* 0x000fe200078e001b */
[----:B------:R-:W3:Y:S01]  /*52600*/  LDL.LU R26, [R1+0x292c] ;  /* 0x00292c00011a7983 */ /* 0x000ee20000300800 */
[----:B------:R-:W3:Y:S02]  /*52610*/  LDL.LU R27, [R1+0x2928] ;  /* 0x00292800011b7983 */ /* 0x000ee40000300800 */
[----:B------:R-:W-:Y:S06]  /*52620*/  STL [R1+0x286c], R24 ;  /* 0x00286c1801007387 */ /* 0x000fec0000100800 */
[----:B------:R-:W-:Y:S01]  /*52630*/  STL.64 [R1+0x420], R8 ;  /* 0x0004200801007387 */ /* 0x000fe20000100a00 */
[----:B------:R0:W-:Y:S04]  /*52640*/  STL.64 [R1+0x428], R10 ;  /* 0x0004280a01007387 */ /* 0x0001e80000100a00 */
[----:B0-----:R-:W2:Y:S01]  /*52650*/  LDL.LU.64 R10, [R1+0x2920] ;  /* 0x00292000010a7983 */ /* 0x001ea20000300a00 */
[----:B------:R-:W2:Y:S02]  /*52660*/  LDL.LU.64 R8, [R1+0x2918] ;  /* 0x0029180001087983 */ /* 0x000ea40000300a00 */
[----:B------:R-:W2:Y:S02]  /*52670*/  LDL.LU.64 R22, [R1+0x2910] ;  /* 0x0029100001167983 */ /* 0x000ea40000300a00 */
        /* <DEDUP_REMOVED lines=17> */
[----:B------:R-:W3:Y:S02]  /*52790*/  LDL.LU.64 R22, [R1+0x28e0] ;  /* 0x0028e00001167983 */ /* 0x000ee40000300a00 */
[----:B------:R-:W3:Y:S02]  /*527a0*/  LDL.LU.64 R20, [R1+0x28d8] ;  /* 0x0028d80001147983 */ /* 0x000ee40000300a00 */
[C---:B---3--:R-:W-:Y:S11]  /*527b0*/  HMMA.16816.F32.BF16 R20, R12.reuse, R26, R20 ;  /* 0x0000001a0c14723c */ /* 0x048ff60000041814 */
[----:B------:R-:W-:Y:S11]  /*527c0*/  @!UPT UIADD3 URZ, URZ, URZ, URZ ;  /* 0x0000003f3f3ff290 */ /* 0x000ff6000fffe03f */
[----:B------:R-:W-:Y:S01]  /*527d0*/  @!UPT UIADD3 URZ, URZ, URZ, URZ ;  /* 0x0000003f3f3ff290 */ /* 0x000fe2000fffe03f */
[----:B------:R-:W-:Y:S01]  /*527e0*/  STL.64 [R1+0x3f0], R20 ;  /* 0x0003f01401007387 */ /* 0x000fe20000100a00 */
[----:B------:R0:W-:Y:S03]  /*527f0*/  STL.64 [R1+0x3f8], R22 ;  /* 0x0003f81601007387 */ /* 0x0001e60000100a00 */
[----:B0-----:R-:W2:Y:S01]  /*52800*/  LDL.LU.64 R22, [R1+0x28d0] ;  /* 0x0028d00001167983 */ /* 0x001ea20000300a00 */
[----:B------:R-:W3:Y:S02]  /*52810*/  LDL.LU.64 R20, [R1+0x28c8] ;  /* 0x0028c80001147983 */ /* 0x000ee40000300a00 */
[----:B------:R0:W-:Y:S02]  /*52820*/  STL.64 [R1+0x2878], R26 ;  /* 0x0028781a01007387 */ /* 0x0001e40000100a00 */
[----:B------:R-:W-:Y:S01]  /*52830*/  STL.64 [R1+0x2870], R24 ;  /* 0x0028701801007387 */ /* 0x000fe20000100a00 */
[----:B0-----:R-:W3:Y:S01]  /*52840*/  LDL.LU R26, [R1+0x1b8] ;  /* 0x0001b800011a7983 */ /* 0x001ee20000300800 */
[----:B------:R-:W3:Y:S01]  /*52850*/  LDL.LU R27, [R1+0x1bc] ;  /* 0x0001bc00011b7983 */ /* 0x000ee20000300800 */
[----:B--2---:R-:W-:Y:S11]  /*52860*/  HMMA.16816.F32.BF16 R8, R12, R22, R8 ;  /* 0x000000160c08723c */ /* 0x004ff60000041808 */
[----:B------:R-:W-:Y:S11]  /*52870*/  @!UPT UIADD3 URZ, URZ, URZ, URZ ;  /* 0x0000003f3f3ff290 */ /* 0x000ff6000fffe03f */
[----:B------:R-:W-:Y:S01]  /*52880*/  @!UPT UIADD3 URZ, URZ, URZ, URZ ;  /* 0x0000003f3f3ff290 */ /* 0x000fe2000fffe03f */
[----:B------:R-:W-:Y:S01]  /*52890*/  STL.64 [R1+0x3e0], R8 ;  /* 0x0003e00801007387 */ /* 0x000fe20000100a00 */
[----:B------:R0:W-:Y:S03]  /*528a0*/  STL.64 [R1+0x3e8], R10 ;  /* 0x0003e80a01007387 */ /* 0x0001e60000100a00 */
[----:B0-----:R-:W2:Y:S01]  /*528b0*/  LDL.LU.64 R10, [R1+0x28c0] ;  /* 0x0028c000010a7983 */ /* 0x001ea20000300a00 */
[----:B------:R-:W4:Y:S02]  /*528c0*/  LDL.LU.64 R8, [R1+0x28b8] ;  /* 0x0028b80001087983 */ /* 0x000f240000300a00 */
[----:B------:R2:W-:Y:S02]  /*528d0*/  STL.64 [R1+0x2540], R22 ;  /* 0x0025401601007387 */ /* 0x0005e40000100a00 */
[----:B---3--:R0:W-:Y:S02]  /*528e0*/  STL.64 [R1+0x2538], R20 ;  /* 0x0025381401007387 */ /* 0x0081e40000100a00 */
[----:B--2---:R-:W-:-:S02]  /*528f0*/  IMAD.MOV.U32 R22, RZ, RZ, R11 ;  /* 0x000000ffff167224 */ /* 0x004fc400078e000b */
[----:B------:R-:W2:Y:S01]  /*52900*/  LDL.LU R11, [R1+0x28b4] ;  /* 0x0028b400010b7983 */ /* 0x000ea20000300800 */
[----:B----4-:R-:W-:Y:S02]  /*52910*/  IMAD.MOV.U32 R23, RZ, RZ, R9 ;  /* 0x000000ffff177224 */ /* 0x010fe400078e0009 */
[----:B------:R-:W3:Y:S03]  /*52920*/  LDL.LU R9, [R1+0x28b0] ;  /* 0x0028b00001097983 */ /* 0x000ee60000300800 */
[----:B------:R1:W-:Y:S01]  /*52930*/  STL.64 [R1+0x2880], R22 ;  /* 0x0028801601007387 */ /* 0x0003e20000100a00 */
[----:B0-----:R-:W4:Y:S02]  /*52940*/  LDL.LU R20, [R1+0x3b0] ;  /* 0x0003b00001147983 */ /* 0x001f240000300800 */
[----:B------:R-:W4:Y:S01]  /*52950*/  LDL.LU R21, [R1+0x3b4] ;  /* 0x0003b40001157983 */ /* 0x000f220000300800 */
[----:B-1----:R-:W4:Y:S01]  /*52960*/  LDL.LU R22, [R1+0x3b8] ;  /* 0x0003b80001167983 */ /* 0x002f220000300800 */
[----:B------:R-:W4:Y:S01]  /*52970*/  LDL.LU R23, [R1+0x3bc] ;  /* 0x0003bc0001177983 */ /* 0x000f220000300800 */
[C---:B--2---:R-:W-:Y:S11]  /*52980*/  HMMA.16816.F32.BF16 R4, R12.reuse, R10, R4 ;  /* 0x0000000a0c04723c */ /* 0x044ff60000041804 */
[----:B------:R-:W-:Y:S11]  /*52990*/  @!UPT UIADD3 URZ, URZ, URZ, URZ ;  /* 0x0000003f3f3ff290 */ /* 0x000ff6000fffe03f */
[----:B------:R-:W-:Y:S01]  /*529a0*/  @!UPT UIADD3 URZ, URZ, URZ, URZ ;  /* 0x0000003f3f3ff290 */ /* 0x000fe2000fffe03f */
[----:B------:R-:W-:Y:S01]  /*529b0*/  STL.64 [R1+0x3d0], R4 ;  /* 0x0003d00401007387 */ /* 0x000fe20000100a00 */
[----:B------:R0:W-:Y:S03]  /*529c0*/  STL.64 [R1+0x3d8], R6 ;  /* 0x0003d80601007387 */ /* 0x0001e60000100a00 */
[----:B0-----:R-:W2:Y:S01]  /*529d0*/  LDL.LU.64 R6, [R1+0x28a8] ;  /* 0x0028a80001067983 */ /* 0x001ea20000300a00 */
[----:B------:R-:W4:Y:S02]  /*529e0*/  LDL.LU.64 R4, [R1+0x28a0] ;  /* 0x0028a00001047983 */ /* 0x000f240000300a00 */
[----:B------:R-:W-:Y:S02]  /*529f0*/  STL.64 [R1+0x2530], R10 ;  /* 0x0025300a01007387 */ /* 0x000fe40000100a00 */
[----:B---3--:R0:W-:Y:S02]  /*52a00*/  STL.64 [R1+0x2528], R8 ;  /* 0x0025280801007387 */ /* 0x0081e40000100a00 */
[----:B0-----:R-:W3:Y:S01]  /*52a10*/  LDL.LU R8, [R1+0x390] ;  /* 0x0003900001087983 */ /* 0x001ee20000300800 */
[----:B------:R-:W3:Y:S02]  /*52a20*/  LDL.LU R9, [R1+0x394] ;  /* 0x0003940001097983 */ /* 0x000ee40000300800 */
[----:B------:R-:W3:Y:S02]  /*52a30*/  LDL.LU R10, [R1+0x398] ;  /* 0x00039800010a7983 */ /* 0x000ee40000300800 */
[----:B------:R-:W3:Y:S01]  /*52a40*/  LDL.LU R11, [R1+0x39c] ;  /* 0x00039c00010b7983 */ /* 0x000ee20000300800 */
[----:B--2---:R-:W-:Y:S01]  /*52a50*/  HMMA.16816.F32.BF16 R12, R12, R6, R16 ;  /* 0x000000060c0c723c */ /* 0x004fe20000041810 */
[----:B------:R-:W2:Y:S01]  /*52a60*/  LDL.LU.64 R18, [R1+0x2898] ;  /* 0x0028980001127983 */ /* 0x000ea20000300a00 */
[----:B------:R-:W3:Y:S11]  /*52a70*/  LDL.LU.64 R16, [R1+0x2890] ;  /* 0x0028900001107983 */ /* 0x000ef60000300a00 */
[----:B------:R-:W-:Y:S10]  /*52a80*/  @!UPT UIADD3 URZ, URZ, URZ, URZ ;  /* 0x0000003f3f3ff290 */ /* 0x000ff4000fffe03f */
[----:B------:R-:W-:Y:S01]  /*52a90*/  STL.64 [R1+0x3c0], R12 ;  /* 0x0003c00c01007387 */ /* 0x000fe20000100a00 */
[----:B------:R2:W-:Y:S02]  /*52aa0*/  STL.64 [R1+0x3c8], R14 ;  /* 0x0003c80e01007387 */ /* 0x0005e40000100a00 */
[----:B--2---:R-:W-:Y:S02]  /*52ab0*/  IMAD.MOV.U32 R14, RZ, RZ, R18 ;  /* 0x000000ffff0e7224 */ /* 0x004fe400078e0012 */
[----:B------:R-:W-:Y:S01]  /*52ac0*/  IMAD.MOV.U32 R15, RZ, RZ, R19 ;  /* 0x000000ffff0f7224 */ /* 0x000fe200078e0013 */
[----:B------:R-:W3:Y:S01]  /*52ad0*/  LDL.LU R18, [R1+0x288c] ;  /* 0x00288c0001127983 */ /* 0x000ee20000300800 */
[----:B------:R-:W3:Y:S02]  /*52ae0*/  LDL.LU R19, [R1+0x2888] ;  /* 0x0028880001137983 */ /* 0x000ee40000300800 */
[----:B------:R-:W-:Y:S02]  /*52af0*/  STL.64 [R1+0x2550], R6 ;  /* 0x0025500601007387 */ /* 0x000fe40000100a00 */
[----:B----4-:R0:W-:Y:S02]  /*52b00*/  STL.64 [R1+0x2548], R4 ;  /* 0x0025480401007387 */ /* 0x0101e40000100a00 */
[----:B0-----:R-:W2:Y:S01]  /*52b10*/  LDL.LU R4, [R1+0x3a0] ;  /* 0x0003a00001047983 */ /* 0x001ea20000300800 */
[----:B------:R-:W2:Y:S02]  /*52b20*/  LDL.LU R5, [R1+0x3a4] ;  /* 0x0003a40001057983 */ /* 0x000ea40000300800 */
[----:B------:R-:W2:Y:S02]  /*52b30*/  LDL.LU R6, [R1+0x3a8] ;  /* 0x0003a80001067983 */ /* 0x000ea40000300800 */
[----:B------:R-:W2:Y:S01]  /*52b40*/  LDL.LU R7, [R1+0x3ac] ;  /* 0x0003ac0001077983 */ /* 0x000ea20000300800 */
[C---:B---3--:R-:W-:Y:S01]  /*52b50*/  HMMA.16816.F32.BF16 R24, R16.reuse, R26, R20 ;  /* 0x0000001a1018723c */ /* 0x048fe20000041814 */
[----:B------:R-:W3:Y:S07]  /*52b60*/  LDL.LU.64 R22, [R1+0x2880] ;  /* 0x0028800001167983 */ /* 0x000eee0000300a00 */
[C---:B--2---:R-:W-:Y:S11]  /*52b70*/  HMMA.16816.F32.BF16 R12, R16.reuse, R14, R4 ;  /* 0x0000000e100c723c */ /* 0x044ff60000041804 */
[----:B------:R-:W-:Y:S04]  /*52b80*/  @!UPT UIADD3 URZ, URZ, URZ, URZ ;  /* 0x0000003f3f3ff290 */ /* 0x000fe8000fffe03f */
[----:B------:R-:W-:Y:S01]  /*52b90*/  STL.64 [R1+0x3b0], R24 ;  /* 0x0003b01801007387 */ /* 0x000fe20000100a00 */
[----:B------:R0:W-:Y:S03]  /*52ba0*/  STL.64 [R1+0x3b8], R26 ;  /* 0x0003b81a01007387 */ /* 0x0001e60000100a00 */
[----:B0-----:R-:W2:Y:S01]  /*52bb0*/  LDL.LU.64 R26, [R1+0x2878] ;  /* 0x00287800011a7983 */ /* 0x001ea20000300a00 */
[----:B------:R-:W4:Y:S01]  /*52bc0*/  LDL.LU.64 R24, [R1+0x2870] ;  /* 0x0028700001187983 */ /* 0x000f220000300a00 */
[----:B---3--:R-:W-:Y:S02]  /*52bd0*/  HMMA.16816.F32.BF16 R4, R16, R22, R8 ;  /* 0x000000161004723c */ /* 0x008fe40000041808 */
[----:B------:R-:W3:Y:S01]  /*52be0*/  LDL.LU R8, [R1+0x1e0] ;  /* 0x0001e00001087983 */ /* 0x000ee20000300800 */
[----:B------:R-:W-:Y:S02]  /*52bf0*/  STL.64 [R1+0x3a0], R12 ;  /* 0x0003a00c01007387 */ /* 0x000fe40000100a00 */
[----:B------:R-:W-:Y:S11]  /*52c00*/  STL.64 [R1+0x3a8], R14 ;  /* 0x0003a80e01007387 */ /* 0x000ff60000100a00 */
[----:B------:R-:W-:Y:S07]  /*52c10*/  @!UPT UIADD3 URZ, URZ, URZ, URZ ;  /* 0x0000003f3f3ff290 */ /* 0x000fee000fffe03f */
[----:B------:R-:W-:Y:S01]  /*52c20*/  STL.64 [R1+0x390], R4 ;  /* 0x0003900401007387 */ /* 0x000fe20000100a00 */
[----:B------:R4:W-:Y:S02]  /*52c30*/  STL.64 [R1+0x398], R6 ;  /* 0x0003980601007387 */ /* 0x0009e40000100a00 */
[----:B------:R-:W3:Y:S02]  /*52c40*/  LDL.LU R9, [R1+0x1e4] ;  /* 0x0001e40001097983 */ /* 0x000ee40000300800 */
[----:B------:R-:W2:Y:S01]  /*52c50*/  LDL.LU R10, [R1+0x1e8] ;  /* 0x0001e800010a7983 */ /* 0x000ea20000300800 */
[----:B------:R-:W2:Y:S04]  /*52c60*/  LDL.LU R11, [R1+0x1ec] ;  /* 0x0001ec00010b7983 */ /* 0x000ea80000300800 */
[----:B--2---:R-:W-:Y:S01]  /*52c70*/  STL.64 [R1+0x2560], R10 ;  /* 0x0025600a01007387 */ /* 0x004fe20000100a00 */
[----:B---3--:R-:W-:Y:S02]  /*52c80*/  STL.64 [R1+0x2558], R8 ;  /* 0x0025580801007387 */ /* 0x008fe40000100a00 */
[----:B------:R-:W2:Y:S02]  /*52c90*/  LDL.LU R20, [R1+0x1f0] ;  /* 0x0001f00001147983 */ /* 0x000ea40000300800 */
[----:B------:R-:W2:Y:S01]  /*52ca0*/  LDL.LU R21, [R1+0x1f4] ;  /* 0x0001f40001157983 */ /* 0x000ea20000300800 */
[----:B------:R-:W3:Y:S01]  /*52cb0*/  LDL.LU R22, [R1+0x1f8] ;  /* 0x0001f80001167983 */ /* 0x000ee20000300800 */
[----:B------:R-:W3:Y:S02]  /*52cc0*/  LDL.LU R23, [R1+0x1fc] ;  /* 0x0001fc0001177983 */ /* 0x000ee40000300800 */
[----:B----4-:R-:W-:-:S02]  /*52cd0*/  IMAD.MOV.U32 R6, RZ, RZ, R24 ;  /* 0x000000ffff067224 */ /* 0x010fc400078e0018 */
[----:B------:R-:W-:Y:S01]  /*52ce0*/  IMAD.MOV.U32 R7, RZ, RZ, R2 ;  /* 0x000000ffff077224 */ /* 0x000fe200078e0002 */
[----:B---3--:R0:W-:Y:S01]  /*52cf0*/  STL.64 [R1+0x2570], R22 ;  /* 0x0025701601007387 */ /* 0x0081e20000100a00 */
[----:B--2---:R-:W-:Y:S02]  /*52d00*/  STL.64 [R1+0x2568], R20 ;  /* 0x0025681401007387 */ /* 0x004fe40000100a00 */
[----:B------:R-:W2:Y:S02]  /*52d10*/  LDL.LU R24, [R1+0x286c] ;  /* 0x00286c0001187983 */ /* 0x000ea40000300800 */
[----:B------:R-:W3:Y:S01]  /*52d20*/  LDL.LU R2, [R1+0x2868] ;  /* 0x0028680001027983 */ /* 0x000ee20000300800 */
[----:B------:R1:W-:Y:S01]  /*52d30*/  STL.64 [R1+0x2578], R6 ;  /* 0x0025780601007387 */ /* 0x0003e20000100a00 */
[----:B0-----:R-:W-:Y:S02]  /*52d40*/  IMAD.MOV.U32 R22, RZ, RZ, R3 ;  /* 0x000000ffff167224 */ /* 0x001fe400078e0003 */
[----:B------:R-:W-:Y:S01]  /*52d50*/  IMAD.MOV.U32 R23, RZ, RZ, R29 ;  /* 0x000000ffff177224 */ /* 0x000fe200078e001d */
[----:B------:R-:W4:Y:S01]  /*52d60*/  LDL.LU R3, [R1+0x2864] ;  /* 0x0028640001037983 */ /* 0x000f220000300800 */
[----:B------:R-:W2:Y:S03]  /*52d70*/  LDL.LU R29, [R1+0x2860] ;  /* 0x00286000011d7983 */ /* 0x000ea60000300800 */
[----:B------:R0:W-:Y:S01]  /*52d80*/  STL.64 [R1+0x2580], R22 ;  /* 0x0025801601007387 */ /* 0x0001e20000100a00 */
[----:B------:R-:W2:Y:S02]  /*52d90*/  LDL.LU R4, [R1+0x210] ;  /* 0x0002100001047983 */ /* 0x000ea40000300800 */
[----:B------:R-:W2:Y:S02]  /*52da0*/  LDL.LU R5, [R1+0x214] ;  /* 0x0002140001057983 */ /* 0x000ea40000300800 */
[----:B-1----:R-:W2:Y:S01]  /*52db0*/  LDL.LU R6, [R1+0x218] ;  /* 0x0002180001067983 */ /* 0x002ea20000300800 */
[----:B------:R-:W2:Y:S01]  /*52dc0*/  LDL.LU R7, [R1+0x21c] ;  /* 0x00021c0001077983 */ /* 0x000ea20000300800 */
[----:B0-----:R-:W-:-:S02]  /*52dd0*/  IMAD.MOV.U32 R22, RZ, RZ, R28 ;  /* 0x000000ffff167224 */ /* 0x001fc400078e001c */
[----:B------:R-:W-:Y:S01]  /*52de0*/  IMAD.MOV.U32 R23, RZ, RZ, R0 ;  /* 0x000000ffff177224 */ /* 0x000fe200078e0000 */
[----:B--2---:R-:W-:Y:S01]  /*52df0*/  STL.64 [R1+0x2590], R6 ;  /* 0x0025900601007387 */ /* 0x004fe20000100a00 */
[----:B------:R0:W-:Y:S02]  /*52e00*/  STL.64 [R1+0x2588], R4 ;  /* 0x0025880401007387 */ /* 0x0001e40000100a00 */
[----:B------:R-:W2:Y:S02]  /*52e10*/  LDL.LU R28, [R1+0x285c] ;  /* 0x00285c00011c7983 */ /* 0x000ea40000300800 */
[----:B------:R-:W2:Y:S01]  /*52e20*/  LDL.LU R0, [R1+0x2858] ;  /* 0x0028580001007983 */ /* 0x000ea20000300800 */
[----:B------:R1:W-:Y:S04]  /*52e30*/  STL.64 [R1+0x2598], R22 ;  /* 0x0025981601007387 */ /* 0x0003e80000100a00 */
[----:B0-----:R-:W2:Y:S01]  /*52e40*/  LDL.LU R4, [R1+0x220] ;  /* 0x0002200001047983 */ /* 0x001ea20000300800 */
[----:B------:R-:W2:Y:S02]  /*52e50*/  LDL.LU R5, [R1+0x224] ;  /* 0x0002240001057983 */ /* 0x000ea40000300800 */
[----:B------:R-:W2:Y:S02]  /*52e60*/  LDL.LU R6, [R1+0x228] ;  /* 0x0002280001067983 */ /* 0x000ea40000300800 */
[----:B------:R-:W2:Y:S02]  /*52e70*/  LDL.LU R7, [R1+0x22c] ;  /* 0x00022c0001077983 */ /* 0x000ea40000300800 */
[----:B-1----:R-:W-:-:S02]  /*52e80*/  IMAD.MOV.U32 R22, RZ, RZ, R24 ;  /* 0x000000ffff167224 */ /* 0x002fc400078e0018 */
        /* <DEDUP_REMOVED lines=10> */
[----:B----4-:R-:W-:-:S02]  /*52f30*/  IMAD.MOV.U32 R22, RZ, RZ, R3 ;  /* 0x000000ffff167224 */ /* 0x010fc400078e0003 */
[----:B---3--:R-:W-:Y:S01]  /*52f40*/  IMAD.MOV.U32 R23, RZ, RZ, R2 ;  /* 0x000000ffff177224 */ /* 0x008fe200078e0002 */
[----:B--2---:R-:W-:Y:S01]  /*52f50*/  STL.64 [R1+0x25c0], R6 ;  /* 0x0025c00601007387 */ /* 0x004fe20000100a00 */
[----:B------:R-:W-:Y:S02]  /*52f60*/  STL.64 [R1+0x25b8], R4 ;  /* 0x0025b80401007387 */ /* 0x000fe40000100a00 */
[----:B------:R-:W2:Y:S02]  /*52f70*/  LDL.LU R3, [R1+0x284c] ;  /* 0x00284c0001037983 */ /* 0x000ea40000300800 */
[----:B------:R-:W3:Y:S01]  /*52f80*/  LDL.LU R2, [R1+0x2848] ;  /* 0x0028480001027983 */ /* 0x000ee20000300800 */
[----:B------:R0:W-:Y:S02]  /*52f90*/  STL.64 [R1+0x25c8], R22 ;  /* 0x0025c81601007387 */ /* 0x0001e40000100a00 */
[----:B0-----:R-:W-:Y:S02]  /*52fa0*/  IMAD.MOV.U32 R22, RZ, RZ, R28 ;  /* 0x000000ffff167224 */ /* 0x001fe400078e001c */
[----:B------:R-:W-:Y:S01]  /*52fb0*/  IMAD.MOV.U32 R23, RZ, RZ, R29 ;  /* 0x000000ffff177224 */ /* 0x000fe200078e001d */
[----:B------:R-:W4:Y:S01]  /*52fc0*/  LDL.LU R28, [R1+0x2844] ;  /* 0x00284400011c7983 */ /* 0x000f220000300800 */
[----:B------:R-:W2:Y:S03]  /*52fd0*/  LDL.LU R29, [R1+0x2840] ;  /* 0x00284000011d7983 */ /* 0x000ea60000300800 */
[----:B------:R0:W-:Y:S01]  /*52fe0*/  STL.64 [R1+0x25e0], R22 ;  /* 0x0025e01601007387 */ /* 0x0001e20000100a00 */
[----:B------:R-:W2:Y:S02]  /*52ff0*/  LDL.LU R4, [R1+0x240] ;  /* 0x0002400001047983 */ /* 0x000ea40000300800 */
[----:B------:R-:W2:Y:S02]  /*53000*/  LDL.LU R5, [R1+0x244] ;  /* 0x0002440001057983 */ /* 0x000ea40000300800 */
[----:B------:R-:W2:Y:S01]  /*53010*/  LDL.LU R6, [R1+0x248] ;  /* 0x0002480001067983 */ /* 0x000ea20000300800 */
[----:B------:R-:W2:Y:S01]  /*53020*/  LDL.LU R7, [R1+0x24c] ;  /* 0x00024c0001077983 */ /* 0x000ea20000300800 */
[----:B0-----:R-:W-:-:S02]  /*53030*/  IMAD.MOV.U32 R22, RZ, RZ, R24 ;  /* 0x000000ffff167224 */ /* 0x001fc400078e0018 */
[----:B------:R-:W-:Y:S01]  /*53040*/  IMAD.MOV.U32 R23, RZ, RZ, R0 ;  /* 0x000000ffff177224 */ /* 0x000fe200078e0000 */
[----:B------:R-:W3:Y:S01]  /*53050*/  LDL.LU R24, [R1+0x283c] ;  /* 0x00283c0001187983 */ /* 0x000ee20000300800 */
[----:B------:R-:W3:Y:S03]  /*53060*/  LDL.LU R0, [R1+0x2838] ;  /* 0x0028380001007983 */ /* 0x000ee60000300800 */
[----:B------:R-:W-:Y:S04]  /*53070*/  STL.64 [R1+0x25f8], R22 ;  /* 0x0025f81601007387 */ /* 0x000fe80000100a00 */
[----:B--2---:R-:W-:Y:S01]  /*53080*/  STL.64 [R1+0x25d8], R6 ;  /* 0x0025d80601007387 */ /* 0x004fe20000100a00 */
[----:B------:R0:W-:Y:S03]  /*53090*/  STL.64 [R1+0x25d0], R4 ;  /* 0x0025d00401007387 */ /* 0x0001e60000100a00 */
[----:B0-----:R-:W2:Y:S01]  /*530a0*/  LDL.LU R4, [R1+0x250] ;  /* 0x0002500001047983 */ /* 0x001ea20000300800 */
[----:B------:R-:W2:Y:S02]  /*530b0*/  LDL.LU R5, [R1+0x254] ;  /* 0x0002540001057983 */ /* 0x000ea40000300800 */
[----:B------:R-:W2:Y:S02]  /*530c0*/  LDL.LU R6, [R1+0x258] ;  /* 0x0002580001067983 */ /* 0x000ea40000300800 */
[----:B------:R-:W2:Y:S02]  /*530d0*/  LDL.LU R7, [R1+0x25c] ;  /* 0x00025c0001077983 */ /* 0x000ea40000300800 */
[----:B------:R-:W-:-:S02]  /*530e0*/  IMAD.MOV.U32 R22, RZ, RZ, R3 ;  /* 0x000000ffff167224 */ /* 0x000fc400078e0003 */
        /* <DEDUP_REMOVED lines=10> */
[----:B----4-:R-:W-:-:S02]  /*53190*/  IMAD.MOV.U32 R22, RZ, RZ, R28 ;  /* 0x000000ffff167224 */ /* 0x010fc400078e001c */
[----:B---3--:R-:W-:Y:S01]  /*531a0*/  IMAD.MOV.U32 R23, RZ, RZ, R2 ;  /* 0x000000ffff177224 */ /* 0x008fe200078e0002 */
[----:B------:R-:W3:Y:S01]  /*531b0*/  LDL.LU R28, [R1+0x282c] ;  /* 0x00282c00011c7983 */ /* 0x000ee20000300800 */
[----:B------:R-:W4:Y:S03]  /*531c0*/  LDL.LU R2, [R1+0x2828] ;  /* 0x0028280001027983 */ /* 0x000f260000300800 */
        /* <DEDUP_REMOVED lines=11> */
[----:B------:R0:W-:Y:S02]  /*53280*/  STL.64 [R1+0x2640], R22 ;  /* 0x0026401601007387 */ /* 0x0001e40000100a00 */
[----:B0-----:R-:W-:Y:S02]  /*53290*/  IMAD.MOV.U32 R22, RZ, RZ, R3 ;  /* 0x000000ffff167224 */ /* 0x001fe400078e0003 */
[----:B------:R-:W-:Y:S01]  /*532a0*/  IMAD.MOV.U32 R23, RZ, RZ, R0 ;  /* 0x000000ffff177224 */ /* 0x000fe200078e0000 */
[----:B------:R-:W4:Y:S01]  /*532b0*/  LDL.LU R3, [R1+0x281c] ;  /* 0x00281c0001037983 */ /* 0x000f220000300800 */
        /* <DEDUP_REMOVED lines=8> */
[----:B---3--:R-:W-:-:S02]  /*53340*/  IMAD.MOV.U32 R22, RZ, RZ, R28 ;  /* 0x000000ffff167224 */ /* 0x008fc400078e001c */
        /* <DEDUP_REMOVED lines=11> */
[----:B----4-:R-:W-:Y:S01]  /*53400*/  IMAD.MOV.U32 R23, RZ, RZ, R2 ;  /* 0x000000ffff177224 */ /* 0x010fe200078e0002 */
[----:B------:R-:W4:Y:S01]  /*53410*/  LDL.LU R24, [R1+0x280c] ;  /* 0x00280c0001187983 */ /* 0x000f220000300800 */
        /* <DEDUP_REMOVED lines=31> */
[----:B------:R-:W-:Y:S01]  /*53610*/  IMAD.MOV.U32 R23, RZ, RZ, R25 ;  /* 0x000000ffff177224 */ /* 0x000fe200078e0019 */
[----:B------:R-:W4:Y:S01]  /*53620*/  LDL.LU R24, [R1+0x27f4] ;  /* 0x0027f40001187983 */ /* 0x000f220000300800 */
        /* <DEDUP_REMOVED lines=61> */
[----:B------:R0:W-:Y:S02]  /*53a00*/  STL.64 [R1+0x2760], R22 ;  /* 0x0027601601007387 */ /* 0x0001e40000100a00 */
[----:B0-----:R-:W-:Y:S02]  /*53a10*/  IMAD.MOV.U32 R22, RZ, RZ, R25 ;  /* 0x000000ffff167224 */ /* 0x001fe400078e0019 */
        /* <DEDUP_REMOVED lines=25> */
[----:B--2---:R-:W-:Y:S01]  /*53bb0*/  STL.64 [R1+0x2740], R6 ;  /* 0x0027400601007387 */ /* 0x004fe20000100a00 */
[----:B------:R0:W-:Y:S03]  /*53bc0*/  STL.64 [R1+0x2738], R4 ;  /* 0x0027380401007387 */ /* 0x0001e60000100a00 */
[----:B0-----:R-:W2:Y:S01]  /*53bd0*/  LDL.LU R4, [R1+0x340] ;  /* 0x0003400001047983 */ /* 0x001ea20000300800 */
[----:B------:R-:W2:Y:S02]  /*53be0*/  LDL.LU R5, [R1+0x344] ;  /* 0x0003440001057983 */ /* 0x000ea40000300800 */
[----:B------:R-:W2:Y:S02]  /*53bf0*/  LDL.LU R6, [R1+0x348] ;  /* 0x0003480001067983 */ /* 0x000ea40000300800 */
[----:B------:R-:W2:Y:S02]  /*53c00*/  LDL.LU R7, [R1+0x34c] ;  /* 0x00034c0001077983 */ /* 0x000ea40000300800 */
        /* <DEDUP_REMOVED lines=23> */
[----:B------:R-:W2:Y:S01]  /*53d80*/  LDL.LU R7, [R1+0x38c] ;  /* 0x00038c0001077983 */ /* 0x000ea20000300800 */
[----:B------:R-:W4:Y:S01]  /*53d90*/  LDL.LU R8, [R1+0x200] ;  /* 0x0002000001087983 */ /* 0x000f220000300800 */
[----:B------:R-:W4:Y:S02]  /*53da0*/  LDL.LU R9, [R1+0x204] ;  /* 0x0002040001097983 */ /* 0x000f240000300800 */
[----:B------:R-:W4:Y:S02]  /*53db0*/  LDL.LU R10, [R1+0x208] ;  /* 0x00020800010a7983 */ /* 0x000f240000300800 */
[----:B------:R-:W4:Y:S01]  /*53dc0*/  LDL.LU R11, [R1+0x20c] ;  /* 0x00020c00010b7983 */ /* 0x000f220000300800 */
[----:B------:R-:W4:Y:S01]  /*53dd0*/  LDL.LU R12, [R1+0x1c0] ;  /* 0x0001c000010c7983 */ /* 0x000f220000300800 */
[----:B------:R-:W4:Y:S02]  /*53de0*/  LDL.LU R13, [R1+0x1c4] ;  /* 0x0001c400010d7983 */ /* 0x000f240000300800 */
[----:B---3--:R-:W-:-:S02]  /*53df0*/  IMAD.MOV.U32 R14, RZ, RZ, R25 ;  /* 0x000000ffff0e7224 */ /* 0x008fc400078e0019 */
[----:B------:R-:W3:Y:S01]  /*53e00*/  LDL R25, [R1+0x908] ;  /* 0x0009080001197983 */ /* 0x000ee20000100800 */
[C---:B--2---:R-:W-:Y:S03]  /*53e10*/  HMMA.16816.F32.BF16 R20, R16.reuse, R22, R4 ;  /* 0x000000161014723c */ /* 0x044fe60000041804 */
[----:B------:R-:W2:Y:S01]  /*53e20*/  LDL.LU.64 R6, [R1+0x27a0] ;  /* 0x0027a00001067983 */ /* 0x000ea20000300a00 */
[----:B------:R-:W2:Y:S11]  /*53e30*/  LDL.LU.64 R4, [R1+0x2798] ;  /* 0x0027980001047983 */ /* 0x000eb60000300a00 */
[----:B------:R-:W-:Y:S08]  /*53e40*/  @!UPT UIADD3 URZ, URZ, URZ, URZ ;  /* 0x0000003f3f3ff290 */ /* 0x000ff0000fffe03f */
[----:B------:R-:W-:Y:S01]  /*53e50*/  STL.64 [R1+0x380], R20 ;  /* 0x0003801401007387 */ /* 0x000fe20000100a00 */
[----:B------:R0:W-:Y:S03]  /*53e60*/  STL.64 [R1+0x388], R22 ;  /* 0x0003881601007387 */ /* 0x0001e60000100a00 */
[----:B0-----:R-:W2:Y:S02]  /*53e70*/  LDL.LU.64 R22, [R1+0x2790] ;  /* 0x0027900001167983 */ /* 0x001ea40000300a00 */
[C---:B--2---:R-:W-:Y:S02]  /*53e80*/  HMMA.16816.F32.BF16 R20, R16.reuse, R22, R4 ;  /* 0x000000161014723c */ /* 0x044fe40000041804 */
[----:B------:R-:W2:Y:S01]  /*53e90*/  LDL.LU.64 R6, [R1+0x2788] ;  /* 0x0027880001067983 */ /* 0x000ea20000300a00 */
[----:B------:R-:W2:Y:S11]  /*53ea0*/  LDL.LU.64 R4, [R1+0x2780] ;  /* 0x0027800001047983 */ /* 0x000eb60000300a00 */
[----:B------:R-:W-:Y:S09]  /*53eb0*/  @!UPT UIADD3 URZ, URZ, URZ, URZ ;  /* 0x0000003f3f3ff290 */ /* 0x000ff2000fffe03f */
        /* <DEDUP_REMOVED lines=93> */
[----:B0-----:R-:W2:Y:S01]  /*54490*/  LDL.LU.64 R22, [R1+0x2640] ;  /* 0x0026400001167983 */ /* 0x001ea20000300a00 */
[----:B----4-:R-:W-:Y:S02]  /*544a0*/  IMAD.MOV.U32 R15, RZ, RZ, R2 ;  /* 0x000000ffff0f7224 */ /* 0x010fe400078e0002 */
[----:B------:R-:W4:Y:S01]  /*544b0*/  LDL R2, [R1+0x1a2c] ;  /* 0x001a2c0001027983 */ /* 0x000f220000100800 */
[C---:B--2---:R-:W-:Y:S01]  /*544c0*/  HMMA.16816.F32.BF16 R20, R16.reuse, R22, R4 ;  /* 0x000000161014723c */ /* 0x044fe20000041804 */
[----:B------:R-:W2:Y:S01]  /*544d0*/  LDL.LU.64 R6, [R1+0x2638] ;  /* 0x0026380001067983 */ /* 0x000ea20000300a00 */
[----:B------:R-:W2:Y:S11]  /*544e0*/  LDL.LU.64 R4, [R1+0x2630] ;  /* 0x0026300001047983 */ /* 0x000eb60000300a00 */
[----:B------:R-:W-:Y:S10]  /*544f0*/  @!UPT UIADD3 URZ, URZ, URZ, URZ ;  /* 0x0000003f3f3ff290 */ /* 0x000ff4000fffe03f */
        /* <DEDUP_REMOVED lines=53> */
[----:B------:R-:W2:Y:S11]  /*54850*/  LDL.LU.64 R6, [R1+0x2578] ;  /* 0x0025780001067983 */ /* 0x000eb60000300a00 */
[----:B------:R-:W-:Y:S10]  /*54860*/  @!UPT UIADD3 URZ, URZ, URZ, URZ ;  /* 0x0000003f3f3ff290 */ /* 0x000ff4000fffe03f */
[----:B------:R-:W-:Y:S01]  /*54870*/  STL.64 [R1+0x210], R20 ;  /* 0x0002101401007387 */ /* 0x000fe20000100a00 */
[----:B------:R0:W-:Y:S03]  /*54880*/  STL.64 [R1+0x218], R22 ;  /* 0x0002181601007387 */ /* 0x0001e60000100a00 */
[----:B0-----:R-:W3:Y:S01]  /*54890*/  LDL.LU.64 R22, [R1+0x2570] ;  /* 0x0025700001167983 */ /* 0x001ee20000300a00 */
[----:B------:R-:W3:Y:S01]  /*548a0*/  LDL.LU.64 R20, [R1+0x2568] ;  /* 0x0025680001147983 */ /* 0x000ee20000300a00 */
[C---:B--2---:R-:W-:Y:S02]  /*548b0*/  HMMA.16816.F32.BF16 R4, R16.reuse, R6, R8 ;  /* 0x000000061004723c */ /* 0x044fe40000041808 */
[----:B------:R-:W2:Y:S01]  /*548c0*/  LDL.LU.64 R10, [R1+0x2560] ;  /* 0x00256000010a7983 */ /* 0x000ea20000300a00 */
[----:B------:R-:W2:Y:S05]  /*548d0*/  LDL.LU.64 R8, [R1+0x2558] ;  /* 0x0025580001087983 */ /* 0x000eaa0000300a00 */
[C---:B---3--:R-:W-:Y:S11]  /*548e0*/  HMMA.16816.F32.BF16 R20, R16.reuse, R26, R20 ;  /* 0x0000001a1014723c */ /* 0x048ff60000041814 */
[----:B------:R-:W-:Y:S04]  /*548f0*/  @!UPT UIADD3 URZ, URZ, URZ, URZ ;  /* 0x0000003f3f3ff290 */ /* 0x000fe8000fffe03f */
[----:B------:R-:W-:Y:S01]  /*54900*/  STL.64 [R1+0x200], R4 ;  /* 0x0002000401007387 */ /* 0x000fe20000100a00 */
[----:B------:R0:W-:Y:S03]  /*54910*/  STL.64 [R1+0x208], R6 ;  /* 0x0002080601007387 */ /* 0x0001e60000100a00 */
[----:B0-----:R-:W3:Y:S01]  /*54920*/  LDL.LU.64 R6, [R1+0x2550] ;  /* 0x0025500001067983 */ /* 0x001ee20000300a00 */
[----:B------:R-:W2:Y:S03]  /*54930*/  LDL.LU.64 R4, [R1+0x2548] ;  /* 0x0025480001047983 */ /* 0x000ea60000300a00 */
[----:B------:R-:W-:Y:S01]  /*54940*/  STL.64 [R1+0x1f0], R20 ;  /* 0x0001f01401007387 */ /* 0x000fe20000100a00 */
[----:B------:R0:W-:Y:S03]  /*54950*/  STL.64 [R1+0x1f8], R22 ;  /* 0x0001f81601007387 */ /* 0x0001e60000100a00 */
[----:B0-----:R-:W2:Y:S01]  /*54960*/  LDL.LU.64 R22, [R1+0x2540] ;  /* 0x0025400001167983 */ /* 0x001ea20000300a00 */
[----:B------:R-:W3:Y:S01]  /*54970*/  LDL.LU.64 R20, [R1+0x2538] ;  /* 0x0025380001147983 */ /* 0x000ee20000300a00 */
[----:B--2---:R-:W-:Y:S11]  /*54980*/  HMMA.16816.F32.BF16 R8, R16, R22, R8 ;  /* 0x000000161008723c */ /* 0x004ff60000041808 */
[----:B------:R-:W-:Y:S11]  /*54990*/  @!UPT UIADD3 URZ, URZ, URZ, URZ ;  /* 0x0000003f3f3ff290 */ /* 0x000ff6000fffe03f */
[----:B------:R-:W-:Y:S01]  /*549a0*/  @!UPT UIADD3 URZ, URZ, URZ, URZ ;  /* 0x0000003f3f3ff290 */ /* 0x000fe2000fffe03f */
[----:B------:R-:W-:Y:S01]  /*549b0*/  STL.64 [R1+0x1e0], R8 ;  /* 0x0001e00801007387 */ /* 0x000fe20000100a00 */
[----:B------:R0:W-:Y:S03]  /*549c0*/  STL.64 [R1+0x1e8], R10 ;  /* 0x0001e80a01007387 */ /* 0x0001e60000100a00 */
[----:B0-----:R-:W3:Y:S01]  /*549d0*/  LDL.LU.64 R10, [R1+0x2530] ;  /* 0x00253000010a7983 */ /* 0x001ee20000300a00 */
[----:B------:R-:W2:Y:S02]  /*549e0*/  LDL.LU.64 R8, [R1+0x2528] ;  /* 0x0025280001087983 */ /* 0x000ea40000300a00 */
[----:B------:R-:W-:Y:S02]  /*549f0*/  IMAD.MOV.U32 R22, RZ, RZ, R24 ;  /* 0x000000ffff167224 */ /* 0x000fe400078e0018 */
[----:B--2---:R-:W-:-:S07]  /*54a00*/  IMAD.MOV.U32 R23, RZ, RZ, R9 ;  /* 0x000000ffff177224 */ /* 0x004fce00078e0009 */
[C---:B---3--:R-:W-:Y:S11]  /*54a10*/  HMMA.16816.F32.BF16 R20, R16.reuse, R10, R20 ;  /* 0x0000000a1014723c */ /* 0x048ff60000041814 */
[----:B------:R-:W-:Y:S11]  /*54a20*/  @!UPT UIADD3 URZ, URZ, URZ, URZ ;  /* 0x0000003f3f3ff290 */ /* 0x000ff6000fffe03f */
[----:B------:R-:W-:Y:S01]  /*54a30*/  @!UPT UIADD3 URZ, URZ, URZ, URZ ;  /* 0x0000003f3f3ff290 */ /* 0x000fe2000fffe03f */
[----:B------:R-:W-:Y:S01]  /*54a40*/  STL.64 [R1+0x1d0], R20 ;  /* 0x0001d01401007387 */ /* 0x000fe20000100a00 */
[----:B------:R0:W-:Y:S02]  /*54a50*/  STL.64 [R1+0x1d8], R22 ;  /* 0x0001d81601007387 */ /* 0x0001e40000100a00 */
[----:B0-----:R-:W-:Y:S01]  /*54a60*/  HMMA.16816.F32.BF16 R20, R16, R6, R12 ;  /* 0x000000061014723c */ /* 0x001fe2000004180c */
[----:B----4-:R-:W0:Y:S04]  /*54a70*/  LDSM.16.M88.4 R16, [R2] ;  /* 0x000000000210783b */ /* 0x010e280000000200 */
[----:B------:R-:W-:Y:S02]  /*54a80*/  LDSM.16.MT88.4 R12, [R25+0x10800] ;  /* 0x01080000190c783b */ /* 0x000fe40000004200 */
[----:B------:R-:W1:Y:S11]  /*54a90*/  LDSM.16.M88.4 R24, [R2+0x800] ;  /* 0x000800000218783b */ /* 0x000e760000000200 */
[----:B------:R-:W-:Y:S05]  /*54aa0*/  @!UPT UIADD3 URZ, URZ, URZ, URZ ;  /* 0x0000003f3f3ff290 */ /* 0x000fea000fffe03f */
[----:B------:R-:W-:Y:S01]  /*54ab0*/  STL.64 [R1+0x1c0], R20 ;  /* 0x0001c01401007387 */ /* 0x000fe20000100a00 */
[----:B------:R-:W-:Y:S02]  /*54ac0*/  STL.64 [R1+0x1c8], R22 ;  /* 0x0001c81601007387 */ /* 0x000fe40000100a00 */
[----:B------:R-:W2:Y:S01]  /*54ad0*/  LDSM.16.M88.4 R20, [R2+0x1000] ;  /* 0x001000000214783b */ /* 0x000ea20000000200 */
[----:B0-----:R-:W-:Y:S03]  /*54ae0*/  STL.64 [R1+0x1b0], R16 ;  /* 0x0001b01001007387 */ /* 0x001fe60000100a00 */
[----:B------:R-:W-:Y:S02]  /*54af0*/  STL.64 [R1+0x1b8], R18 ;  /* 0x0001b81201007387 */ /* 0x000fe40000100a00 */
[----:B------:R-:W0:Y:S04]  /*54b00*/  LDSM.16.M88.4 R16, [R2+0x1800] ;  /* 0x001800000210783b */ /* 0x000e280000000200 */
[----:B-1----:R-:W-:Y:S01]  /*54b10*/  STL.64 [R1+0x1a0], R24 ;  /* 0x0001a01801007387 */ /* 0x002fe20000100a00 */
[----:B------:R-:W-:Y:S02]  /*54b20*/  STL.64 [R1+0x1a8], R26 ;  /* 0x0001a81a01007387 */ /* 0x000fe40000100a00 */
[----:B------:R-:W1:Y:S02]  /*54b30*/  LDSM.16.M88.4 R24, [R2+0x2000] ;  /* 0x002000000218783b */ /* 0x000e640000000200 */
[----:B--2---:R-:W-:Y:S02]  /*54b40*/  STL.64 [R1+0x190], R20 ;  /* 0x0001901401007387 */ /* 0x004fe40000100a00 */
        /* <DEDUP_REMOVED lines=67> */
[----:B-1----:R-:W-:Y:S02]  /*54f80*/  STL.64 [R1+0x20], R24 ;  /* 0x0000201801007387 */ /* 0x002fe40000100a00 */
[----:B------:R-:W-:Y:S02]  /*54f90*/  STL.64 [R1+0x28], R26 ;  /* 0x0000281a01007387 */ /* 0x000fe40000100a00 */
[----:B------:R-:W0:Y:S04]  /*54fa0*/  LDSM.16.M88.4 R24, [R2+0xe000] ;  /* 0x00e000000218783b */ /* 0x000e280000000200 */
[----:B------:R-:W1:Y:S04]  /*54fb0*/  LDSM.16.M88.4 R16, [R2+0xd800] ;  /* 0x00d800000210783b */ /* 0x000e680000000200 */
[----:B--2---:R-:W-:Y:S01]  /*54fc0*/  STL.64 [R1+0x10], R20 ;  /* 0x0000101401007387 */ /* 0x004fe20000100a00 */
[----:B------:R-:W-:Y:S02]  /*54fd0*/  STL.64 [R1+0x18], R22 ;  /* 0x0000181601007387 */ /* 0x000fe40000100a00 */
[----:B------:R-:W2:Y:S01]  /*54fe0*/  LDSM.16.M88.4 R20, [R2+0xe800] ;  /* 0x00e800000214783b */ /* 0x000ea20000000200 */
[----:B0-----:R-:W-:Y:S03]  /*54ff0*/  STL.64 [R1+0x2378], R26 ;  /* 0x0023781a01007387 */ /* 0x001fe60000100a00 */
[----:B-1----:R-:W-:Y:S02]  /*55000*/  STL.64 [R1], R16 ;  /* 0x0000001001007387 */ /* 0x002fe40000100a00 */
[----:B------:R-:W-:Y:S02]  /*55010*/  STL.64 [R1+0x8], R18 ;  /* 0x0000081201007387 */ /* 0x000fe40000100a00 */
[----:B------:R0:W-:Y:S01]  /*55020*/  STL.64 [R1+0x2370], R24 ;  /* 0x0023701801007387 */ /* 0x0001e20000100a00 */
[----:B------:R-:W-:Y:S04]  /*55030*/  LDSM.16.MT88.4 R16, [R0+0x10800] ;  /* 0x010800000010783b */ /* 0x000fe80000004200 */
[----:B0-----:R-:W3:Y:S04]  /*55040*/  LDL.LU.64 R24, [R1+0x1b0] ;  /* 0x0001b00001187983 */ /* 0x001ee80000300a00 */
[----:B--2---:R0:W-:Y:S01]  /*55050*/  STL [R1+0x1e2c], R22 ;  /* 0x001e2c1601007387 */ /* 0x0041e20000100800 */
[----:B------:R-:W-:Y:S02]  /*55060*/  STL [R1+0x1e28], R23 ;  /* 0x001e281701007387 */ /* 0x000fe40000100800 */
[----:B------:R1:W-:Y:S02]  /*55070*/  STL.64 [R1+0x24f8], R20 ;  /* 0x0024f81401007387 */ /* 0x0003e40000100a00 */
[----:B0-----:R-:W-:-:S02]  /*55080*/  IMAD.MOV.U32 R22, RZ, RZ, R4 ;  /* 0x000000ffff167224 */ /* 0x001fc400078e0004 */
[----:B-1----:R-:W-:Y:S02]  /*55090*/  IMAD.MOV.U32 R20, RZ, RZ, R8 ;  /* 0x000000ffff147224 */ /* 0x002fe400078e0008 */
[----:B------:R-:W0:Y:S01]  /*550a0*/  LDSM.16.M88.4 R8, [R2+0xf000] ;  /* 0x00f000000208783b */ /* 0x000e220000000200 */
[----:B------:R-:W-:Y:S02]  /*550b0*/  IMAD.MOV.U32 R21, RZ, RZ, R5 ;  /* 0x000000ffff157224 */ /* 0x000fe400078e0005 */
[----:B------:R-:W1:Y:S04]  /*550c0*/  LDSM.16.M88.4 R4, [R2+0xf800] ;  /* 0x00f800000204783b */ /* 0x000e680000000200 */
[----:B------:R-:W-:Y:S01]  /*550d0*/  IMAD.MOV.U32 R23, RZ, RZ, R3 ;  /* 0x000000ffff177224 */ /* 0x000fe200078e0003 */
[----:B0-----:R-:W-:Y:S01]  /*550e0*/  STL [R1+0x235c], R8 ;  /* 0x00235c0801007387 */ /* 0x001fe20000100800 */
[----:B------:R0:W-:Y:S02]  /*550f0*/  STL [R1+0x2358], R9 ;  /* 0x0023580901007387 */ /* 0x0001e40000100800 */
[----:B------:R-:W-:Y:S02]  /*55100*/  STL [R1+0x1e1c], R10 ;  /* 0x001e1c0a01007387 */ /* 0x000fe40000100800 */
[----:B------:R-:W-:Y:S01]  /*55110*/  STL [R1+0x1e18], R11 ;  /* 0x001e180b01007387 */ /* 0x000fe20000100800 */
[----:B-1----:R-:W-:Y:S01]  /*55120*/  STL [R1+0x232c], R4 ;  /* 0x00232c0401007387 */ /* 0x002fe20000100800 */
[----:B------:R-:W-:Y:S02]  /*55130*/  STL [R1+0x2328], R5 ;  /* 0x0023280501007387 */ /* 0x000fe40000100800 */
[----:B------:R-:W-:Y:S02]  /*55140*/  STL [R1+0x1e04], R6 ;  /* 0x001e040601007387 */ /* 0x000fe40000100800 */
[----:B------:R3:W-:Y:S01]  /*55150*/  STL [R1+0x1e00], R7 ;  /* 0x001e000701007387 */ /* 0x0007e20000100800 */
[----:B0-----:R-:W2:Y:S01]  /*55160*/  LDL.LU.64 R8, [R1+0x1a0] ;  /* 0x0001a00001087983 */ /* 0x001ea20000300a00 */
[----:B------:R-:W-:Y:S02]  /*55170*/  STL.64 [R1+0x2320], R18 ;  /* 0x0023201201007387 */ /* 0x000fe40000100a00 */
[----:B------:R-:W-:Y:S01]  /*55180*/  STL.64 [R1+0x2318], R16 ;  /* 0x0023181001007387 */ /* 0x000fe20000100a00 */
[----:B---3--:R-:W-:Y:S11]  /*55190*/  HMMA.16816.F32.BF16 R4, R12, R24, R20 ;  /* 0x000000180c04723c */ /* 0x008ff60000041814 */
[----:B------:R-:W-:Y:S11]  /*551a0*/  @!UPT UIADD3 URZ, URZ, URZ, URZ ;  /* 0x0000003f3f3ff290 */ /* 0x000ff6000fffe03f */
[----:B------:R-:W-:Y:S01]  /*551b0*/  @!UPT UIADD3 URZ, URZ, URZ, URZ ;  /* 0x0000003f3f3ff290 */ /* 0x000fe2000fffe03f */
[----:B------:R0:W-:Y:S01]  /*551c0*/  STL [R1+0x5b0], R4 ;  /* 0x0005b00401007387 */ /* 0x0001e20000100800 */
[----:B------:R-:W-:Y:S02]  /*551d0*/  IMAD.MOV.U32 R3, RZ, RZ, R5 ;  /* 0x000000ffff037224 */ /* 0x000fe400078e0005 */
[----:B------:R-:W-:Y:S02]  /*551e0*/  IMAD.MOV.U32 R2, RZ, RZ, R6 ;  /* 0x000000ffff027224 */ /* 0x000fe400078e0006 */
[----:B------:R-:W-:Y:S01]  /*551f0*/  IMAD.MOV.U32 R0, RZ, RZ, R7 ;  /* 0x000000ffff007224 */ /* 0x000fe200078e0007 */
[----:B0-----:R-:W3:Y:S01]  /*55200*/  LDL.LU R4, [R1+0x590] ;  /* 0x0005900001047983 */ /* 0x001ee20000300800 */
[----:B------:R-:W3:Y:S02]  /*55210*/  LDL.LU R5, [R1+0x594] ;  /* 0x0005940001057983 */ /* 0x000ee40000300800 */
[----:B------:R-:W4:Y:S02]  /*55220*/  LDL.LU R6, [R1+0x598] ;  /* 0x0005980001067983 */ /* 0x000f240000300800 */
[----:B------:R-:W4:Y:S02]  /*55230*/  LDL.LU R7, [R1+0x59c] ;  /* 0x00059c0001077983 */ /* 0x000f240000300800 */
[----:B----4-:R-:W-:Y:S01]  /*55240*/  STL.64 [R1+0x2520], R6 ;  /* 0x0025200601007387 */ /* 0x010fe20000100a00 */
[----:B---3--:R0:W-:Y:S03]  /*55250*/  STL.64 [R1+0x2518], R4 ;  /* 0x0025180401007387 */ /* 0x0081e60000100a00 */
[----:B0-----:R-:W2:Y:S01]  /*55260*/  LDL.LU R4, [R1+0x5a0] ;  /* 0x0005a00001047983 */ /* 0x001ea20000300800 */
[----:B------:R-:W2:Y:S02]  /*55270*/  LDL.LU R5, [R1+0x5a4] ;  /* 0x0005a40001057983 */ /* 0x000ea40000300800 */
[----:B------:R-:W2:Y:S02]  /*55280*/  LDL.LU R6, [R1+0x5a8] ;  /* 0x0005a80001067983 */ /* 0x000ea40000300800 */
[----:B------:R-:W2:Y:S01]  /*55290*/  LDL.LU R7, [R1+0x5ac] ;  /* 0x0005ac0001077983 */ /* 0x000ea20000300800 */
[----:B------:R-:W3:Y:S04]  /*552a0*/  LDL.LU.64 R20, [R1+0x170] ;  /* 0x0001700001147983 */ /* 0x000ee80000300a00 */
[----:B---3--:R0:W-:Y:S04]  /*552b0*/  STL.64 [R1+0x2508], R20 ;  /* 0x0025081401007387 */ /* 0x0081e80000100a00 */
[----:B0-----:R-:W3:Y:S01]  /*552c0*/  LDL.LU.64 R20, [R1+0x180] ;  /* 0x0001800001147983 */ /* 0x001ee20000300a00 */
[----:B------:R-:W-:-:S02]  /*552d0*/  IMAD.MOV.U32 R17, RZ, RZ, R24 ;  /* 0x000000ffff117224 */ /* 0x000fc400078e0018 */
[----:B------:R-:W-:Y:S01]  /*552e0*/  IMAD.MOV.U32 R16, RZ, RZ, R25 ;  /* 0x000000ffff107224 */ /* 0x000fe200078e0019 */
[----:B--2---:R-:W-:Y:S01]  /*552f0*/  HMMA.16816.F32.BF16 R4, R12, R8, R4 ;  /* 0x000000080c04723c */ /* 0x004fe20000041804 */
[----:B---3--:R0:W-:Y:S04]  /*55300*/  STL.64 [R1+0x2510], R20 ;  /* 0x0025101401007387 */ /* 0x0081e80000100a00 */
[----:B0-----:R-:W2:Y:S01]  /*55310*/  LDL.LU.64 R20, [R1+0x190] ;  /* 0x0001900001147983 */ /* 0x001ea20000300a00 */
[----:B------:R-:W3:Y:S02]  /*55320*/  LDL.LU.64 R24, [R1+0x150] ;  /* 0x0001500001187983 */ /* 0x000ee40000300a00 */
[----:B------:R-:W-:Y:S11]  /*55330*/  IMAD.MOV.U32 R27, RZ, RZ, R28 ;  /* 0x000000ffff1b7224 */ /* 0x000ff600078e001c */
[----:B------:R-:W-:Y:S05]  /*55340*/  @!UPT UIADD3 URZ, URZ, URZ, URZ ;  /* 0x0000003f3f3ff290 */ /* 0x000fea000fffe03f */
[----:B------:R-:W-:Y:S02]  /*55350*/  IMAD.MOV.U32 R10, RZ, RZ, R6 ;  /* 0x000000ffff0a7224 */ /* 0x000fe400078e0006 */
[----:B------:R-:W-:Y:S02]  /*55360*/  IMAD.MOV.U32 R11, RZ, RZ, R7 ;  /* 0x000000ffff0b7224 */ /* 0x000fe400078e0007 */
[----:B------:R-:W-:Y:S01]  /*55370*/  IMAD.MOV.U32 R28, RZ, RZ, R5 ;  /* 0x000000ffff1c7224 */ /* 0x000fe200078e0005 */
[----:B---3--:R0:W-:Y:S04]  /*55380*/  STL.64 [R1+0x2500], R24 ;  /* 0x0025001801007387 */ /* 0x0081e80000100a00 */
[----:B0-----:R-:W3:Y:S01]  /*55390*/  LDL.LU R24, [R1+0x570] ;  /* 0x0005700001187983 */ /* 0x001ee20000300800 */
[----:B------:R-:W3:Y:S02]  /*553a0*/  LDL.LU R25, [R1+0x574] ;  /* 0x0005740001197983 */ /* 0x000ee40000300800 */
[----:B------:R-:W3:Y:S02]  /*553b0*/  LDL.LU R26, [R1+0x578] ;  /* 0x00057800011a7983 */ /* 0x000ee40000300800 */
[----:B------:R-:W-:Y:S01]  /*553c0*/  STL [R1+0x2334], R16 ;  /* 0x0023341001007387 */ /* 0x000fe20000100800 */
[----:B------:R-:W-:Y:S01]  /*553d0*/  STL [R1+0x2330], R17 ;  /* 0x0023301101007387 */ /* 0x000fe20000100800 */
[----:B------:R-:W-:Y:S02]  /*553e0*/  STL [R1+0x21d8], R0 ;  /* 0x0021d80001007387 */ /* 0x000fe40000100800 */
[----:B------:R-:W-:Y:S02]  /*553f0*/  STL [R1+0x21d4], R2 ;  /* 0x0021d40201007387 */ /* 0x000fe40000100800 */
[----:B------:R-:W-:Y:S01]  /*55400*/  STL [R1+0x21d0], R3 ;  /* 0x0021d00301007387 */ /* 0x000fe20000100800 */
[----:B------:R0:W-:Y:S01]  /*55410*/  STL [R1+0x5a0], R4 ;  /* 0x0005a00401007387 */ /* 0x0001e20000100800 */
[----:B------:R-:W2:Y:S03]  /*55420*/  LDL.LU.64 R6, [R1+0x2520] ;  /* 0x0025200001067983 */ /* 0x000ea60000300a00 */
[----:B0-----:R-:W2:Y:S01]  /*55430*/  LDL.LU.64 R4, [R1+0x2518] ;  /* 0x0025180001047983 */ /* 0x001ea20000300a00 */
[----:B------:R-:W-:Y:S02]  /*55440*/  STL [R1+0x2344], R11 ;  /* 0x0023440b01007387 */ /* 0x000fe40000100800 */
[----:B------:R-:W-:-:S02]  /*55450*/  IMAD.MOV.U32 R19, RZ, RZ, R8 ;  /* 0x000000ffff137224 */ /* 0x000fc400078e0008 */
[----:B------:R-:W-:Y:S01]  /*55460*/  IMAD.MOV.U32 R18, RZ, RZ, R9 ;  /* 0x000000ffff127224 */ /* 0x000fe200078e0009 */
[----:B------:R0:W-:Y:S01]  /*55470*/  STL [R1+0x2340], R10 ;  /* 0x0023400a01007387 */ /* 0x0001e20000100800 */
[----:B------:R-:W4:Y:S02]  /*55480*/  LDL.LU R8, [R1+0x560] ;  /* 0x0005600001087983 */ /* 0x000f240000300800 */
[----:B------:R-:W4:Y:S01]  /*55490*/  LDL.LU R9, [R1+0x564] ;  /* 0x0005640001097983 */ /* 0x000f220000300800 */
[----:B0-----:R-:W4:Y:S01]  /*554a0*/  LDL.LU R10, [R1+0x568] ;  /* 0x00056800010a7983 */ /* 0x001f220000300800 */
[----:B------:R-:W4:Y:S02]  /*554b0*/  LDL.LU R11, [R1+0x56c] ;  /* 0x00056c00010b7983 */ /* 0x000f240000300800 */
[----:B------:R0:W-:Y:S02]  /*554c0*/  STL [R1+0x233c], R18 ;  /* 0x00233c1201007387 */ /* 0x0001e40000100800 */
[----:B------:R1:W-:Y:S01]  /*554d0*/  STL [R1+0x2338], R19 ;  /* 0x0023381301007387 */ /* 0x0003e20000100800 */
[----:B------:R-:W3:Y:S01]  /*554e0*/  LDL.LU R16, [R1+0x580] ;  /* 0x0005800001107983 */ /* 0x000ee20000300800 */
[----:B------:R-:W3:Y:S03]  /*554f0*/  LDL.LU R17, [R1+0x584] ;  /* 0x0005840001117983 */ /* 0x000ee60000300800 */
[----:B0-----:R-:W3:Y:S01]  /*55500*/  LDL.LU R18, [R1+0x588] ;  /* 0x0005880001127983 */ /* 0x001ee20000300800 */
[----:B-1----:R-:W3:Y:S02]  /*55510*/  LDL.LU R19, [R1+0x58c] ;  /* 0x00058c0001137983 */ /* 0x002ee40000300800 */
[----:B------:R-:W-:Y:S01]  /*55520*/  STL [R1+0x21dc], R28 ;  /* 0x0021dc1c01007387 */ /* 0x000fe20000100800 */
[C---:B--2---:R-:W-:Y:S11]  /*55530*/  HMMA.16816.F32.BF16 R4, R12.reuse, R20, R4 ;  /* 0x000000140c04723c */ /* 0x044ff60000041804 */
[----:B------:R-:W-:Y:S11]  /*55540*/  @!UPT UIADD3 URZ, URZ, URZ, URZ ;  /* 0x0000003f3f3ff290 */ /* 0x000ff6000fffe03f */
[----:B------:R-:W-:Y:S01]  /*55550*/  @!UPT UIADD3 URZ, URZ, URZ, URZ ;  /* 0x0000003f3f3ff290 */ /* 0x000fe2000fffe03f */
[----:B------:R0:W-:Y:S01]  /*55560*/  STL.64 [R1+0x590], R4 ;  /* 0x0005900401007387 */ /* 0x0001e20000100a00 */
[----:B------:R-:W-:Y:S02]  /*55570*/  STL.64 [R1+0x598], R6 ;  /* 0x0005980601007387 */ /* 0x000fe40000100a00 */
[----:B0-----:R-:W-:Y:S02]  /*55580*/  IMAD.MOV.U32 R4, RZ, RZ, R20 ;  /* 0x000000ffff047224 */ /* 0x001fe400078e0014 */
[----:B------:R-:W-:Y:S02]  /*55590*/  IMAD.MOV.U32 R5, RZ, RZ, R21 ;  /* 0x000000ffff057224 */ /* 0x000fe400078e0015 */
[----:B------:R-:W3:Y:S03]  /*555a0*/  LDL.LU.64 R20, [R1+0x2510] ;  /* 0x0025100001147983 */ /* 0x000ee60000300a00 */
[----:B------:R0:W-:Y:S02]  /*555b0*/  STL.64 [R1+0x24f0], R4 ;  /* 0x0024f00401007387 */ /* 0x0001e40000100a00 */
[----:B0-----:R-:W2:Y:S01]  /*555c0*/  LDL.LU R4, [R1+0x550] ;  /* 0x0005500001047983 */ /* 0x001ea20000300800 */
[----:B------:R-:W2:Y:S02]  /*555d0*/  LDL.LU R5, [R1+0x554] ;  /* 0x0005540001057983 */ /* 0x000ea40000300800 */
[----:B------:R-:W2:Y:S01]  /*555e0*/  LDL.LU R6, [R1+0x558] ;  /* 0x0005580001067983 */ /* 0x000ea20000300800 */
[C---:B---3--:R-:W-:Y:S11]  /*555f0*/  HMMA.16816.F32.BF16 R16, R12.reuse, R20, R16 ;  /* 0x000000140c10723c */ /* 0x048ff60000041810 */
[----:B------:R-:W-:Y:S11]  /*55600*/  @!UPT UIADD3 URZ, URZ, URZ, URZ ;  /* 0x0000003f3f3ff290 */ /* 0x000ff6000fffe03f */
[----:B------:R-:W-:Y:S01]  /*55610*/  @!UPT UIADD3 URZ, URZ, URZ, URZ ;  /* 0x0000003f3f3ff290 */ /* 0x000fe2000fffe03f */
[----:B------:R0:W-:Y:S01]  /*55620*/  STL.64 [R1+0x580], R16 ;  /* 0x0005801001007387 */ /* 0x0001e20000100a00 */
[----:B------:R1:W-:Y:S02]  /*55630*/  STL.64 [R1+0x588], R18 ;  /* 0x0005881201007387 */ /* 0x0003e40000100a00 */
[----:B0-----:R-:W-:Y:S02]  /*55640*/  IMAD.MOV.U32 R16, RZ, RZ, R20 ;  /* 0x000000ffff107224 */ /* 0x001fe400078e0014 */
[----:B------:R-:W-:Y:S02]  /*55650*/  IMAD.MOV.U32 R17, RZ, RZ, R21 ;  /* 0x000000ffff117224 */ /* 0x000fe400078e0015 */
[----:B------:R-:W3:Y:S02]  /*55660*/  LDL.LU.64 R20, [R1+0x2508] ;  /* 0x0025080001147983 */ /* 0x000ee40000300a00 */
[----:B---3--:R-:W-:Y:S01]  /*55670*/  HMMA.16816.F32.BF16 R24, R12, R20, R24 ;  /* 0x000000140c18723c */ /* 0x008fe20000041818 */
[----:B-1----:R-:W-:-:S02]  /*55680*/  IMAD.MOV.U32 R18, RZ, RZ, R20 ;  /* 0x000000ffff127224 */ /* 0x002fc400078e0014 */
[----:B------:R-:W-:Y:S11]  /*55690*/  IMAD.MOV.U32 R19, RZ, RZ, R21 ;  /* 0x000000ffff137224 */ /* 0x000ff600078e0015 */
[----:B------:R-:W-:Y:S09]  /*556a0*/  @!UPT UIADD3 URZ, URZ, URZ, URZ ;  /* 0x0000003f3f3ff290 */ /* 0x000ff2000fffe03f */
[----:B------:R0:W-:Y:S01]  /*556b0*/  STL.64 [R1+0x570], R24 ;  /* 0x0005701801007387 */ /* 0x0001e20000100a00 */
[----:B------:R-:W-:Y:S03]  /*556c0*/  STL.64 [R1+0x578], R26 ;  /* 0x0005781a01007387 */ /* 0x000fe60000100a00 */
[----:B0-----:R-:W2:Y:S01]  /*556d0*/  LDL.LU.64 R24, [R1+0x2500] ;  /* 0x0025000001187983 */ /* 0x001ea20000300a00 */
[----:B------:R-:W3:Y:S02]  /*556e0*/  LDL.LU.64 R20, [R1+0x24f8] ;  /* 0x0024f80001147983 */ /* 0x000ee40000300a00 */
[----:B------:R-:W-:Y:S02]  /*556f0*/  STL.64 [R1+0x2350], R18 ;  /* 0x0023501201007387 */ /* 0x000fe40000100a00 */
[----:B------:R0:W-:Y:S02]  /*55700*/  STL.64 [R1+0x2348], R16 ;  /* 0x0023481001007387 */ /* 0x0001e40000100a00 */
[----:B0-----:R-:W4:Y:S01]  /*55710*/  LDL.LU.64 R16, [R1+0x160] ;  /* 0x0001600001107983 */ /* 0x001f220000300a00 */
[----:B------:R-:W-:-:S07]  /*55720*/  IMAD.MOV.U32 R7, RZ, RZ, R29 ;  /* 0x000000ffff077224 */ /* 0x000fce00078e001d */
[C---:B--2---:R-:W-:Y:S08]  /*55730*/  HMMA.16816.F32.BF16 R4, R12.reuse, R24, R4 ;  /* 0x000000180c04723c */ /* 0x044ff00000041804 */
[----:B----4-:R-:W-:Y:S11]  /*55740*/  HMMA.16816.F32.BF16 R8, R12, R16, R8 ;  /* 0x000000100c08723c */ /* 0x010ff60000041808 */
[----:B------:R-:W-:Y:S11]  /*55750*/  @!UPT UIADD3 URZ, URZ, URZ, URZ ;  /* 0x0000003f3f3ff290 */ /* 0x000ff6000fffe03f */
[----:B------:R-:W-:Y:S01]  /*55760*/  @!UPT UIADD3 URZ, URZ, URZ, URZ ;  /* 0x0000003f3f3ff290 */ /* 0x000fe2000fffe03f */
[----:B------:R-:W-:Y:S01]  /*55770*/  STL.64 [R1+0x560], R8 ;  /* 0x0005600801007387 */ /* 0x000fe20000100a00 */
[----:B------:R0:W-:Y:S02]  /*55780*/  STL.64 [R1+0x568], R10 ;  /* 0x0005680a01007387 */ /* 0x0001e40000100a00 */
[----:B0-----:R-:W-:Y:S02]  /*55790*/  IMAD.MOV.U32 R11, RZ, RZ, R16 ;  /* 0x000000ffff0b7224 */ /* 0x001fe400078e0010 */
[----:B------:R-:W-:-:S05]  /*557a0*/  IMAD.MOV.U32 R10, RZ, RZ, R17 ;  /* 0x000000ffff0a7224 */ /* 0x000fca00078e0011 */
[----:B------:R-:W-:Y:S01]  /*557b0*/  STL.64 [R1+0x24c8], R10 ;  /* 0x0024c80a01007387 */ /* 0x000fe20000100a00 */
[----:B------:R-:W-:Y:S02]  /*557c0*/  STL.64 [R1+0x550], R4 ;  /* 0x0005500401007387 */ /* 0x000fe40000100a00 */
[----:B------:R-:W-:Y:S02]  /*557d0*/  STL [R1+0x558], R6 ;  /* 0x0005580601007387 */ /* 0x000fe40000100800 */
[----:B------:R-:W2:Y:S01]  /*557e0*/  LDL.LU R16, [R1+0x4d0] ;  /* 0x0004d00001107983 */ /* 0x000ea20000300800 */
[----:B------:R-:W2:Y:S01]  /*557f0*/  LDL.LU R17, [R1+0x4d4] ;  /* 0x0004d40001117983 */ /* 0x000ea20000300800 */
[----:B------:R-:W4:Y:S02]  /*55800*/  LDL.LU R18, [R1+0x4d8] ;  /* 0x0004d80001127983 */ /* 0x000f240000300800 */
[----:B------:R-:W4:Y:S02]  /*55810*/  LDL.LU R19, [R1+0x4dc] ;  /* 0x0004dc0001137983 */ /* 0x000f240000300800 */
[----:B----4-:R-:W-:Y:S01]  /*55820*/  STL.64 [R1+0x2488], R18 ;  /* 0x0024881201007387 */ /* 0x010fe20000100a00 */
[----:B--2---:R0:W-:Y:S03]  /*55830*/  STL.64 [R1+0x2480], R16 ;  /* 0x0024801001007387 */ /* 0x0041e60000100a00 */
[----:B0-----:R-:W2:Y:S01]  /*55840*/  LDL.LU R16, [R1+0x4f0] ;  /* 0x0004f00001107983 */ /* 0x001ea20000300800 */
[----:B------:R-:W2:Y:S02]  /*55850*/  LDL.LU R17, [R1+0x4f4] ;  /* 0x0004f40001117983 */ /* 0x000ea40000300800 */
[----:B------:R-:W4:Y:S02]  /*55860*/  LDL.LU R18, [R1+0x4f8] ;  /* 0x0004f80001127983 */ /* 0x000f240000300800 */
[----:B------:R-:W4:Y:S02]  /*55870*/  LDL.LU R19, [R1+0x4fc] ;  /* 0x0004fc0001137983 */ /* 0x000f240000300800 */
[----:B----4-:R-:W-:Y:S01]  /*55880*/  STL.64 [R1+0x2498], R18 ;  /* 0x0024981201007387 */ /* 0x010fe20000100a00 */
[----:B--2---:R0:W-:Y:S03]  /*55890*/  STL.64 [R1+0x2490], R16 ;  /* 0x0024901001007387 */ /* 0x0041e60000100a00 */
[----:B0-----:R-:W2:Y:S04]  /*558a0*/  LDL R16, [R1+0x100] ;  /* 0x0001000001107983 */ /* 0x001ea80000100800 */
[----:B------:R-:W2:Y:S01]  /*558b0*/  LDL R17, [R1+0x104] ;  /* 0x0001040001117983 */ /* 0x000ea20000100800 */
[----:B------:R-:W4:Y:S02]  /*558c0*/  LDL.LU R8, [R1+0x520] ;  /* 0x0005200001087983 */ /* 0x000f240000300800 */
[----:B------:R-:W4:Y:S02]  /*558d0*/  LDL.LU R9, [R1+0x524] ;  /* 0x0005240001097983 */ /* 0x000f240000300800 */
[----:B------:R-:W2:Y:S01]  /*558e0*/  LDL.LU R10, [R1+0x528] ;  /* 0x00052800010a7983 */ /* 0x000ea20000300800 */
[----:B------:R-:W2:Y:S01]  /*558f0*/  LDL.LU R11, [R1+0x52c] ;  /* 0x00052c00010b7983 */ /* 0x000ea20000300800 */
[----:B------:R-:W3:Y:S02]  /*55900*/  LDL.LU R4, [R1+0x540] ;  /* 0x0005400001047983 */ /* 0x000ee40000300800 */
[----:B------:R-:W3:Y:S02]  /*55910*/  LDL.LU R5, [R1+0x544] ;  /* 0x0005440001057983 */ /* 0x000ee40000300800 */
[----:B------:R-:W-:Y:S01]  /*55920*/  IMAD.MOV.U32 R29, RZ, RZ, R7 ;  /* 0x000000ffff1d7224 */ /* 0x000fe200078e0007 */
[----:B------:R-:W3:Y:S01]  /*55930*/  LDL.LU R6, [R1+0x548] ;  /* 0x0005480001067983 */ /* 0x000ee20000300800 */
[----:B------:R-:W3:Y:S03]  /*55940*/  LDL.LU R7, [R1+0x54c] ;  /* 0x00054c0001077983 */ /* 0x000ee60000300800 */
[----:B--2---:R-:W-:Y:S01]  /*55950*/  STL.64 [R1+0x24d8], R10 ;  /* 0x0024d80a01007387 */ /* 0x004fe20000100a00 */
[----:B----4-:R0:W-:Y:S03]  /*55960*/  STL.64 [R1+0x24d0], R8 ;  /* 0x0024d00801007387 */ /* 0x0101e60000100a00 */
[----:B0-----:R-:W2:Y:S04]  /*55970*/  LDL R8, [R1+0x130] ;  /* 0x0001300001087983 */ /* 0x001ea80000100800 */
[----:B------:R-:W2:Y:S04]  /*55980*/  LDL R9, [R1+0x134] ;  /* 0x0001340001097983 */ /* 0x000ea80000100800 */
[----:B--2---:R0:W-:Y:S04]  /*55990*/  STL.64 [R1+0x24e8], R8 ;  /* 0x0024e80801007387 */ /* 0x0041e80000100a00 */
[----:B0-----:R-:W3:Y:S01]  /*559a0*/  LDL.LU.64 R8, [R1+0x140] ;  /* 0x0001400001087983 */ /* 0x001ee20000300a00 */
[----:B------:R0:W-:Y:S03]  /*559b0*/  STL.64 [R1+0x24a8], R16 ;  /* 0x0024a81001007387 */ /* 0x0001e60000100a00 */
[----:B0-----:R-:W2:Y:S04]  /*559c0*/  LDL.LU.64 R16, [R1+0x110] ;  /* 0x0001100001107983 */ /* 0x001ea80000300a00 */
[----:B--2---:R0:W-:Y:S04]  /*559d0*/  STL.64 [R1+0x24c0], R16 ;  /* 0x0024c01001007387 */ /* 0x0041e80000100a00 */
[----:B0-----:R-:W2:Y:S01]  /*559e0*/  LDL.LU.64 R16, [R1+0x120] ;  /* 0x0001200001107983 */ /* 0x001ea20000300a00 */
[----:B------:R-:W-:-:S02]  /*559f0*/  IMAD.MOV.U32 R23, RZ, RZ, R24 ;  /* 0x000000ffff177224 */ /* 0x000fc400078e0018 */
[----:B------:R-:W-:Y:S01]  /*55a00*/  IMAD.MOV.U32 R22, RZ, RZ, R25 ;  /* 0x000000ffff167224 */ /* 0x000fe200078e0019 */
[----:B--2---:R0:W-:Y:S04]  /*55a10*/  STL.64 [R1+0x24e0], R16 ;  /* 0x0024e01001007387 */ /* 0x0041e80000100a00 */
[----:B0-----:R-:W2:Y:S01]  /*55a20*/  LDL.LU R16, [R1+0x530] ;  /* 0x0005300001107983 */ /* 0x001ea20000300800 */
[----:B------:R-:W2:Y:S02]  /*55a30*/  LDL.LU R17, [R1+0x534] ;  /* 0x0005340001117983 */ /* 0x000ea40000300800 */
[----:B------:R-:W2:Y:S02]  /*55a40*/  LDL.LU R18, [R1+0x538] ;  /* 0x0005380001127983 */ /* 0x000ea40000300800 */
[----:B------:R-:W2:Y:S01]  /*55a50*/  LDL.LU R19, [R1+0x53c] ;  /* 0x00053c0001137983 */ /* 0x000ea20000300800 */
[----:B------:R-:W4:Y:S01]  /*55a60*/  LDL.LU.64 R24, [R1+0xd0] ;  /* 0x0000d00001187983 */ /* 0x000f220000300a00 */
[----:B---3--:R-:W-:Y:S03]  /*55a70*/  HMMA.16816.F32.BF16 R4, R12, R8, R4 ;  /* 0x000000080c04723c */ /* 0x008fe60000041804 */
[----:B----4-:R0:W-:Y:S04]  /*55a80*/  STL.64 [R1+0x24a0], R24 ;  /* 0x0024a01801007387 */ /* 0x0101e80000100a00 */
        /* <DEDUP_REMOVED lines=9> */
[----:B------:R-:W3:Y:S01]  /*55b20*/  LDL.LU R27, [R1+0x51c] ;  /* 0x00051c00011b7983 */ /* 0x000ee20000300800 */
[----:B------:R-:W-:Y:S01]  /*55b30*/  STL.64 [R1+0x2368], R22 ;  /* 0x0023681601007387 */ /* 0x000fe20000100a00 */
[----:B------:R0:W-:Y:S03]  /*55b40*/  STL.64 [R1+0x2360], R20 ;  /* 0x0023601401007387 */ /* 0x0001e60000100a00 */
[----:B0-----:R-:W4:Y:S01]  /*55b50*/  LDL.LU.64 R20, [R1+0xe0] ;  /* 0x0000e00001147983 */ /* 0x001f220000300a00 */
[----:B------:R-:W-:Y:S02]  /*55b60*/  STL [R1+0x1fe8], R29 ;  /* 0x001fe81d01007387 */ /* 0x000fe40000100800 */
[----:B------:R0:W-:Y:S02]  /*55b70*/  STL.64 [R1+0x540], R4 ;  /* 0x0005400401007387 */ /* 0x0001e40000100a00 */
[----:B------:R1:W-:Y:S01]  /*55b80*/  STL.64 [R1+0x548], R6 ;  /* 0x0005480601007387 */ /* 0x0003e20000100a00 */
[----:B0-----:R-:W2:Y:S01]  /*55b90*/  LDL.LU.64 R4, [R1+0x24f0] ;  /* 0x0024f00001047983 */ /* 0x001ea20000300a00 */
[----:B-1----:R-:W-:-:S02]  /*55ba0*/  IMAD.MOV.U32 R7, RZ, RZ, R8 ;  /* 0x000000ffff077224 */ /* 0x002fc400078e0008 */
[----:B------:R-:W-:Y:S02]  /*55bb0*/  IMAD.MOV.U32 R6, RZ, RZ, R9 ;  /* 0x000000ffff067224 */ /* 0x000fe400078e0009 */
[----:B------:R-:W2:Y:S03]  /*55bc0*/  LDL.LU.64 R8, [R1+0x24e8] ;  /* 0x0024e80001087983 */ /* 0x000ea60000300a00 */
[----:B------:R-:W-:Y:S01]  /*55bd0*/  STL.64 [R1+0x2388], R6 ;  /* 0x0023880601007387 */ /* 0x000fe20000100a00 */
[C---:B--2---:R-:W-:Y:S01]  /*55be0*/  HMMA.16816.F32.BF16 R8, R12.reuse, R8, R16 ;  /* 0x000000080c08723c */ /* 0x044fe20000041810 */
[----:B------:R0:W-:Y:S04]  /*55bf0*/  STL.64 [R1+0x2380], R4 ;  /* 0x0023800401007387 */ /* 0x0001e80000100a00 */
[----:B0-----:R-:W4:Y:S01]  /*55c00*/  LDL.LU R4, [R1+0x4e0] ;  /* 0x0004e00001047983 */ /* 0x001f220000300800 */
[----:B------:R-:W4:Y:S02]  /*55c10*/  LDL.LU R5, [R1+0x4e4] ;  /* 0x0004e40001057983 */ /* 0x000f240000300800 */
[----:B------:R-:W4:Y:S02]  /*55c20*/  LDL.LU R6, [R1+0x4e8] ;  /* 0x0004e80001067983 */ /* 0x000f240000300800 */
[----:B------:R-:W4:Y:S01]  /*55c30*/  LDL.LU R7, [R1+0x4ec] ;  /* 0x0004ec0001077983 */ /* 0x000f220000300800 */
[----:B------:R-:W2:Y:S11]  /*55c40*/  LDL.LU.64 R16, [R1+0x24e0] ;  /* 0x0024e00001107983 */ /* 0x000eb60000300a00 */
[----:B------:R-:W-:Y:S01]  /*55c50*/  @!UPT UIADD3 URZ, URZ, URZ, URZ ;  /* 0x0000003f3f3ff290 */ /* 0x000fe2000fffe03f */
[----:B------:R-:W-:Y:S01]  /*55c60*/  STL.64 [R1+0x530], R8 ;  /* 0x0005300801007387 */ /* 0x000fe20000100a00 */
[----:B------:R0:W-:Y:S02]  /*55c70*/  STL [R1+0x538], R10 ;  /* 0x0005380a01007387 */ /* 0x0001e40000100800 */
[----:B------:R-:W-:Y:S02]  /*55c80*/  IMAD.MOV.U32 R29, RZ, RZ, R11 ;  /* 0x000000ffff1d7224 */ /* 0x000fe400078e000b */
[----:B0-----:R-:W2:Y:S01]  /*55c90*/  LDL.LU.64 R10, [R1+0x24d8] ;  /* 0x0024d800010a7983 */ /* 0x001ea20000300a00 */
[----:B------:R-:W2:Y:S02]  /*55ca0*/  LDL.LU.64 R8, [R1+0x24d0] ;  /* 0x0024d00001087983 */ /* 0x000ea40000300a00 */
[----:B------:R-:W-:Y:S01]  /*55cb0*/  STL [R1+0x1fec], R29 ;  /* 0x001fec1d01007387 */ /* 0x000fe20000100800 */
[C---:B--2---:R-:W-:Y:S11]  /*55cc0*/  HMMA.16816.F32.BF16 R8, R12.reuse, R16, R8 ;  /* 0x000000100c08723c */ /* 0x044ff60000041808 */
[----:B------:R-:W-:Y:S11]  /*55cd0*/  @!UPT UIADD3 URZ, URZ, URZ, URZ ;  /* 0x0000003f3f3ff290 */ /* 0x000ff6000fffe03f */
[----:B------:R-:W-:Y:S01]  /*55ce0*/  @!UPT UIADD3 URZ, URZ, URZ, URZ ;  /* 0x0000003f3f3ff290 */ /* 0x000fe2000fffe03f */
[----:B------:R0:W-:Y:S01]  /*55cf0*/  STL.64 [R1+0x520], R8 ;  /* 0x0005200801007387 */ /* 0x0001e20000100a00 */
[----:B------:R1:W-:Y:S02]  /*55d00*/  STL.64 [R1+0x528], R10 ;  /* 0x0005280a01007387 */ /* 0x0003e40000100a00 */
[----:B0-----:R-:W-:Y:S01]  /*55d10*/  IMAD.MOV.U32 R8, RZ, RZ, R16 ;  /* 0x000000ffff087224 */ /* 0x001fe200078e0010 */
[----:B-1----:R-:W2:Y:S01]  /*55d20*/  LDL.LU.64 R10, [R1+0x24c8] ;  /* 0x0024c800010a7983 */ /* 0x002ea20000300a00 */
[----:B------:R-:W-:Y:S02]  /*55d30*/  IMAD.MOV.U32 R9, RZ, RZ, R17 ;  /* 0x000000ffff097224 */ /* 0x000fe400078e0011 */
[----:B------:R-:W3:Y:S02]  /*55d40*/  LDL.LU.64 R16, [R1+0x24c0] ;  /* 0x0024c00001107983 */ /* 0x000ee40000300a00 */
[----:B---3--:R-:W-:Y:S01]  /*55d50*/  HMMA.16816.F32.BF16 R24, R12, R16, R24 ;  /* 0x000000100c18723c */ /* 0x008fe20000041818 */
[----:B--2---:R-:W-:Y:S01]  /*55d60*/  STL.64 [R1+0x2398], R10 ;  /* 0x0023980a01007387 */ /* 0x004fe20000100a00 */
[----:B------:R0:W-:Y:S02]  /*55d70*/  STL.64 [R1+0x2390], R8 ;  /* 0x0023900801007387 */ /* 0x0001e40000100a00 */
[----:B------:R-:W-:-:S02]  /*55d80*/  IMAD.MOV.U32 R28, RZ, RZ, R16 ;  /* 0x000000ffff1c7224 */ /* 0x000fc400078e0010 */
[----:B------:R-:W-:Y:S01]  /*55d90*/  IMAD.MOV.U32 R0, RZ, RZ, R17 ;  /* 0x000000ffff007224 */ /* 0x000fe200078e0011 */
[----:B0-----:R-:W2:Y:S11]  /*55da0*/  LDL.LU.64 R8, [R1+0xf0] ;  /* 0x0000f00001087983 */ /* 0x001eb60000300a00 */
[----:B------:R-:W-:Y:S05]  /*55db0*/  @!UPT UIADD3 URZ, URZ, URZ, URZ ;  /* 0x0000003f3f3ff290 */ /* 0x000fea000fffe03f */
[----:B------:R-:W-:Y:S01]  /*55dc0*/  STL.64 [R1+0x510], R24 ;  /* 0x0005101801007387 */ /* 0x000fe20000100a00 */
[----:B------:R0:W-:Y:S03]  /*55dd0*/  STL.64 [R1+0x518], R26 ;  /* 0x0005181a01007387 */ /* 0x0001e60000100a00 */
[----:B0-----:R-:W3:Y:S01]  /*55de0*/  LDL.LU.64 R26, [R1+0x24b8] ;  /* 0x0024b800011a7983 */ /* 0x001ee20000300a00 */
[----:B------:R-:W3:Y:S02]  /*55df0*/  LDL.LU.64 R24, [R1+0x24b0] ;  /* 0x0024b00001187983 */ /* 0x000ee40000300a00 */
[----:B------:R-:W3:Y:S02]  /*55e00*/  LDL.LU.64 R16, [R1+0x24a8] ;  /* 0x0024a80001107983 */ /* 0x000ee40000300a00 */
[----:B------:R-:W-:Y:S01]  /*55e10*/  STL [R1+0x21e4], R0 ;  /* 0x0021e40001007387 */ /* 0x000fe20000100800 */
[----:B------:R-:W-:Y:S01]  /*55e20*/  STL [R1+0x21e0], R28 ;  /* 0x0021e01c01007387 */ /* 0x000fe20000100800 */
[C---:B---3--:R-:W-:Y:S03]  /*55e30*/  HMMA.16816.F32.BF16 R16, R12.reuse, R16, R24 ;  /* 0x000000100c10723c */ /* 0x048fe60000041818 */
[----:B------:R-:W3:Y:S11]  /*55e40*/  LDL.LU.64 R24, [R1+0x24a0] ;  /* 0x0024a00001187983 */ /* 0x000ef60000300a00 */
[----:B------:R-:W-:Y:S09]  /*55e50*/  @!UPT UIADD3 URZ, URZ, URZ, URZ ;  /* 0x0000003f3f3ff290 */ /* 0x000ff2000fffe03f */
        /* <DEDUP_REMOVED lines=9> */
[----:B------:R-:W-:Y:S01]  /*55ef0*/  STL.64 [R1+0x4f0], R16 ;  /* 0x0004f01001007387 */ /* 0x000fe20000100a00 */
[----:B------:R0:W-:Y:S03]  /*55f00*/  STL.64 [R1+0x4f8], R18 ;  /* 0x0004f81201007387 */ /* 0x0001e60000100a00 */
[----:B0-----:R-:W3:Y:S01]  /*55f10*/  LDL.LU.64 R18, [R1+0x2488] ;  /* 0x0024880001127983 */ /* 0x001ee20000300a00 */
[----:B------:R-:W3:Y:S01]  /*55f20*/  LDL.LU.64 R16, [R1+0x2480] ;  /* 0x0024800001107983 */ /* 0x000ee20000300a00 */
[----:B----4-:R-:W-:Y:S01]  /*55f30*/  HMMA.16816.F32.BF16 R4, R12, R20, R4 ;  /* 0x000000140c04723c */ /* 0x010fe20000041804 */
[----:B------:R-:W-:Y:S02]  /*55f40*/  IMAD.MOV.U32 R3, RZ, RZ, R9 ;  /* 0x000000ffff037224 */ /* 0x000fe400078e0009 */
[----:B------:R-:W-:-:S03]  /*55f50*/  IMAD.MOV.U32 R2, RZ, RZ, R8 ;  /* 0x000000ffff027224 */ /* 0x000fc600078e0008 */
[----:B------:R-:W-:Y:S02]  /*55f60*/  STL [R1+0x21f0], R3 ;  /* 0x0021f00301007387 */ /* 0x000fe40000100800 */
[----:B------:R-:W-:Y:S11]  /*55f70*/  STL [R1+0x21ec], R2 ;  /* 0x0021ec0201007387 */ /* 0x000ff60000100800 */
[----:B------:R-:W-:Y:S04]  /*55f80*/  @!UPT UIADD3 URZ, URZ, URZ, URZ ;  /* 0x0000003f3f3ff290 */ /* 0x000fe8000fffe03f */
[----:B------:R-:W-:Y:S01]  /*55f90*/  STL.64 [R1+0x4e0], R4 ;  /* 0x0004e00401007387 */ /* 0x000fe20000100a00 */
[----:B------:R3:W-:Y:S02]  /*55fa0*/  STL.64 [R1+0x4e8], R6 ;  /* 0x0004e80601007387 */ /* 0x0007e40000100a00 */
[----:B------:R-:W-:Y:S02]  /*55fb0*/  IMAD.MOV.U32 R28, RZ, RZ, R21 ;  /* 0x000000ffff1c7224 */ /* 0x000fe400078e0015 */
[----:B------:R-:W-:-:S03]  /*55fc0*/  IMAD.MOV.U32 R0, RZ, RZ, R20 ;  /* 0x000000ffff007224 */ /* 0x000fc600078e0014 */
[----:B------:R-:W-:Y:S02]  /*55fd0*/  STL [R1+0x21f8], R28 ;  /* 0x0021f81c01007387 */ /* 0x000fe40000100800 */
[----:B------:R-:W-:Y:S01]  /*55fe0*/  STL [R1+0x21f4], R0 ;  /* 0x0021f40001007387 */ /* 0x000fe20000100800 */
[----:B---3--:R-:W-:Y:S11]  /*55ff0*/  HMMA.16816.F32.BF16 R4, R12, R24, R16 ;  /* 0x000000180c04723c */ /* 0x008ff60000041810 */
[----:B------:R-:W-:Y:S11]  /*56000*/  @!UPT UIADD3 URZ, URZ, URZ, URZ ;  /* 0x0000003f3f3ff290 */ /* 0x000ff6000fffe03f */
[----:B------:R-:W-:Y:S01]  /*56010*/  @!UPT UIADD3 URZ, URZ, URZ, URZ ;  /* 0x0000003f3f3ff290 */ /* 0x000fe2000fffe03f */
[----:B------:R-:W-:Y:S01]  /*56020*/  STL.64 [R1+0x4d0], R4 ;  /* 0x0004d00401007387 */ /* 0x000fe20000100a00 */
[----:B------:R-:W-:Y:S02]  /*56030*/  STL.64 [R1+0x4d8], R6 ;  /* 0x0004d80601007387 */ /* 0x000fe40000100a00 */
[----:B------:R-:W2:Y:S02]  /*56040*/  LDL.LU.64 R8, [R1+0x80] ;  /* 0x0000800001087983 */ /* 0x000ea40000300a00 */
[----:B--2---:R0:W-:Y:S04]  /*56050*/  STL.64 [R1+0x2420], R8 ;  /* 0x0024200801007387 */ /* 0x0041e80000100a00 */
[----:B0-----:R-:W2:Y:S04]  /*56060*/  LDL.LU.64 R8, [R1+0x90] ;  /* 0x0000900001087983 */ /* 0x001ea80000300a00 */
[----:B--2---:R0:W-:Y:S01]  /*56070*/  STL.64 [R1+0x2438], R8 ;  /* 0x0024380801007387 */ /* 0x0041e20000100a00 */
[----:B------:R-:W2:Y:S02]  /*56080*/  LDL.LU R4, [R1+0x470] ;  /* 0x0004700001047983 */ /* 0x000ea40000300800 */
[----:B------:R-:W2:Y:S02]  /*56090*/  LDL.LU R5, [R1+0x474] ;  /* 0x0004740001057983 */ /* 0x000ea40000300800 */
[----:B------:R-:W3:Y:S01]  /*560a0*/  LDL.LU R6, [R1+0x478] ;  /* 0x0004780001067983 */ /* 0x000ee20000300800 */
[----:B------:R-:W3:Y:S04]  /*560b0*/  LDL.LU R7, [R1+0x47c] ;  /* 0x00047c0001077983 */ /* 0x000ee80000300800 */
[----:B0-----:R-:W4:Y:S04]  /*560c0*/  LDL.LU.64 R8, [R1+0xa0] ;  /* 0x0000a00001087983 */ /* 0x001f280000300a00 */
[----:B----4-:R0:W-:Y:S04]  /*560d0*/  STL.64 [R1+0x2450], R8 ;  /* 0x0024500801007387 */ /* 0x0101e80000100a00 */
[----:B0-----:R-:W4:Y:S04]  /*560e0*/  LDL.LU.64 R8, [R1+0xb0] ;  /* 0x0000b00001087983 */ /* 0x001f280000300a00 */
[----:B----4-:R0:W-:Y:S04]  /*560f0*/  STL.64 [R1+0x2468], R8 ;  /* 0x0024680801007387 */ /* 0x0101e80000100a00 */
[----:B0-----:R-:W4:Y:S01]  /*56100*/  LDL.LU.64 R8, [R1+0xc0] ;  /* 0x0000c00001087983 */ /* 0x001f220000300a00 */
[----:B---3--:R-:W-:Y:S02]  /*56110*/  STL.64 [R1+0x2418], R6 ;  /* 0x0024180601007387 */ /* 0x008fe40000100a00 */
[----:B--2---:R0:W-:Y:S02]  /*56120*/  STL.64 [R1+0x2410], R4 ;  /* 0x0024100401007387 */ /* 0x0041e40000100a00 */
[----:B0-----:R-:W2:Y:S01]  /*56130*/  LDL.LU R4, [R1+0x480] ;  /* 0x0004800001047983 */ /* 0x001ea20000300800 */
[----:B------:R-:W2:Y:S02]  /*56140*/  LDL.LU R5, [R1+0x484] ;  /* 0x0004840001057983 */ /* 0x000ea40000300800 */
[----:B------:R-:W3:Y:S02]  /*56150*/  LDL.LU R6, [R1+0x488] ;  /* 0x0004880001067983 */ /* 0x000ee40000300800 */
[----:B------:R-:W3:Y:S02]  /*56160*/  LDL.LU R7, [R1+0x48c] ;  /* 0x00048c0001077983 */ /* 0x000ee40000300800 */
[----:B---3--:R-:W-:Y:S01]  /*56170*/  STL.64 [R1+0x2430], R6 ;  /* 0x0024300601007387 */ /* 0x008fe20000100a00 */
[----:B--2---:R0:W-:Y:S03]  /*56180*/  STL.64 [R1+0x2428], R4 ;  /* 0x0024280401007387 */ /* 0x0041e60000100a00 */
        /* <DEDUP_REMOVED lines=20> */
[----:B------:R-:W2:Y:S02]  /*562d0*/  LDL.LU R6, [R1+0x4c8] ;  /* 0x0004c80001067983 */ /* 0x000ea40000300800 */
[----:B------:R-:W2:Y:S01]  /*562e0*/  LDL.LU R7, [R1+0x4cc] ;  /* 0x0004cc0001077983 */ /* 0x000ea20000300800 */
[----:B------:R-:W3:Y:S01]  /*562f0*/  LDL.LU.64 R20, [R1+0x70] ;  /* 0x0000700001147983 */ /* 0x000ee20000300a00 */
[----:B------:R-:W-:-:S02]  /*56300*/  IMAD.MOV.U32 R29, RZ, RZ, R25 ;  /* 0x000000ffff1d7224 */ /* 0x000fc400078e0019 */
[----:B------:R-:W3:Y:S02]  /*56310*/  LDL.LU R16, [R1+0x460] ;  /* 0x0004600001107983 */ /* 0x000ee40000300800 */
[----:B------:R-:W-:Y:S01]  /*56320*/  IMAD.MOV.U32 R2, RZ, RZ, R24 ;  /* 0x000000ffff027224 */ /* 0x000fe200078e0018 */
[----:B------:R-:W3:Y:S01]  /*56330*/  LDL.LU R17, [R1+0x464] ;  /* 0x0004640001117983 */ /* 0x000ee20000300800 */
[----:B------:R-:W3:Y:S02]  /*56340*/  LDL.LU R18, [R1+0x468] ;  /* 0x0004680001127983 */ /* 0x000ee40000300800 */
[----:B------:R-:W3:Y:S02]  /*56350*/  LDL.LU R19, [R1+0x46c] ;  /* 0x00046c0001137983 */ /* 0x000ee40000300800 */
[----:B------:R-:W3:Y:S01]  /*56360*/  LDL.LU.64 R24, [R1+0x60] ;  /* 0x0000600001187983 */ /* 0x000ee20000300a00 */
[----:B------:R-:W-:Y:S01]  /*56370*/  STL [R1+0x2200], R29 ;  /* 0x0022001d01007387 */ /* 0x000fe20000100800 */
[----:B------:R-:W-:Y:S02]  /*56380*/  STL [R1+0x21fc], R2 ;  /* 0x0021fc0201007387 */ /* 0x000fe40000100800 */
[----:B----4-:R-:W-:-:S02]  /*56390*/  IMAD.MOV.U32 R0, RZ, RZ, R8 ;  /* 0x000000ffff007224 */ /* 0x010fc400078e0008 */
        /* <DEDUP_REMOVED lines=44> */
[----:B--2---:R-:W-:Y:S11]  /*56660*/  HMMA.16816.F32.BF16 R4, R12, R8, R4 ;  /* 0x000000080c04723c */ /* 0x004ff60000041804 */
[----:B------:R-:W-:Y:S11]  /*56670*/  @!UPT UIADD3 URZ, URZ, URZ, URZ ;  /* 0x0000003f3f3ff290 */ /* 0x000ff6000fffe03f */
[----:B------:R-:W-:Y:S01]  /*56680*/  @!UPT UIADD3 URZ, URZ, URZ, URZ ;  /* 0x0000003f3f3ff290 */ /* 0x000fe2000fffe03f */
[----:B------:R-:W-:Y:S01]  /*56690*/  STL.64 [R1+0x480], R4 ;  /* 0x0004800401007387 */ /* 0x000fe20000100a00 */
[----:B------:R0:W-:Y:S03]  /*566a0*/  STL.64 [R1+0x488], R6 ;  /* 0x0004880601007387 */ /* 0x0001e60000100a00 */
[----:B0-----:R-:W2:Y:S01]  /*566b0*/  LDL.LU.64 R6, [R1+0x2418] ;  /* 0x0024180001067983 */ /* 0x001ea20000300a00 */
[----:B------:R-:W2:Y:S02]  /*566c0*/  LDL.LU.64 R4, [R1+0x2410] ;  /* 0x0024100001047983 */ /* 0x000ea40000300a00 */
[----:B------:R-:W-:Y:S02]  /*566d0*/  IMAD.MOV.U32 R28, RZ, RZ, R9 ;  /* 0x000000ffff1c7224 */ /* 0x000fe400078e0009 */
[----:B------:R-:W-:-:S03]  /*566e0*/  IMAD.MOV.U32 R0, RZ, RZ, R8 ;  /* 0x000000ffff007224 */ /* 0x000fc600078e0008 */
[----:B------:R-:W-:Y:S02]  /*566f0*/  STL [R1+0x2228], R28 ;  /* 0x0022281c01007387 */ /* 0x000fe40000100800 */
[----:B------:R-:W-:Y:S02]  /*56700*/  STL [R1+0x2224], R0 ;  /* 0x0022240001007387 */ /* 0x000fe40000100800 */
[----:B---3--:R-:W-:Y:S02]  /*56710*/  IMAD.MOV.U32 R29, RZ, RZ, R21 ;  /* 0x000000ffff1d7224 */ /* 0x008fe400078e0015 */
[----:B------:R-:W-:Y:S01]  /*56720*/  IMAD.MOV.U32 R2, RZ, RZ, R20 ;  /* 0x000000ffff027224 */ /* 0x000fe200078e0014 */
[C---:B--2---:R-:W-:Y:S11]  /*56730*/  HMMA.16816.F32.BF16 R4, R12.reuse, R20, R4 ;  /* 0x000000140c04723c */ /* 0x044ff60000041804 */
[----:B------:R-:W-:Y:S11]  /*56740*/  @!UPT UIADD3 URZ, URZ, URZ, URZ ;  /* 0x0000003f3f3ff290 */ /* 0x000ff6000fffe03f */
[----:B------:R-:W-:Y:S01]  /*56750*/  @!UPT UIADD3 URZ, URZ, URZ, URZ ;  /* 0x0000003f3f3ff290 */ /* 0x000fe2000fffe03f */
[----:B------:R-:W-:Y:S01]  /*56760*/  STL.64 [R1+0x470], R4 ;  /* 0x0004700401007387 */ /* 0x000fe20000100a00 */
[----:B------:R0:W-:Y:S02]  /*56770*/  STL.64 [R1+0x478], R6 ;  /* 0x0004780601007387 */ /* 0x0001e40000100a00 */
[----:B0-----:R-:W-:Y:S01]  /*56780*/  HMMA.16816.F32.BF16 R4, R12, R24, R16 ;  /* 0x000000180c04723c */ /* 0x001fe20000041810 */
[----:B------:R-:W-:Y:S01]  /*56790*/  STL [R1+0x2230], R29 ;  /* 0x0022301d01007387 */ /* 0x000fe20000100800 */
[----:B------:R-:W-:Y:S11]  /*567a0*/  STL [R1+0x222c], R2 ;  /* 0x00222c0201007387 */ /* 0x000ff60000100800 */
[----:B------:R-:W-:Y:S10]  /*567b0*/  @!UPT UIADD3 URZ, URZ, URZ, URZ ;  /* 0x0000003f3f3ff290 */ /* 0x000ff4000fffe03f */
[----:B------:R0:W-:Y:S01]  /*567c0*/  STL.64 [R1+0x460], R4 ;  /* 0x0004600401007387 */ /* 0x0001e20000100a00 */
[----:B------:R1:W-:Y:S03]  /*567d0*/  STL.64 [R1+0x468], R6 ;  /* 0x0004680601007387 */ /* 0x0003e60000100a00 */
[----:B0-----:R-:W2:Y:S01]  /*567e0*/  LDL.LU R4, [R1+0x400] ;  /* 0x0004000001047983 */ /* 0x001ea20000300800 */
[----:B------:R-:W2:Y:S02]  /*567f0*/  LDL.LU R5, [R1+0x404] ;  /* 0x0004040001057983 */ /* 0x000ea40000300800 */
[----:B-1----:R-:W3:Y:S02]  /*56800*/  LDL.LU R6, [R1+0x408] ;  /* 0x0004080001067983 */ /* 0x002ee40000300800 */
        /* <DEDUP_REMOVED lines=17> */
[----:B---3--:R0:W-:Y:S04]  /*56920*/  STL.64 [R1+0x23c0], R8 ;  /* 0x0023c00801007387 */ /* 0x0081e80000100a00 */
        /* <DEDUP_REMOVED lines=22> */
[----:B------:R-:W-:-:S02]  /*56a90*/  IMAD.MOV.U32 R0, RZ, RZ, R24 ;  /* 0x000000ffff007224 */ /* 0x000fc400078e0018 */
[----:B------:R-:W-:Y:S02]  /*56aa0*/  IMAD.MOV.U32 R3, RZ, RZ, R25 ;  /* 0x000000ffff037224 */ /* 0x000fe400078e0019 */
[----:B------:R-:W4:Y:S01]  /*56ab0*/  LDL.LU.64 R24, [R1] ;  /* 0x0000000001187983 */ /* 0x000f220000300a00 */
        /* <DEDUP_REMOVED lines=50> */
[----:B0-----:R-:W2:Y:S01]  /*56de0*/  LDL.LU.64 R8, [R1+0x23c0] ;  /* 0x0023c00001087983 */ /* 0x001ea20000300a00 */
[----:B------:R-:W2:Y:S02]  /*56df0*/  LDL.LU.64 R6, [R1+0x23b8] ;  /* 0x0023b80001067983 */ /* 0x000ea40000300a00 */
[----:B------:R-:W2:Y:S02]  /*56e00*/  LDL.LU.64 R4, [R1+0x23b0] ;  /* 0x0023b00001047983 */ /* 0x000ea40000300a00 */
        /* <DEDUP_REMOVED lines=9> */
[----:B------:R-:W-:Y:S01]  /*56ea0*/  IMAD.MOV.U32 R29, RZ, RZ, R9 ;  /* 0x000000ffff1d7224 */ /* 0x000fe200078e0009 */
[----:B------:R-:W3:Y:S01]  /*56eb0*/  LDL.LU.64 R10, [R1+0x2398] ;  /* 0x00239800010a7983 */ /* 0x000ee20000300a00 */
[----:B------:R-:W3:Y:S02]  /*56ec0*/  LDL.LU.64 R8, [R1+0x2390] ;  /* 0x0023900001087983 */ /* 0x000ee40000300a00 */
        /* <DEDUP_REMOVED lines=8> */
[----:B------:R-:W4:Y:S02]  /*56f50*/  LDL.LU.64 R4, [R1+0x2380] ;  /* 0x0023800001047983 */ /* 0x000f240000300a00 */
[----:B------:R-:W2:Y:S02]  /*56f60*/  LDL.LU.64 R26, [R1+0x2378] ;  /* 0x00237800011a7983 */ /* 0x000ea40000300a00 */
[----:B------:R-:W2:Y:S02]  /*56f70*/  LDL.LU.64 R24, [R1+0x2370] ;  /* 0x0023700001187983 */ /* 0x000ea40000300a00 */
[----:B--2---:R-:W-:Y:S11]  /*56f80*/  HMMA.16816.F32.BF16 R20, R12, R24, R20 ;  /* 0x000000180c14723c */ /* 0x004ff60000041814 */
[----:B------:R-:W-:Y:S11]  /*56f90*/  @!UPT UIADD3 URZ, URZ, URZ, URZ ;  /* 0x0000003f3f3ff290 */ /* 0x000ff6000fffe03f */
[----:B------:R-:W-:Y:S01]  /*56fa0*/  @!UPT UIADD3 URZ, URZ, URZ, URZ ;  /* 0x0000003f3f3ff290 */ /* 0x000fe2000fffe03f */
[----:B------:R-:W-:Y:S01]  /*56fb0*/  STL.64 [R1+0x3f0], R20 ;  /* 0x0003f01401007387 */ /* 0x000fe20000100a00 */
[----:B------:R0:W-:Y:S03]  /*56fc0*/  STL.64 [R1+0x3f8], R22 ;  /* 0x0003f81601007387 */ /* 0x0001e60000100a00 */
[----:B0-----:R-:W2:Y:S01]  /*56fd0*/  LDL.LU.64 R22, [R1+0x2368] ;  /* 0x0023680001167983 */ /* 0x001ea20000300a00 */
[----:B------:R-:W2:Y:S02]  /*56fe0*/  LDL.LU.64 R20, [R1+0x2360] ;  /* 0x0023600001147983 */ /* 0x000ea40000300a00 */
[----:B------:R-:W-:Y:S02]  /*56ff0*/  STL.64 [R1+0x2048], R26 ;  /* 0x0020481a01007387 */ /* 0x000fe40000100a00 */
[----:B------:R3:W-:Y:S02]  /*57000*/  STL.64 [R1+0x2040], R24 ;  /* 0x0020401801007387 */ /* 0x0007e40000100a00 */
[----:B---3--:R-:W-:-:S02]  /*57010*/  IMAD.MOV.U32 R24, RZ, RZ, R8 ;  /* 0x000000ffff187224 */ /* 0x008fc400078e0008 */
[----:B------:R-:W-:Y:S01]  /*57020*/  IMAD.MOV.U32 R25, RZ, RZ, R9 ;  /* 0x000000ffff197224 */ /* 0x000fe200078e0009 */
[----:B------:R-:W3:Y:S01]  /*57030*/  LDL.LU R8, [R1+0x235c] ;  /* 0x00235c0001087983 */ /* 0x000ee20000300800 */
[----:B------:R-:W3:Y:S01]  /*57040*/  LDL.LU R9, [R1+0x2358] ;  /* 0x0023580001097983 */ /* 0x000ee20000300800 */
[----:B--2---:R-:W-:Y:S11]  /*57050*/  HMMA.16816.F32.BF16 R16, R12, R20, R16 ;  /* 0x000000140c10723c */ /* 0x004ff60000041810 */
[----:B------:R-:W-:Y:S11]  /*57060*/  @!UPT UIADD3 URZ, URZ, URZ, URZ ;  /* 0x0000003f3f3ff290 */ /* 0x000ff6000fffe03f */
[----:B------:R-:W-:Y:S01]  /*57070*/  @!UPT UIADD3 URZ, URZ, URZ, URZ ;  /* 0x0000003f3f3ff290 */ /* 0x000fe2000fffe03f */
[----:B------:R-:W-:Y:S01]  /*57080*/  STL.64 [R1+0x3e0], R16 ;  /* 0x0003e01001007387 */ /* 0x000fe20000100a00 */
[----:B------:R0:W-:Y:S03]  /*57090*/  STL.64 [R1+0x3e8], R18 ;  /* 0x0003e81201007387 */ /* 0x0001e60000100a00 */
[----:B0-----:R-:W2:Y:S01]  /*570a0*/  LDL.LU.64 R18, [R1+0x2350] ;  /* 0x0023500001127983 */ /* 0x001ea20000300a00 */
[----:B------:R-:W2:Y:S02]  /*570b0*/  LDL.LU.64 R16, [R1+0x2348] ;  /* 0x0023480001107983 */ /* 0x000ea40000300a00 */
[----:B------:R-:W2:Y:S02]  /*570c0*/  LDL R27, [R1+0x908] ;  /* 0x00090800011b7983 */ /* 0x000ea40000100800 */
[----:B--2---:R-:W-:Y:S01]  /*570d0*/  STL [R1+0x2260], R27 ;  /* 0x0022601b01007387 */ /* 0x004fe20000100800 */
[----:B------:R0:W-:Y:S03]  /*570e0*/  STL.64 [R1+0x2258], R24 ;  /* 0x0022581801007387 */ /* 0x0001e60000100a00 */
[----:B0-----:R-:W2:Y:S01]  /*570f0*/  LDL.LU R24, [R1+0x340] ;  /* 0x0003400001187983 */ /* 0x001ea20000300800 */
[----:B------:R-:W2:Y:S02]  /*57100*/  LDL.LU R25, [R1+0x344] ;  /* 0x0003440001197983 */ /* 0x000ea40000300800 */
[----:B------:R-:W2:Y:S02]  /*57110*/  LDL.LU R26, [R1+0x348] ;  /* 0x00034800011a7983 */ /* 0x000ea40000300800 */
[----:B------:R-:W2:Y:S02]  /*57120*/  LDL.LU R27, [R1+0x34c] ;  /* 0x00034c00011b7983 */ /* 0x000ea40000300800 */
[----:B--2---:R-:W-:Y:S01]  /*57130*/  STL.64 [R1+0x2270], R26 ;  /* 0x0022701a01007387 */ /* 0x004fe20000100a00 */
[----:B------:R0:W-:Y:S02]  /*57140*/  STL.64 [R1+0x2268], R24 ;  /* 0x0022681801007387 */ /* 0x0001e40000100a00 */
[----:B0-----:R-:W-:-:S02]  /*57150*/  IMAD.MOV.U32 R24, RZ, RZ, R23 ;  /* 0x000000ffff187224 */ /* 0x001fc400078e0017 */
[----:B------:R-:W-:-:S05]  /*57160*/  IMAD.MOV.U32 R25, RZ, RZ, R22 ;  /* 0x000000ffff197224 */ /* 0x000fca00078e0016 */
[----:B------:R0:W-:Y:S04]  /*57170*/  STL.64 [R1+0x2288], R24 ;  /* 0x0022881801007387 */ /* 0x0001e80000100a00 */
[----:B0-----:R-:W3:Y:S01]  /*57180*/  LDL.LU R24, [R1+0x3d0] ;  /* 0x0003d00001187983 */ /* 0x001ee20000300800 */
[----:B------:R-:W3:Y:S02]  /*57190*/  LDL.LU R25, [R1+0x3d4] ;  /* 0x0003d40001197983 */ /* 0x000ee40000300800 */
[----:B------:R-:W3:Y:S02]  /*571a0*/  LDL.LU R26, [R1+0x3d8] ;  /* 0x0003d800011a7983 */ /* 0x000ee40000300800 */
[----:B------:R-:W3:Y:S02]  /*571b0*/  LDL.LU R27, [R1+0x3dc] ;  /* 0x0003dc00011b7983 */ /* 0x000ee40000300800 */
[----:B---3--:R-:W-:Y:S11]  /*571c0*/  HMMA.16816.F32.BF16 R24, R12, R8, R24 ;  /* 0x000000080c18723c */ /* 0x008ff60000041818 */
[----:B------:R-:W-:Y:S11]  /*571d0*/  @!UPT UIADD3 URZ, URZ, URZ, URZ ;  /* 0x0000003f3f3ff290 */ /* 0x000ff6000fffe03f */
[----:B------:R-:W-:Y:S01]  /*571e0*/  @!UPT UIADD3 URZ, URZ, URZ, URZ ;  /* 0x0000003f3f3ff290 */ /* 0x000fe2000fffe03f */
[----:B------:R0:W-:Y:S01]  /*571f0*/  STL.64 [R1+0x3d0], R24 ;  /* 0x0003d01801007387 */ /* 0x0001e20000100a00 */
[----:B------:R-:W-:Y:S02]  /*57200*/  IMAD.MOV.U32 R22, RZ, RZ, R26 ;  /* 0x000000ffff167224 */ /* 0x000fe400078e001a */
[----:B------:R-:W-:Y:S02]  /*57210*/  IMAD.MOV.U32 R23, RZ, RZ, R27 ;  /* 0x000000ffff177224 */ /* 0x000fe400078e001b */
[----:B0-----:R-:W-:Y:S02]  /*57220*/  IMAD.MOV.U32 R24, RZ, RZ, R11 ;  /* 0x000000ffff187224 */ /* 0x001fe400078e000b */
[----:B------:R-:W-:Y:S01]  /*57230*/  IMAD.MOV.U32 R25, RZ, RZ, R10 ;  /* 0x000000ffff197224 */ /* 0x000fe200078e000a */
[----:B------:R-:W2:Y:S01]  /*57240*/  LDL.LU R11, [R1+0x2344] ;  /* 0x00234400010b7983 */ /* 0x000ea20000300800 */
[----:B------:R-:W2:Y:S03]  /*57250*/  LDL.LU R10, [R1+0x2340] ;  /* 0x00234000010a7983 */ /* 0x000ea60000300800 */
[----:B------:R-:W-:Y:S01]  /*57260*/  STL.64 [R1+0x22a0], R24 ;  /* 0x0022a01801007387 */ /* 0x000fe20000100a00 */
[----:B------:R-:W-:Y:S02]  /*57270*/  STL.64 [R1+0x2038], R22 ;  /* 0x0020381601007387 */ /* 0x000fe40000100a00 */
[----:B------:R0:W-:Y:S02]  /*57280*/  STL.64 [R1+0x2030], R20 ;  /* 0x0020301401007387 */ /* 0x0001e40000100a00 */
[----:B0-----:R-:W3:Y:S01]  /*57290*/  LDL.LU R20, [R1+0x320] ;  /* 0x0003200001147983 */ /* 0x001ee20000300800 */
[----:B------:R-:W3:Y:S02]  /*572a0*/  LDL.LU R21, [R1+0x324] ;  /* 0x0003240001157983 */ /* 0x000ee40000300800 */
[----:B------:R-:W2:Y:S02]  /*572b0*/  LDL.LU R22, [R1+0x328] ;  /* 0x0003280001167983 */ /* 0x000ea40000300800 */
[----:B------:R-:W2:Y:S02]  /*572c0*/  LDL.LU R23, [R1+0x32c] ;  /* 0x00032c0001177983 */ /* 0x000ea40000300800 */
[----:B------:R-:W-:-:S02]  /*572d0*/  IMAD.MOV.U32 R24, RZ, RZ, R18 ;  /* 0x000000ffff187224 */ /* 0x000fc400078e0012 */
[----:B------:R-:W-:Y:S01]  /*572e0*/  IMAD.MOV.U32 R25, RZ, RZ, R19 ;  /* 0x000000ffff197224 */ /* 0x000fe200078e0013 */
[----:B------:R-:W4:Y:S01]  /*572f0*/  LDL.LU R18, [R1+0x233c] ;  /* 0x00233c0001127983 */ /* 0x000f220000300800 */
[----:B------:R-:W4:Y:S03]  /*57300*/  LDL.LU R19, [R1+0x2338] ;  /* 0x0023380001137983 */ /* 0x000f260000300800 */
[----:B------:R-:W-:Y:S04]  /*57310*/  STL.64 [R1+0x22b8], R24 ;  /* 0x0022b81801007387 */ /* 0x000fe80000100a00 */
[----:B--2---:R-:W-:Y:S01]  /*57320*/  STL.64 [R1+0x2280], R22 ;  /* 0x0022801601007387 */ /* 0x004fe20000100a00 */
[----:B---3--:R0:W-:Y:S03]  /*57330*/  STL.64 [R1+0x2278], R20 ;  /* 0x0022781401007387 */ /* 0x0081e60000100a00 */
[----:B0-----:R-:W2:Y:S01]  /*57340*/  LDL.LU R20, [R1+0x350] ;  /* 0x0003500001147983 */ /* 0x001ea20000300800 */
[----:B------:R-:W2:Y:S02]  /*57350*/  LDL.LU R21, [R1+0x354] ;  /* 0x0003540001157983 */ /* 0x000ea40000300800 */
[----:B------:R-:W3:Y:S02]  /*57360*/  LDL.LU R22, [R1+0x358] ;  /* 0x0003580001167983 */ /* 0x000ee40000300800 */
[----:B------:R-:W3:Y:S02]  /*57370*/  LDL.LU R23, [R1+0x35c] ;  /* 0x00035c0001177983 */ /* 0x000ee40000300800 */
[----:B------:R-:W-:-:S02]  /*57380*/  IMAD.MOV.U32 R24, RZ, RZ, R16 ;  /* 0x000000ffff187224 */ /* 0x000fc400078e0010 */
[----:B------:R-:W-:Y:S01]  /*57390*/  IMAD.MOV.U32 R25, RZ, RZ, R17 ;  /* 0x000000ffff197224 */ /* 0x000fe200078e0011 */
[----:B------:R-:W2:Y:S01]  /*573a0*/  LDL.LU R16, [R1+0x2334] ;  /* 0x0023340001107983 */ /* 0x000ea20000300800 */
[----:B------:R-:W2:Y:S03]  /*573b0*/  LDL.LU R17, [R1+0x2330] ;  /* 0x0023300001117983 */ /* 0x000ea60000300800 */
[----:B------:R4:W-:Y:S02]  /*573c0*/  STL.64 [R1+0x22d0], R24 ;  /* 0x0022d01801007387 */ /* 0x0009e40000100a00 */
[----:B----4-:R-:W-:Y:S02]  /*573d0*/  IMAD.MOV.U32 R24, RZ, RZ, R4 ;  /* 0x000000ffff187224 */ /* 0x010fe400078e0004 */
[----:B------:R-:W-:Y:S01]  /*573e0*/  IMAD.MOV.U32 R25, RZ, RZ, R5 ;  /* 0x000000ffff197224 */ /* 0x000fe200078e0005 */
[----:B------:R-:W4:Y:S01]  /*573f0*/  LDL.LU R4, [R1+0x232c] ;  /* 0x00232c0001047983 */ /* 0x000f220000300800 */
[----:B------:R-:W4:Y:S03]  /*57400*/  LDL.LU R5, [R1+0x2328] ;  /* 0x0023280001057983 */ /* 0x000f260000300800 */
[----:B------:R0:W-:Y:S02]  /*57410*/  STL.64 [R1+0x22e8], R24 ;  /* 0x0022e81801007387 */ /* 0x0001e40000100a00 */
[----:B0-----:R-:W-:-:S02]  /*57420*/  IMAD.MOV.U32 R24, RZ, RZ, R19 ;  /* 0x000000ffff187224 */ /* 0x001fc400078e0013 */
[----:B------:R-:W-:-:S05]  /*57430*/  IMAD.MOV.U32 R25, RZ, RZ, R18 ;  /* 0x000000ffff197224 */ /* 0x000fca00078e0012 */
[----:B------:R-:W-:Y:S04]  /*57440*/  STL.64 [R1+0x2300], R24 ;  /* 0x0023001801007387 */ /* 0x000fe80000100a00 */
[----:B---3--:R-:W-:Y:S01]  /*57450*/  STL.64 [R1+0x2298], R22 ;  /* 0x0022981601007387 */ /* 0x008fe20000100a00 */
[----:B--2---:R0:W-:Y:S03]  /*57460*/  STL.64 [R1+0x2290], R20 ;  /* 0x0022901401007387 */ /* 0x0041e60000100a00 */
[----:B0-----:R-:W2:Y:S01]  /*57470*/  LDL.LU R20, [R1+0x360] ;  /* 0x0003600001147983 */ /* 0x001ea20000300800 */
[----:B------:R-:W2:Y:S02]  /*57480*/  LDL.LU R21, [R1+0x364] ;  /* 0x0003640001157983 */ /* 0x000ea40000300800 */
[----:B------:R-:W3:Y:S02]  /*57490*/  LDL.LU R22, [R1+0x368] ;  /* 0x0003680001167983 */ /* 0x000ee40000300800 */
[----:B------:R-:W3:Y:S02]  /*574a0*/  LDL.LU R23, [R1+0x36c] ;  /* 0x00036c0001177983 */ /* 0x000ee40000300800 */
[----:B------:R-:W-:-:S02]  /*574b0*/  IMAD.MOV.U32 R25, RZ, RZ, R16 ;  /* 0x000000ffff197224 */ /* 0x000fc400078e0010 */
[----:B------:R-:W-:Y:S01]  /*574c0*/  IMAD.MOV.U32 R24, RZ, RZ, R17 ;  /* 0x000000ffff187224 */ /* 0x000fe200078e0011 */
[----:B------:R-:W4:Y:S01]  /*574d0*/  LDL.LU R16, [R1+0x3c0] ;  /* 0x0003c00001107983 */ /* 0x000f220000300800 */
[----:B------:R-:W4:Y:S02]  /*574e0*/  LDL.LU R17, [R1+0x3c4] ;  /* 0x0003c40001117983 */ /* 0x000f240000300800 */
[----:B------:R-:W4:Y:S02]  /*574f0*/  LDL.LU R18, [R1+0x3c8] ;  /* 0x0003c80001127983 */ /* 0x000f240000300800 */
[----:B------:R-:W4:Y:S01]  /*57500*/  LDL.LU R19, [R1+0x3cc] ;  /* 0x0003cc0001137983 */ /* 0x000f220000300800 */
        /* <DEDUP_REMOVED lines=31> */
[----:B------:R-:W-:Y:S01]  /*57700*/  STL.64 [R1+0x2028], R10 ;  /* 0x0020280a01007387 */ /* 0x000fe20000100a00 */
[----:B------:R0:W-:Y:S03]  /*57710*/  STL.64 [R1+0x2020], R8 ;  /* 0x0020200801007387 */ /* 0x0001e60000100a00 */
[----:B0-----:R-:W3:Y:S01]  /*57720*/  LDL.LU R8, [R1+0x130] ;  /* 0x0001300001087983 */ /* 0x001ee20000300800 */
[----:B------:R-:W3:Y:S02]  /*57730*/  LDL.LU R9, [R1+0x134] ;  /* 0x0001340001097983 */ /* 0x000ee40000300800 */
[----:B------:R-:W2:Y:S02]  /*57740*/  LDL.LU.64 R18, [R1+0x2320] ;  /* 0x0023200001127983 */ /* 0x000ea40000300a00 */
[----:B------:R-:W2:Y:S03]  /*57750*/  LDL.LU.64 R16, [R1+0x2318] ;  /* 0x0023180001107983 */ /* 0x000ea60000300a00 */
[----:B------:R-:W-:Y:S01]  /*57760*/  STL.64 [R1+0x3c0], R12 ;  /* 0x0003c00c01007387 */ /* 0x000fe20000100a00 */
[----:B------:R-:W-:Y:S01]  /*57770*/  STL.64 [R1+0x3c8], R14 ;  /* 0x0003c80e01007387 */ /* 0x000fe20000100a00 */
        /* <DEDUP_REMOVED lines=14> */
[----:B--2---:R-:W-:Y:S02]  /*57860*/  HMMA.16816.F32.BF16 R24, R16, R24, R20 ;  /* 0x000000181018723c */ /* 0x004fe40000041814 */
[----:B------:R-:W2:Y:S01]  /*57870*/  LDL.LU.64 R22, [R1+0x22e0] ;  /* 0x0022e00001167983 */ /* 0x000ea20000300a00 */
[----:B------:R-:W2:Y:S11]  /*57880*/  LDL.LU.64 R20, [R1+0x22d8] ;  /* 0x0022d80001147983 */ /* 0x000eb60000300a00 */
[----:B------:R-:W-:Y:S09]  /*57890*/  @!UPT UIADD3 URZ, URZ, URZ, URZ ;  /* 0x0000003f3f3ff290 */ /* 0x000ff2000fffe03f */
[----:B------:R0:W-:Y:S04]  /*578a0*/  STL.64 [R1+0x390], R24 ;  /* 0x0003901801007387 */ /* 0x0001e80000100a00 */
[----:B0-----:R-:W2:Y:S01]  /*578b0*/  LDL.LU.64 R24, [R1+0x22d0] ;  /* 0x0022d00001187983 */ /* 0x001ea20000300a00 */
[----:B------:R-:W-:Y:S02]  /*578c0*/  IMAD.MOV.U32 R12, RZ, RZ, R7 ;  /* 0x000000ffff0c7224 */ /* 0x000fe400078e0007 */
[----:B------:R-:W-:Y:S02]  /*578d0*/  IMAD.MOV.U32 R13, RZ, RZ, R6 ;  /* 0x000000ffff0d7224 */ /* 0x000fe400078e0006 */
[----:B------:R-:W-:Y:S02]  /*578e0*/  IMAD.MOV.U32 R6, RZ, RZ, R26 ;  /* 0x000000ffff067224 */ /* 0x000fe400078e001a */
[----:B------:R-:W-:-:S05]  /*578f0*/  IMAD.MOV.U32 R7, RZ, RZ, R27 ;  /* 0x000000ffff077224 */ /* 0x000fca00078e001b */
[----:B------:R-:W-:Y:S01]  /*57900*/  STL.64 [R1+0x2018], R6 ;  /* 0x0020180601007387 */ /* 0x000fe20000100a00 */
[----:B------:R0:W-:Y:S03]  /*57910*/  STL.64 [R1+0x2010], R4 ;  /* 0x0020100401007387 */ /* 0x0001e60000100a00 */
[----:B0-----:R-:W3:Y:S01]  /*57920*/  LDL.LU R4, [R1+0x330] ;  /* 0x0003300001047983 */ /* 0x001ee20000300800 */
[----:B------:R-:W3:Y:S02]  /*57930*/  LDL.LU R5, [R1+0x334] ;  /* 0x0003340001057983 */ /* 0x000ee40000300800 */
[----:B------:R-:W3:Y:S02]  /*57940*/  LDL.LU R6, [R1+0x338] ;  /* 0x0003380001067983 */ /* 0x000ee40000300800 */
[----:B------:R-:W3:Y:S01]  /*57950*/  LDL.LU R7, [R1+0x33c] ;  /* 0x00033c0001077983 */ /* 0x000ee20000300800 */
        /* <DEDUP_REMOVED lines=27> */
[----:B0-----:R-:W4:Y:S01]  /*57b10*/  LDL.LU.64 R26, [R1+0x2270] ;  /* 0x00227000011a7983 */ /* 0x001f220000300a00 */
[----:B------:R-:W4:Y:S02]  /*57b20*/  LDL.LU.64 R24, [R1+0x2268] ;  /* 0x0022680001187983 */ /* 0x000f240000300a00 */
[C---:B----4-:R-:W-:Y:S01]  /*57b30*/  HMMA.16816.F32.BF16 R12, R16.reuse, R12, R24 ;  /* 0x0000000c100c723c */ /* 0x050fe20000041818 */
[----:B------:R-:W4:Y:S01]  /*57b40*/  LDL.LU R27, [R1+0x2260] ;  /* 0x00226000011b7983 */ /* 0x000f220000300800 */
[----:B------:R-:W2:Y:S11]  /*57b50*/  LDL.LU.64 R24, [R1+0x2258] ;  /* 0x0022580001187983 */ /* 0x000eb60000300a00 */
[----:B------:R-:W-:Y:S10]  /*57b60*/  @!UPT UIADD3 URZ, URZ, URZ, URZ ;  /* 0x0000003f3f3ff290 */ /* 0x000ff4000fffe03f */
[----:B------:R-:W-:Y:S01]  /*57b70*/  STL.64 [R1+0x340], R12 ;  /* 0x0003400c01007387 */ /* 0x000fe20000100a00 */
[----:B------:R-:W-:Y:S01]  /*57b80*/  STL.64 [R1+0x348], R14 ;  /* 0x0003480e01007387 */ /* 0x000fe20000100a00 */
[C---:B---3--:R-:W-:Y:S02]  /*57b90*/  HMMA.16816.F32.BF16 R8, R16.reuse, R8, R4 ;  /* 0x000000081008723c */ /* 0x048fe40000041804 */
[----:B----4-:R-:W0:Y:S06]  /*57ba0*/  LDSM.16.MT88.4 R12, [R27+0x10c00] ;  /* 0x010c00001b0c783b */ /* 0x010e2c0000004200 */
[----:B--2---:R-:W-:Y:S07]  /*57bb0*/  HMMA.16816.F32.BF16 R4, R16, R24, R20 ;  /* 0x000000181004723c */ /* 0x004fee0000041814 */
[----:B------:R-:W-:-:S02]  /*57bc0*/  IMAD.MOV.U32 R24, RZ, RZ, R0 ;  /* 0x000000ffff187224 */ /* 0x000fc400078e0000 */
[----:B------:R-:W-:Y:S01]  /*57bd0*/  IMAD.MOV.U32 R25, RZ, RZ, R3 ;  /* 0x000000ffff197224 */ /* 0x000fe200078e0003 */
[----:B0-----:R-:W-:Y:S01]  /*57be0*/  STL.64 [R1+0x2008], R14 ;  /* 0x0020080e01007387 */ /* 0x001fe20000100a00 */
[----:B------:R-:W-:Y:S04]  /*57bf0*/  STL.64 [R1+0x2000], R12 ;  /* 0x0020000c01007387 */ /* 0x000fe80000100a00 */
[----:B------:R-:W-:Y:S02]  /*57c00*/  STL.64 [R1+0x330], R8 ;  /* 0x0003300801007387 */ /* 0x000fe40000100a00 */
[----:B------:R-:W-:Y:S01]  /*57c10*/  STL.64 [R1+0x338], R10 ;  /* 0x0003380a01007387 */ /* 0x000fe20000100a00 */
[----:B------:R-:W2:Y:S05]  /*57c20*/  LDL.LU R0, [R1+0x2254] ;  /* 0x0022540001007983 */ /* 0x000eaa0000300800 */
[----:B------:R-:W-:Y:S02]  /*57c30*/  STL.64 [R1+0x320], R4 ;  /* 0x0003200401007387 */ /* 0x000fe40000100a00 */
[----:B------:R-:W-:Y:S02]  /*57c40*/  STL.64 [R1+0x328], R6 ;  /* 0x0003280601007387 */ /* 0x000fe40000100a00 */
[----:B------:R-:W3:Y:S01]  /*57c50*/  LDL.LU R3, [R1+0x2250] ;  /* 0x0022500001037983 */ /* 0x000ee20000300800 */
[----:B------:R0:W-:Y:S01]  /*57c60*/  STL.64 [R1+0x2060], R24 ;  /* 0x0020601801007387 */ /* 0x0001e20000100a00 */
[----:B------:R-:W4:Y:S02]  /*57c70*/  LDL.LU R20, [R1+0x1f0] ;  /* 0x0001f00001147983 */ /* 0x000f240000300800 */
[----:B------:R-:W4:Y:S02]  /*57c80*/  LDL.LU R21, [R1+0x1f4] ;  /* 0x0001f40001157983 */ /* 0x000f240000300800 */
        /* <DEDUP_REMOVED lines=8> */
[----:B----4-:R0:W-:Y:S03]  /*57d10*/  STL.64 [R1+0x2050], R20 ;  /* 0x0020501401007387 */ /* 0x0101e60000100a00 */
[----:B0-----:R-:W2:Y:S01]  /*57d20*/  LDL.LU R20, [R1+0x200] ;  /* 0x0002000001147983 */ /* 0x001ea20000300800 */
[----:B------:R-:W2:Y:S02]  /*57d30*/  LDL.LU R21, [R1+0x204] ;  /* 0x0002040001157983 */ /* 0x000ea40000300800 */
[----:B------:R-:W4:Y:S02]  /*57d40*/  LDL.LU R22, [R1+0x208] ;  /* 0x0002080001167983 */ /* 0x000f240000300800 */
[----:B------:R-:W4:Y:S02]  /*57d50*/  LDL.LU R23, [R1+0x20c] ;  /* 0x00020c0001177983 */ /* 0x000f240000300800 */
[----:B------:R-:W-:-:S02]  /*57d60*/  IMAD.MOV.U32 R24, RZ, RZ, R0 ;  /* 0x000000ffff187224 */ /* 0x000fc400078e0000 */
[----:B------:R-:W-:Y:S01]  /*57d70*/  IMAD.MOV.U32 R25, RZ, RZ, R28 ;  /* 0x000000ffff197224 */ /* 0x000fe200078e001c */
[----:B------:R-:W3:Y:S01]  /*57d80*/  LDL.LU R0, [R1+0x2244] ;  /* 0x0022440001007983 */ /* 0x000ee20000300800 */
[----:B------:R-:W3:Y:S03]  /*57d90*/  LDL.LU R28, [R1+0x2240] ;  /* 0x00224000011c7983 */ /* 0x000ee60000300800 */
[----:B------:R-:W-:Y:S04]  /*57da0*/  STL.64 [R1+0x2090], R24 ;  /* 0x0020901801007387 */ /* 0x000fe80000100a00 */
[----:B----4-:R-:W-:Y:S01]  /*57db0*/  STL.64 [R1+0x2070], R22 ;  /* 0x0020701601007387 */ /* 0x010fe20000100a00 */
[----:B--2---:R0:W-:Y:S03]  /*57dc0*/  STL.64 [R1+0x2068], R20 ;  /* 0x0020681401007387 */ /* 0x0041e60000100a00 */
[----:B0-----:R-:W2:Y:S01]  /*57dd0*/  LDL.LU R20, [R1+0x210] ;  /* 0x0002100001147983 */ /* 0x001ea20000300800 */
[----:B------:R-:W2:Y:S02]  /*57de0*/  LDL.LU R21, [R1+0x214] ;  /* 0x0002140001157983 */ /* 0x000ea40000300800 */
[----:B------:R-:W4:Y:S02]  /*57df0*/  LDL.LU R22, [R1+0x218] ;  /* 0x0002180001167983 */ /* 0x000f240000300800 */
[----:B------:R-:W4:Y:S02]  /*57e00*/  LDL.LU R23, [R1+0x21c] ;  /* 0x00021c0001177983 */ /* 0x000f240000300800 */
[----:B---3--:R-:W-:-:S02]  /*57e10*/  IMAD.MOV.U32 R24, RZ, RZ, R2 ;  /* 0x000000ffff187224 */ /* 0x008fc400078e0002 */
        /* <DEDUP_REMOVED lines=25> */
[----:B------:R0:W-:Y:S02]  /*57fb0*/  STL.64 [R1+0x20d8], R24 ;  /* 0x0020d81801007387 */ /* 0x0001e40000100a00 */
[----:B0-----:R-:W-:Y:S02]  /*57fc0*/  IMAD.MOV.U32 R24, RZ, RZ, R0 ;  /* 0x000000ffff187224 */ /* 0x001fe400078e0000 */
        /* <DEDUP_REMOVED lines=77> */
[----:B----4-:R-:W-:Y:S01]  /*584a0*/  STL.64 [R1+0x2148], R22 ;  /* 0x0021481601007387 */ /* 0x010fe20000100a00 */
[----:B--2---:R0:W-:Y:S03]  /*584b0*/  STL.64 [R1+0x2140], R20 ;  /* 0x0021401401007387 */ /* 0x0041e60000100a00 */
[----:B0-----:R-:W2:Y:S01]  /*584c0*/  LDL.LU R20, [R1+0x2a0] ;  /* 0x0002a00001147983 */ /* 0x001ea20000300800 */
[----:B------:R-:W2:Y:S02]  /*584d0*/  LDL.LU R21, [R1+0x2a4] ;  /* 0x0002a40001157983 */ /* 0x000ea40000300800 */
[----:B------:R-:W4:Y:S02]  /*584e0*/  LDL.LU R22, [R1+0x2a8] ;  /* 0x0002a80001167983 */ /* 0x000f240000300800 */
[----:B------:R-:W4:Y:S01]  /*584f0*/  LDL.LU R23, [R1+0x2ac] ;  /* 0x0002ac0001177983 */ /* 0x000f220000300800 */
[----:B------:R-:W2:Y:S01]  /*58500*/  LDL.LU R0, [R1+0x21e4] ;  /* 0x0021e40001007983 */ /* 0x000ea20000300800 */
[----:B------:R-:W2:Y:S02]  /*58510*/  LDL.LU R28, [R1+0x21e0] ;  /* 0x0021e000011c7983 */ /* 0x000ea40000300800 */
[----:B------:R-:W2:Y:S02]  /*58520*/  LDL.LU R8, [R1+0x100] ;  /* 0x0001000001087983 */ /* 0x000ea40000300800 */
[----:B------:R-:W2:Y:S02]  /*58530*/  LDL.LU R9, [R1+0x104] ;  /* 0x0001040001097983 */ /* 0x000ea40000300800 */
[----:B--2---:R0:W-:Y:S01]  /*58540*/  STL.64 [R1+0x21c8], R8 ;  /* 0x0021c80801007387 */ /* 0x0041e20000100a00 */
[----:B------:R-:W2:Y:S02]  /*58550*/  LDL.LU R4, [R1+0x300] ;  /* 0x0003000001047983 */ /* 0x000ea40000300800 */
[----:B------:R-:W2:Y:S02]  /*58560*/  LDL.LU R5, [R1+0x304] ;  /* 0x0003040001057983 */ /* 0x000ea40000300800 */
[----:B------:R-:W2:Y:S01]  /*58570*/  LDL.LU R6, [R1+0x308] ;  /* 0x0003080001067983 */ /* 0x000ea20000300800 */
[----:B------:R-:W2:Y:S01]  /*58580*/  LDL.LU R7, [R1+0x30c] ;  /* 0x00030c0001077983 */ /* 0x000ea20000300800 */
[----:B------:R-:W-:-:S02]  /*58590*/  IMAD.MOV.U32 R12, RZ, RZ, R28 ;  /* 0x000000ffff0c7224 */ /* 0x000fc400078e001c */
[----:B------:R-:W2:Y:S02]  /*585a0*/  LDL.LU R28, [R1+0x21dc] ;  /* 0x0021dc00011c7983 */ /* 0x000ea40000300800 */
[----:B------:R-:W-:Y:S02]  /*585b0*/  IMAD.MOV.U32 R13, RZ, RZ, R0 ;  /* 0x000000ffff0d7224 */ /* 0x000fe400078e0000 */
[----:B------:R-:W2:Y:S01]  /*585c0*/  LDL.LU R0, [R1+0x21d8] ;  /* 0x0021d80001007983 */ /* 0x000ea20000300800 */
[----:B0-----:R-:W2:Y:S03]  /*585d0*/  LDL.LU R8, [R1+0x310] ;  /* 0x0003100001087983 */ /* 0x001ea60000300800 */
[----:B------:R-:W2:Y:S01]  /*585e0*/  LDL.LU R9, [R1+0x314] ;  /* 0x0003140001097983 */ /* 0x000ea20000300800 */
[----:B------:R-:W2:Y:S03]  /*585f0*/  LDL.LU R10, [R1+0x318] ;  /* 0x00031800010a7983 */ /* 0x000ea60000300800 */
[----:B------:R-:W2:Y:S01]  /*58600*/  LDL.LU R11, [R1+0x31c] ;  /* 0x00031c00010b7983 */ /* 0x000ea20000300800 */
[----:B------:R-:W-:Y:S02]  /*58610*/  STL.64 [R1+0x21b0], R24 ;  /* 0x0021b01801007387 */ /* 0x000fe40000100a00 */
[----:B----4-:R-:W-:Y:S02]  /*58620*/  STL.64 [R1+0x2160], R22 ;  /* 0x0021601601007387 */ /* 0x010fe40000100a00 */
[----:B------:R0:W-:Y:S02]  /*58630*/  STL.64 [R1+0x2158], R20 ;  /* 0x0021581401007387 */ /* 0x0001e40000100a00 */
[----:B0-----:R-:W4:Y:S01]  /*58640*/  LDL.LU R20, [R1+0x2b0] ;  /* 0x0002b00001147983 */ /* 0x001f220000300800 */
[----:B------:R-:W4:Y:S02]  /*58650*/  LDL.LU R21, [R1+0x2b4] ;  /* 0x0002b40001157983 */ /* 0x000f240000300800 */
[----:B------:R-:W2:Y:S02]  /*58660*/  LDL.LU R22, [R1+0x2b8] ;  /* 0x0002b80001167983 */ /* 0x000ea40000300800 */
[----:B------:R-:W2:Y:S02]  /*58670*/  LDL.LU R23, [R1+0x2bc] ;  /* 0x0002bc0001177983 */ /* 0x000ea40000300800 */
[----:B---3--:R-:W-:-:S02]  /*58680*/  IMAD.MOV.U32 R24, RZ, RZ, R2 ;  /* 0x000000ffff187224 */ /* 0x008fc400078e0002 */
[----:B------:R-:W-:Y:S01]  /*58690*/  IMAD.MOV.U32 R25, RZ, RZ, R3 ;  /* 0x000000ffff197224 */ /* 0x000fe200078e0003 */
[----:B------:R-:W3:Y:S01]  /*586a0*/  LDL.LU R2, [R1+0x21d4] ;  /* 0x0021d40001027983 */ /* 0x000ee20000300800 */
[----:B------:R-:W3:Y:S03]  /*586b0*/  LDL.LU R3, [R1+0x21d0] ;  /* 0x0021d00001037983 */ /* 0x000ee60000300800 */
[----:B--2---:R-:W-:Y:S01]  /*586c0*/  STL.64 [R1+0x2178], R22 ;  /* 0x0021781601007387 */ /* 0x004fe20000100a00 */
[----:B----4-:R0:W-:Y:S03]  /*586d0*/  STL.64 [R1+0x2170], R20 ;  /* 0x0021701401007387 */ /* 0x0101e60000100a00 */
[----:B0-----:R-:W2:Y:S01]  /*586e0*/  LDL.LU R20, [R1+0x2c0] ;  /* 0x0002c00001147983 */ /* 0x001ea20000300800 */
[----:B------:R-:W2:Y:S02]  /*586f0*/  LDL.LU R21, [R1+0x2c4] ;  /* 0x0002c40001157983 */ /* 0x000ea40000300800 */
        /* <DEDUP_REMOVED lines=13> */
[----:B------:R-:W4:Y:S01]  /*587d0*/  LDL.LU R23, [R1+0x2ec] ;  /* 0x0002ec0001177983 */ /* 0x000f220000300800 */
[C---:B------:R-:W-:Y:S01]  /*587e0*/  HMMA.16816.F32.BF16 R12, R16.reuse, R12, R8 ;  /* 0x0000000c100c723c */ /* 0x040fe20000041808 */
[----:B----4-:R-:W-:Y:S01]  /*587f0*/  STL.64 [R1+0x21c0], R22 ;  /* 0x0021c01601007387 */ /* 0x010fe20000100a00 */
[----:B--2---:R0:W-:Y:S03]  /*58800*/  STL.64 [R1+0x21b8], R20 ;  /* 0x0021b81401007387 */ /* 0x0041e60000100a00 */
[----:B0-----:R-:W2:Y:S01]  /*58810*/  LDL.LU R20, [R1+0x2f0] ;  /* 0x0002f00001147983 */ /* 0x001ea20000300800 */
[----:B------:R-:W2:Y:S02]  /*58820*/  LDL.LU R21, [R1+0x2f4] ;  /* 0x0002f40001157983 */ /* 0x000ea40000300800 */
[----:B------:R-:W2:Y:S02]  /*58830*/  LDL.LU R22, [R1+0x2f8] ;  /* 0x0002f80001167983 */ /* 0x000ea40000300800 */
[----:B------:R-:W2:Y:S01]  /*58840*/  LDL.LU R23, [R1+0x2fc] ;  /* 0x0002fc0001177983 */ /* 0x000ea20000300800 */
[----:B------:R-:W4:Y:S02]  /*58850*/  LDL.LU.64 R8, [R1+0x21c8] ;  /* 0x0021c80001087983 */ /* 0x000f240000300a00 */
[C---:B----4-:R-:W-:Y:S08]  /*58860*/  HMMA.16816.F32.BF16 R4, R16.reuse, R8, R4 ;  /* 0x000000081004723c */ /* 0x050ff00000041804 */
[C---:B--2---:R-:W-:Y:S01]  /*58870*/  HMMA.16816.F32.BF16 R24, R16.reuse, R24, R20 ;  /* 0x000000181018723c */ /* 0x044fe20000041814 */
[----:B------:R-:W2:Y:S01]  /*58880*/  LDL.LU R8, [R1+0x1e0] ;  /* 0x0001e00001087983 */ /* 0x000ea20000300800 */
[----:B------:R-:W-:Y:S02]  /*58890*/  STL.64 [R1+0x310], R12 ;  /* 0x0003100c01007387 */ /* 0x000fe40000100a00 */
[----:B------:R-:W-:Y:S11]  /*588a0*/  STL.64 [R1+0x318], R14 ;  /* 0x0003180e01007387 */ /* 0x000ff60000100a00 */
[----:B------:R0:W-:Y:S01]  /*588b0*/  STL.64 [R1+0x300], R4 ;  /* 0x0003000401007387 */ /* 0x0001e20000100a00 */
[----:B------:R1:W-:Y:S02]  /*588c0*/  STL.64 [R1+0x308], R6 ;  /* 0x0003080601007387 */ /* 0x0003e40000100a00 */
[----:B------:R-:W2:Y:S02]  /*588d0*/  LDL.LU R9, [R1+0x1e4] ;  /* 0x0001e40001097983 */ /* 0x000ea40000300800 */
[----:B------:R-:W2:Y:S01]  /*588e0*/  LDL.LU R10, [R1+0x1e8] ;  /* 0x0001e800010a7983 */ /* 0x000ea20000300800 */
[----:B------:R-:W2:Y:S04]  /*588f0*/  LDL.LU R11, [R1+0x1ec] ;  /* 0x0001ec00010b7983 */ /* 0x000ea80000300800 */
[----:B0-----:R-:W4:Y:S01]  /*58900*/  LDL.LU R4, [R1+0x1d0] ;  /* 0x0001d00001047983 */ /* 0x001f220000300800 */
[----:B------:R-:W4:Y:S02]  /*58910*/  LDL.LU R5, [R1+0x1d4] ;  /* 0x0001d40001057983 */ /* 0x000f240000300800 */
[----:B-1----:R-:W4:Y:S02]  /*58920*/  LDL.LU R6, [R1+0x1d8] ;  /* 0x0001d80001067983 */ /* 0x002f240000300800 */
[----:B------:R-:W4:Y:S01]  /*58930*/  LDL.LU R7, [R1+0x1dc] ;  /* 0x0001dc0001077983 */ /* 0x000f220000300800 */
[----:B------:R-:W2:Y:S01]  /*58940*/  LDL.LU R12, [R1+0x1c0] ;  /* 0x0001c000010c7983 */ /* 0x000ea20000300800 */
[----:B------:R-:W2:Y:S02]  /*58950*/  LDL.LU R13, [R1+0x1c4] ;  /* 0x0001c400010d7983 */ /* 0x000ea40000300800 */
[----:B------:R-:W2:Y:S02]  /*58960*/  LDL.LU R14, [R1+0x1c8] ;  /* 0x0001c800010e7983 */ /* 0x000ea40000300800 */
[----:B------:R-:W2:Y:S01]  /*58970*/  LDL.LU R15, [R1+0x1cc] ;  /* 0x0001cc00010f7983 */ /* 0x000ea20000300800 */
[----:B------:R-:W2:Y:S01]  /*58980*/  LDL.LU.64 R22, [R1+0x21c0] ;  /* 0x0021c00001167983 */ /* 0x000ea20000300a00 */
[----:B------:R-:W2:Y:S02]  /*58990*/  LDL.LU.64 R20, [R1+0x21b8] ;  /* 0x0021b80001147983 */ /* 0x000ea40000300a00 */
[----:B------:R0:W-:Y:S02]  /*589a0*/  STL.64 [R1+0x2f0], R24 ;  /* 0x0002f01801007387 */ /* 0x0001e40000100a00 */
[----:B------:R2:W-:Y:S01]  /*589b0*/  STL.64 [R1+0x2f8], R26 ;  /* 0x0002f81a01007387 */ /* 0x0005e20000100a00 */
        /* <DEDUP_REMOVED lines=114> */
[----:B------:R-:W3:Y:S02]  /*590e0*/  LDL R25, [R1+0x90c] ;  /* 0x00090c0001197983 */ /* 0x000ee40000100800 */
[----:B------:R0:W-:Y:S02]  /*590f0*/  STL.64 [R1+0x1e30], R26 ;  /* 0x001e301a01007387 */ /* 0x0001e40000100a00 */
[----:B0-----:R-:W3:Y:S01]  /*59100*/  LDL.LU.64 R26, [R1+0x198] ;  /* 0x00019800011a7983 */ /* 0x001ee20000300a00 */
[C---:B--2---:R-:W-:Y:S03]  /*59110*/  HMMA.16816.F32.BF16 R8, R16.reuse, R20, R8 ;  /* 0x000000141008723c */ /* 0x044fe60000041808 */
[----:B---3--:R0:W-:Y:S04]  /*59120*/  STL.64 [R1+0x1ff0], R26 ;  /* 0x001ff01a01007387 */ /* 0x0081e80000100a00 */
[----:B0-----:R-:W2:Y:S04]  /*59130*/  LDL R26, [R1+0x1b8] ;  /* 0x0001b800011a7983 */ /* 0x001ea80000100800 */
[----:B------:R-:W2:Y:S11]  /*59140*/  LDL R27, [R1+0x1bc] ;  /* 0x0001bc00011b7983 */ /* 0x000eb60000100800 */
[----:B------:R-:W-:Y:S01]  /*59150*/  @!UPT UIADD3 URZ, URZ, URZ, URZ ;  /* 0x0000003f3f3ff290 */ /* 0x000fe2000fffe03f */
[----:B------:R-:W-:Y:S02]  /*59160*/  STL.64 [R1+0x1e0], R8 ;  /* 0x0001e00801007387 */ /* 0x000fe40000100a00 */
[----:B------:R0:W-:Y:S02]  /*59170*/  STL.64 [R1+0x1e8], R10 ;  /* 0x0001e80a01007387 */ /* 0x0001e40000100a00 */
[----:B0-----:R-:W3:Y:S01]  /*59180*/  LDL.LU.64 R10, [R1+0x2028] ;  /* 0x00202800010a7983 */ /* 0x001ee20000300a00 */
[----:B------:R-:W4:Y:S02]  /*59190*/  LDL.LU.64 R8, [R1+0x2020] ;  /* 0x0020200001087983 */ /* 0x000f240000300a00 */
[----:B------:R-:W-:Y:S02]  /*591a0*/  STL.64 [R1+0x1ff8], R22 ;  /* 0x001ff81601007387 */ /* 0x000fe40000100a00 */
[----:B------:R-:W2:Y:S01]  /*591b0*/  LDL.LU R20, [R1+0x5b0] ;  /* 0x0005b00001147983 */ /* 0x000ea20000300800 */
[C---:B----4-:R-:W-:Y:S11]  /*591c0*/  HMMA.16816.F32.BF16 R4, R16.reuse, R8, R4 ;  /* 0x000000081004723c */ /* 0x050ff60000041804 */
[----:B------:R-:W-:Y:S11]  /*591d0*/  @!UPT UIADD3 URZ, URZ, URZ, URZ ;  /* 0x0000003f3f3ff290 */ /* 0x000ff6000fffe03f */
[----:B------:R-:W-:Y:S01]  /*591e0*/  @!UPT UIADD3 URZ, URZ, URZ, URZ ;  /* 0x0000003f3f3ff290 */ /* 0x000fe2000fffe03f */
[----:B------:R-:W-:Y:S01]  /*591f0*/  STL.64 [R1+0x1d0], R4 ;  /* 0x0001d00401007387 */ /* 0x000fe20000100a00 */
[----:B------:R0:W-:Y:S03]  /*59200*/  STL.64 [R1+0x1d8], R6 ;  /* 0x0001d80601007387 */ /* 0x0001e60000100a00 */
[----:B0-----:R-:W4:Y:S01]  /*59210*/  LDL.LU.64 R6, [R1+0x2018] ;  /* 0x0020180001067983 */ /* 0x001f220000300a00 */
[----:B------:R-:W2:Y:S02]  /*59220*/  LDL.LU.64 R4, [R1+0x2010] ;  /* 0x0020100001047983 */ /* 0x000ea40000300a00 */
[----:B------:R-:W-:Y:S02]  /*59230*/  IMAD.MOV.U32 R21, RZ, RZ, R3 ;  /* 0x000000ffff157224 */ /* 0x000fe400078e0003 */
[----:B------:R-:W-:Y:S02]  /*59240*/  IMAD.MOV.U32 R22, RZ, RZ, R2 ;  /* 0x000000ffff167224 */ /* 0x000fe400078e0002 */
[----:B------:R-:W-:Y:S01]  /*59250*/  IMAD.MOV.U32 R23, RZ, RZ, R0 ;  /* 0x000000ffff177224 */ /* 0x000fe200078e0000 */
[----:B--2---:R-:W-:Y:S01]  /*59260*/  HMMA.16816.F32.BF16 R16, R16, R4, R12 ;  /* 0x000000041010723c */ /* 0x004fe2000004180c */
[----:B------:R-:W2:Y:S01]  /*59270*/  LDL.LU.64 R14, [R1+0x2008] ;  /* 0x00200800010e7983 */ /* 0x000ea20000300a00 */
[----:B------:R-:W2:Y:S11]  /*59280*/  LDL.LU.64 R12, [R1+0x2000] ;  /* 0x00200000010c7983 */ /* 0x000eb60000300a00 */
[----:B------:R-:W-:Y:S10]  /*59290*/  @!UPT UIADD3 URZ, URZ, URZ, URZ ;  /* 0x0000003f3f3ff290 */ /* 0x000ff4000fffe03f */
[----:B------:R-:W-:Y:S01]  /*592a0*/  STL [R1+0x1c0], R16 ;  /* 0x0001c01001007387 */ /* 0x000fe20000100800 */
[----:B------:R-:W-:Y:S02]  /*592b0*/  IMAD.MOV.U32 R0, RZ, RZ, R17 ;  /* 0x000000ffff007224 */ /* 0x000fe400078e0011 */
[----:B------:R-:W-:Y:S02]  /*592c0*/  IMAD.MOV.U32 R3, RZ, RZ, R18 ;  /* 0x000000ffff037224 */ /* 0x000fe400078e0012 */
[----:B------:R-:W-:Y:S02]  /*592d0*/  IMAD.MOV.U32 R2, RZ, RZ, R19 ;  /* 0x000000ffff027224 */ /* 0x000fe400078e0013 */
[----:B------:R-:W0:Y:S04]  /*592e0*/  LDSM.16.MT88.4 R16, [R25+0x10c00] ;  /* 0x010c00001910783b */ /* 0x000e280000004200 */
[----:B----4-:R1:W-:Y:S01]  /*592f0*/  STL.64 [R1+0x1fb0], R6 ;  /* 0x001fb00601007387 */ /* 0x0103e20000100a00 */
[----:B------:R-:W4:Y:S02]  /*59300*/  LDL.LU R4, [R1+0x590] ;  /* 0x0005900001047983 */ /* 0x000f240000300800 */
[----:B------:R-:W4:Y:S01]  /*59310*/  LDL.LU R5, [R1+0x594] ;  /* 0x0005940001057983 */ /* 0x000f220000300800 */
[----:B-1----:R-:W4:Y:S01]  /*59320*/  LDL.LU R6, [R1+0x598] ;  /* 0x0005980001067983 */ /* 0x002f220000300800 */
[----:B------:R-:W4:Y:S02]  /*59330*/  LDL.LU R7, [R1+0x59c] ;  /* 0x00059c0001077983 */ /* 0x000f240000300800 */
[----:B------:R-:W-:Y:S02]  /*59340*/  STL [R1+0x1d20], R2 ;  /* 0x001d200201007387 */ /* 0x000fe40000100800 */
[----:B------:R-:W-:Y:S01]  /*59350*/  STL [R1+0x1d1c], R3 ;  /* 0x001d1c0301007387 */ /* 0x000fe20000100800 */
[----:B------:R-:W-:Y:S04]  /*59360*/  STL [R1+0x1d18], R0 ;  /* 0x001d180001007387 */ /* 0x000fe80000100800 */
[----:B0-----:R0:W-:Y:S01]  /*59370*/  STL.64 [R1+0x1df8], R18 ;  /* 0x001df81201007387 */ /* 0x0011e20000100a00 */
[----:B------:R-:W-:Y:S03]  /*59380*/  STL.64 [R1+0x1df0], R16 ;  /* 0x001df01001007387 */ /* 0x000fe60000100a00 */
[----:B0-----:R-:W3:Y:S04]  /*59390*/  LDL R18, [R1+0x1a8] ;  /* 0x0001a80001127983 */ /* 0x001ee80000100800 */
[----:B------:R-:W3:Y:S01]  /*593a0*/  LDL R19, [R1+0x1ac] ;  /* 0x0001ac0001137983 */ /* 0x000ee20000100800 */
[C---:B--2---:R-:W-:Y:S03]  /*593b0*/  HMMA.16816.F32.BF16 R24, R12.reuse, R26, R20 ;  /* 0x0000001a0c18723c */ /* 0x044fe60000041814 */
[----:B------:R-:W2:Y:S11]  /*593c0*/  LDL.LU.64 R22, [R1+0x1ff8] ;  /* 0x001ff80001167983 */ /* 0x000eb60000300a00 */
[----:B------:R-:W-:Y:S10]  /*593d0*/  @!UPT UIADD3 URZ, URZ, URZ, URZ ;  /* 0x0000003f3f3ff290 */ /* 0x000ff4000fffe03f */
[----:B------:R-:W-:Y:S02]  /*593e0*/  IMAD.MOV.U32 R20, RZ, RZ, R24 ;  /* 0x000000ffff147224 */ /* 0x000fe400078e0018 */
[----:B------:R-:W-:Y:S01]  /*593f0*/  IMAD.MOV.U32 R8, RZ, RZ, R27 ;  /* 0x000000ffff087224 */ /* 0x000fe200078e001b */
[----:B------:R-:W-:Y:S01]  /*59400*/  STL.64 [R1+0x5b0], R24 ;  /* 0x0005b01801007387 */ /* 0x000fe20000100a00 */
[----:B------:R0:W-:Y:S03]  /*59410*/  STL.64 [R1+0x5b8], R26 ;  /* 0x0005b81a01007387 */ /* 0x0001e60000100a00 */
[----:B0-----:R-:W4:Y:S01]  /*59420*/  LDL.LU.64 R26, [R1+0x1ff0] ;  /* 0x001ff000011a7983 */ /* 0x001f220000300a00 */
[----:B------:R-:W-:Y:S02]  /*59430*/  STL [R1+0x1ad8], R20 ;  /* 0x001ad81401007387 */ /* 0x000fe40000100800 */
[----:B------:R0:W-:Y:S02]  /*59440*/  STL [R1+0x1ad4], R8 ;  /* 0x001ad40801007387 */ /* 0x0001e40000100800 */
[----:B0-----:R-:W3:Y:S01]  /*59450*/  LDL.LU R8, [R1+0x5a0] ;  /* 0x0005a00001087983 */ /* 0x001ee20000300800 */
[----:B------:R-:W-:Y:S01]  /*59460*/  IMAD.MOV.U32 R9, RZ, RZ, R28 ;  /* 0x000000ffff097224 */ /* 0x000fe200078e001c */
[C---:B----4-:R-:W-:Y:S08]  /*59470*/  HMMA.16816.F32.BF16 R4, R12.reuse, R26, R4 ;  /* 0x0000001a0c04723c */ /* 0x050ff00000041804 */
[----:B---3--:R-:W-:Y:S07]  /*59480*/  HMMA.16816.F32.BF16 R16, R12, R18, R8 ;  /* 0x000000120c10723c */ /* 0x008fee0000041808 */
[----:B------:R-:W-:-:S02]  /*59490*/  IMAD.MOV.U32 R10, RZ, RZ, R26 ;  /* 0x000000ffff0a7224 */ /* 0x000fc400078e001a */
[----:B------:R-:W-:Y:S11]  /*594a0*/  IMAD.MOV.U32 R11, RZ, RZ, R27 ;  /* 0x000000ffff0b7224 */ /* 0x000ff600078e001b */
[----:B------:R-:W-:Y:S04]  /*594b0*/  @!UPT UIADD3 URZ, URZ, URZ, URZ ;  /* 0x0000003f3f3ff290 */ /* 0x000fe8000fffe03f */
[----:B------:R-:W-:Y:S01]  /*594c0*/  IMAD.MOV.U32 R28, RZ, RZ, R16 ;  /* 0x000000ffff1c7224 */ /* 0x000fe200078e0010 */
[----:B------:R-:W-:Y:S01]  /*594d0*/  STL.64 [R1+0x5a0], R16 ;  /* 0x0005a01001007387 */ /* 0x000fe20000100a00 */
[----:B------:R-:W-:Y:S03]  /*594e0*/  STL.64 [R1+0x5a8], R18 ;  /* 0x0005a81201007387 */ /* 0x000fe60000100a00 */
[----:B------:R-:W-:Y:S01]  /*594f0*/  STL [R1+0x1adc], R28 ;  /* 0x001adc1c01007387 */ /* 0x000fe20000100800 */
[----:B------:R-:W-:Y:S02]  /*59500*/  STL.64 [R1+0x590], R4 ;  /* 0x0005900401007387 */ /* 0x000fe40000100a00 */
[----:B------:R-:W-:Y:S02]  /*59510*/  STL.64 [R1+0x598], R6 ;  /* 0x0005980601007387 */ /* 0x000fe40000100a00 */
[----:B------:R-:W3:Y:S02]  /*59520*/  LDL.64 R26, [R1+0x108] ;  /* 0x00010800011a7983 */ /* 0x000ee40000100a00 */
[----:B------:R-:W-:Y:S01]  /*59530*/  IMAD.MOV.U32 R21, RZ, RZ, R4 ;  /* 0x000000ffff157224 */ /* 0x000fe200078e0004 */
[----:B---3--:R-:W-:Y:S04]  /*59540*/  STL.64 [R1+0x1f50], R26 ;  /* 0x001f501a01007387 */ /* 0x008fe80000100a00 */
[----:B------:R0:W-:Y:S02]  /*59550*/  STL [R1+0x1ae4], R21 ;  /* 0x001ae41501007387 */ /* 0x0001e40000100800 */
[----:B--2---:R1:W-:Y:S02]  /*59560*/  STL.64 [R1+0x1e70], R22 ;  /* 0x001e701601007387 */ /* 0x0043e40000100a00 */
[----:B------:R-:W2:Y:S01]  /*59570*/  LDL.LU R20, [R1+0x500] ;  /* 0x0005000001147983 */ /* 0x000ea20000300800 */
[----:B0-----:R-:W2:Y:S01]  /*59580*/  LDL.LU R21, [R1+0x504] ;  /* 0x0005040001157983 */ /* 0x001ea20000300800 */
[----:B-1----:R-:W3:Y:S02]  /*59590*/  LDL.LU R22, [R1+0x508] ;  /* 0x0005080001167983 */ /* 0x002ee40000300800 */
[----:B------:R-:W-:-:S02]  /*595a0*/  IMAD.MOV.U32 R23, RZ, RZ, R29 ;  /* 0x000000ffff177224 */ /* 0x000fc400078e001d */
[----:B------:R-:W4:Y:S04]  /*595b0*/  LDL.LU R29, [R1+0x1fec] ;  /* 0x001fec00011d7983 */ /* 0x000f280000300800 */
[----:B---3--:R0:W-:Y:S01]  /*595c0*/  STL.64 [R1+0x1f60], R22 ;  /* 0x001f601601007387 */ /* 0x0081e20000100a00 */
[----:B--2---:R-:W-:Y:S03]  /*595d0*/  STL.64 [R1+0x1f58], R20 ;  /* 0x001f581401007387 */ /* 0x004fe60000100a00 */
[----:B0-----:R-:W2:Y:S01]  /*595e0*/  LDL.LU.64 R22, [R1+0x138] ;  /* 0x0001380001167983 */ /* 0x001ea20000300a00 */
[----:B------:R-:W-:-:S03]  /*595f0*/  IMAD.MOV.U32 R9, RZ, RZ, R7 ;  /* 0x000000ffff097224 */ /* 0x000fc600078e0007 */
        /* <DEDUP_REMOVED lines=9> */
[----:B--2---:R0:W-:Y:S01]  /*59690*/  STL.64 [R1+0x1fc0], R6 ;  /* 0x001fc00601007387 */ /* 0x0041e20000100a00 */
[----:B------:R-:W-:Y:S03]  /*596a0*/  STL.64 [R1+0x1fb8], R4 ;  /* 0x001fb80401007387 */ /* 0x000fe60000100a00 */
[----:B0-----:R-:W2:Y:S04]  /*596b0*/  LDL R6, [R1+0x178] ;  /* 0x0001780001067983 */ /* 0x001ea80000100800 */
[----:B------:R-:W2:Y:S01]  /*596c0*/  LDL R7, [R1+0x17c] ;  /* 0x00017c0001077983 */ /* 0x000ea20000100800 */
[----:B------:R-:W3:Y:S02]  /*596d0*/  LDL.LU R16, [R1+0x580] ;  /* 0x0005800001107983 */ /* 0x000ee40000300800 */
[----:B------:R-:W3:Y:S02]  /*596e0*/  LDL.LU R17, [R1+0x584] ;  /* 0x0005840001117983 */ /* 0x000ee40000300800 */
[----:B------:R-:W3:Y:S01]  /*596f0*/  LDL.LU R18, [R1+0x588] ;  /* 0x0005880001127983 */ /* 0x000ee20000300800 */
[----:B------:R-:W3:Y:S04]  /*59700*/  LDL.LU R19, [R1+0x58c] ;  /* 0x00058c0001137983 */ /* 0x000ee80000300800 */
[----:B--2---:R-:W-:Y:S01]  /*59710*/  STL.64 [R1+0x1fd0], R6 ;  /* 0x001fd00601007387 */ /* 0x004fe20000100a00 */
[----:B------:R-:W2:Y:S03]  /*59720*/  LDL.64 R22, [R1+0x148] ;  /* 0x0001480001167983 */ /* 0x000ea60000100a00 */
[----:B--2---:R0:W-:Y:S04]  /*59730*/  STL.64 [R1+0x1f90], R22 ;  /* 0x001f901601007387 */ /* 0x0041e80000100a00 */
[----:B0-----:R-:W2:Y:S04]  /*59740*/  LDL.LU.64 R22, [R1+0x158] ;  /* 0x0001580001167983 */ /* 0x001ea80000300a00 */
[----:B--2---:R0:W-:Y:S04]  /*59750*/  STL.64 [R1+0x1fa8], R22 ;  /* 0x001fa81601007387 */ /* 0x0041e80000100a00 */
[----:B0-----:R-:W2:Y:S04]  /*59760*/  LDL.LU.64 R22, [R1+0x168] ;  /* 0x0001680001167983 */ /* 0x001ea80000300a00 */
[----:B--2---:R0:W-:Y:S01]  /*59770*/  STL.64 [R1+0x1fc8], R22 ;  /* 0x001fc81601007387 */ /* 0x0041e20000100a00 */
[----:B------:R-:W2:Y:S02]  /*59780*/  LDL.LU R20, [R1+0x570] ;  /* 0x0005700001147983 */ /* 0x000ea40000300800 */
[----:B------:R-:W2:Y:S01]  /*59790*/  LDL.LU R21, [R1+0x574] ;  /* 0x0005740001157983 */ /* 0x000ea20000300800 */
[----:B0-----:R-:W2:Y:S01]  /*597a0*/  LDL.LU R22, [R1+0x578] ;  /* 0x0005780001167983 */ /* 0x001ea20000300800 */
[----:B------:R-:W2:Y:S03]  /*597b0*/  LDL.LU R23, [R1+0x57c] ;  /* 0x00057c0001177983 */ /* 0x000ea60000300800 */
[----:B--2---:R0:W-:Y:S01]  /*597c0*/  STL.64 [R1+0x1fe0], R22 ;  /* 0x001fe01601007387 */ /* 0x0041e20000100a00 */
[----:B------:R-:W-:Y:S03]  /*597d0*/  STL.64 [R1+0x1fd8], R20 ;  /* 0x001fd81401007387 */ /* 0x000fe60000100a00 */
[----:B0-----:R-:W2:Y:S01]  /*597e0*/  LDL.LU.64 R22, [R1+0x188] ;  /* 0x0001880001167983 */ /* 0x001ea20000300a00 */
[----:B---3--:R-:W-:Y:S02]  /*597f0*/  STL.64 [R1+0x1f70], R26 ;  /* 0x001f701a01007387 */ /* 0x008fe40000100a00 */
[----:B------:R0:W-:Y:S02]  /*59800*/  STL.64 [R1+0x1f68], R24 ;  /* 0x001f681801007387 */ /* 0x0001e40000100a00 */
[----:B0-----:R-:W3:Y:S01]  /*59810*/  LDL.LU R24, [R1+0x530] ;  /* 0x0005300001187983 */ /* 0x001ee20000300800 */
[----:B------:R-:W3:Y:S02]  /*59820*/  LDL.LU R25, [R1+0x534] ;  /* 0x0005340001197983 */ /* 0x000ee40000300800 */
[----:B------:R-:W2:Y:S02]  /*59830*/  LDL.LU R26, [R1+0x538] ;  /* 0x00053800011a7983 */ /* 0x000ea40000300800 */
[----:B----4-:R-:W-:-:S02]  /*59840*/  IMAD.MOV.U32 R27, RZ, RZ, R29 ;  /* 0x000000ffff1b7224 */ /* 0x010fc400078e001d */
[----:B------:R-:W4:Y:S04]  /*59850*/  LDL.LU R29, [R1+0x1fe8] ;  /* 0x001fe800011d7983 */ /* 0x000f280000300800 */
[----:B--2---:R-:W-:Y:S01]  /*59860*/  STL.64 [R1+0x1f88], R26 ;  /* 0x001f881a01007387 */ /* 0x004fe20000100a00 */
[----:B---3--:R0:W-:Y:S03]  /*59870*/  STL.64 [R1+0x1f80], R24 ;  /* 0x001f801801007387 */ /* 0x0081e60000100a00 */
[----:B0-----:R-:W2:Y:S01]  /*59880*/  LDL.LU R24, [R1+0x540] ;  /* 0x0005400001187983 */ /* 0x001ea20000300800 */
[----:B------:R-:W2:Y:S02]  /*59890*/  LDL.LU R25, [R1+0x544] ;  /* 0x0005440001197983 */ /* 0x000ea40000300800 */
[----:B------:R-:W3:Y:S02]  /*598a0*/  LDL.LU R26, [R1+0x548] ;  /* 0x00054800011a7983 */ /* 0x000ee40000300800 */
[----:B------:R-:W3:Y:S01]  /*598b0*/  LDL.LU R27, [R1+0x54c] ;  /* 0x00054c00011b7983 */ /* 0x000ee20000300800 */
[----:B------:R-:W-:Y:S07]  /*598c0*/  HMMA.16816.F32.BF16 R4, R12, R22, R16 ;  /* 0x000000160c04723c */ /* 0x000fee0000041810 */
[----:B------:R-:W-:-:S02]  /*598d0*/  IMAD.MOV.U32 R17, RZ, RZ, R22 ;  /* 0x000000ffff117224 */ /* 0x000fc400078e0016 */
[----:B------:R-:W-:Y:S01]  /*598e0*/  IMAD.MOV.U32 R16, RZ, RZ, R23 ;  /* 0x000000ffff107224 */ /* 0x000fe200078e0017 */
[----:B---3--:R-:W-:Y:S01]  /*598f0*/  STL.64 [R1+0x1fa0], R26 ;  /* 0x001fa01a01007387 */ /* 0x008fe20000100a00 */
[----:B--2---:R0:W-:Y:S03]  /*59900*/  STL.64 [R1+0x1f98], R24 ;  /* 0x001f981801007387 */ /* 0x0041e60000100a00 */
[----:B0-----:R-:W2:Y:S01]  /*59910*/  LDL.LU R24, [R1+0x550] ;  /* 0x0005500001187983 */ /* 0x001ea20000300800 */
[----:B------:R-:W2:Y:S02]  /*59920*/  LDL.LU R25, [R1+0x554] ;  /* 0x0005540001197983 */ /* 0x000ea40000300800 */
[----:B------:R-:W2:Y:S02]  /*59930*/  LDL.LU R26, [R1+0x558] ;  /* 0x00055800011a7983 */ /* 0x000ea40000300800 */
[----:B------:R-:W-:Y:S01]  /*59940*/  STL [R1+0x1ae0], R9 ;  /* 0x001ae00901007387 */ /* 0x000fe20000100800 */
[----:B------:R0:W-:Y:S04]  /*59950*/  STL.64 [R1+0x1e48], R10 ;  /* 0x001e480a01007387 */ /* 0x0001e80000100a00 */
[----:B0-----:R-:W3:Y:S01]  /*59960*/  LDL.LU.64 R10, [R1+0x118] ;  /* 0x00011800010a7983 */ /* 0x001ee20000300a00 */
[----:B------:R-:W2:Y:S02]  /*59970*/  LDL.LU.64 R22, [R1+0x1fe0] ;  /* 0x001fe00001167983 */ /* 0x000ea40000300a00 */
[----:B------:R-:W2:Y:S02]  /*59980*/  LDL.LU.64 R20, [R1+0x1fd8] ;  /* 0x001fd80001147983 */ /* 0x000ea40000300a00 */
[----:B------:R-:W-:Y:S01]  /*59990*/  STL.64 [R1+0x580], R4 ;  /* 0x0005800401007387 */ /* 0x000fe20000100a00 */
[----:B------:R0:W-:Y:S04]  /*599a0*/  STL.64 [R1+0x588], R6 ;  /* 0x0005880601007387 */ /* 0x0001e80000100a00 */
[----:B0-----:R-:W2:Y:S01]  /*599b0*/  LDL.LU.64 R6, [R1+0x1fd0] ;  /* 0x001fd00001067983 */ /* 0x001ea20000300a00 */
[----:B----4-:R-:W-:-:S02]  /*599c0*/  IMAD.MOV.U32 R27, RZ, RZ, R29 ;  /* 0x000000ffff1b7224 */ /* 0x010fc400078e001d */
[----:B------:R-:W-:Y:S02]  /*599d0*/  IMAD.MOV.U32 R29, RZ, RZ, R4 ;  /* 0x000000ffff1d7224 */ /* 0x000fe400078e0004 */
[----:B------:R0:W-:Y:S02]  /*599e0*/  STL.64 [R1+0x1e20], R16 ;  /* 0x001e201001007387 */ /* 0x0001e40000100a00 */
[----:B0-----:R-:W4:Y:S01]  /*599f0*/  LDL.LU R16, [R1+0x510] ;  /* 0x0005100001107983 */ /* 0x001f220000300800 */
[----:B------:R-:W4:Y:S02]  /*59a00*/  LDL.LU R17, [R1+0x514] ;  /* 0x0005140001117983 */ /* 0x000f240000300800 */
[----:B------:R-:W4:Y:S02]  /*59a10*/  LDL.LU R18, [R1+0x518] ;  /* 0x0005180001127983 */ /* 0x000f240000300800 */
[----:B------:R-:W4:Y:S01]  /*59a20*/  LDL.LU R19, [R1+0x51c] ;  /* 0x00051c0001137983 */ /* 0x000f220000300800 */
[----:B------:R-:W-:Y:S01]  /*59a30*/  STL [R1+0x1ae8], R29 ;  /* 0x001ae81d01007387 */ /* 0x000fe20000100800 */
[C---:B--2---:R-:W-:Y:S03]  /*59a40*/  HMMA.16816.F32.BF16 R4, R12.reuse, R6, R20 ;  /* 0x000000060c04723c */ /* 0x044fe60000041814 */
        /* <DEDUP_REMOVED lines=14> */
[----:B------:R-:W2:Y:S02]  /*59b30*/  LDL.LU.64 R22, [R1+0x1fa8] ;  /* 0x001fa80001167983 */ /* 0x000ea40000300a00 */
[----:B--2---:R-:W-:Y:S01]  /*59b40*/  HMMA.16816.F32.BF16 R24, R12, R22, R24 ;  /* 0x000000160c18723c */ /* 0x004fe20000041818 */
[----:B------:R0:W-:Y:S01]  /*59b50*/  STL.64 [R1+0x1e10], R6 ;  /* 0x001e100601007387 */ /* 0x0001e20000100a00 */
[----:B------:R-:W-:Y:S02]  /*59b60*/  STL.64 [R1+0x1e08], R4 ;  /* 0x001e080401007387 */ /* 0x000fe40000100a00 */
[----:B------:R-:W-:-:S02]  /*59b70*/  IMAD.MOV.U32 R3, RZ, RZ, R22 ;  /* 0x000000ffff037224 */ /* 0x000fc400078e0016 */
[----:B------:R-:W-:Y:S01]  /*59b80*/  IMAD.MOV.U32 R0, RZ, RZ, R23 ;  /* 0x000000ffff007224 */ /* 0x000fe200078e0017 */
[----:B0-----:R-:W2:Y:S11]  /*59b90*/  LDL.64 R6, [R1+0x128] ;  /* 0x0001280001067983 */ /* 0x001eb60000100a00 */
[----:B------:R-:W-:Y:S05]  /*59ba0*/  @!UPT UIADD3 URZ, URZ, URZ, URZ ;  /* 0x0000003f3f3ff290 */ /* 0x000fea000fffe03f */
[----:B------:R-:W-:Y:S01]  /*59bb0*/  STL.64 [R1+0x550], R24 ;  /* 0x0005501801007387 */ /* 0x000fe20000100a00 */
[----:B------:R0:W-:Y:S03]  /*59bc0*/  STL.64 [R1+0x558], R26 ;  /* 0x0005581a01007387 */ /* 0x0001e60000100a00 */
[----:B0-----:R-:W2:Y:S01]  /*59bd0*/  LDL.LU.64 R26, [R1+0x1fa0] ;  /* 0x001fa000011a7983 */ /* 0x001ea20000300a00 */
[----:B------:R-:W2:Y:S02]  /*59be0*/  LDL.LU.64 R24, [R1+0x1f98] ;  /* 0x001f980001187983 */ /* 0x000ea40000300a00 */
[----:B------:R-:W2:Y:S02]  /*59bf0*/  LDL.LU.64 R22, [R1+0x1f90] ;  /* 0x001f900001167983 */ /* 0x000ea40000300a00 */
[----:B------:R-:W-:Y:S01]  /*59c00*/  STL [R1+0x1d28], R0 ;  /* 0x001d280001007387 */ /* 0x000fe20000100800 */
[----:B------:R-:W-:Y:S01]  /*59c10*/  STL [R1+0x1d24], R3 ;  /* 0x001d240301007387 */ /* 0x000fe20000100800 */
[C---:B--2---:R-:W-:Y:S01]  /*59c20*/  HMMA.16816.F32.BF16 R24, R12.reuse, R22, R24 ;  /* 0x000000160c18723c */ /* 0x044fe20000041818 */
[----:B------:R-:W-:Y:S11]  /*59c30*/  IMAD.MOV.U32 R2, RZ, RZ, R23 ;  /* 0x000000ffff027224 */ /* 0x000ff600078e0017 */
[----:B------:R-:W-:Y:S11]  /*59c40*/  @!UPT UIADD3 URZ, URZ, URZ, URZ ;  /* 0x0000003f3f3ff290 */ /* 0x000ff6000fffe03f */
[----:B------:R-:W-:Y:S01]  /*59c50*/  STL.64 [R1+0x540], R24 ;  /* 0x0005401801007387 */ /* 0x000fe20000100a00 */
[----:B------:R0:W-:Y:S03]  /*59c60*/  STL.64 [R1+0x548], R26 ;  /* 0x0005481a01007387 */ /* 0x0001e60000100a00 */
        /* <DEDUP_REMOVED lines=12> */
[----:B------:R-:W-:Y:S02]  /*59d30*/  IMAD.MOV.U32 R0, RZ, RZ, R22 ;  /* 0x000000ffff007224 */ /* 0x000fe400078e0016 */
[----:B------:R-:W4:Y:S01]  /*59d40*/  LDL.LU.64 R22, [R1+0x1f60] ;  /* 0x001f600001167983 */ /* 0x000f220000300a00 */
[----:B------:R-:W4:Y:S02]  /*59d50*/  LDL.LU.64 R20, [R1+0x1f58] ;  /* 0x001f580001147983 */ /* 0x000f240000300a00 */
[----:B------:R3:W-:Y:S02]  /*59d60*/  STL [R1+0x1d34], R3 ;  /* 0x001d340301007387 */ /* 0x0007e40000100800 */
[----:B------:R0:W-:Y:S02]  /*59d70*/  STL [R1+0x1d30], R0 ;  /* 0x001d300001007387 */ /* 0x0001e40000100800 */
[----:B------:R-:W-:-:S02]  /*59d80*/  IMAD.MOV.U32 R2, RZ, RZ, R7 ;  /* 0x000000ffff027224 */ /* 0x000fc400078e0007 */
[----:B---3--:R-:W-:Y:S02]  /*59d90*/  IMAD.MOV.U32 R3, RZ, RZ, R10 ;  /* 0x000000ffff037224 */ /* 0x008fe400078e000a */
[----:B0-----:R-:W-:Y:S01]  /*59da0*/  IMAD.MOV.U32 R0, RZ, RZ, R11 ;  /* 0x000000ffff007224 */ /* 0x001fe200078e000b */
[C---:B--2---:R-:W-:Y:S08]  /*59db0*/  HMMA.16816.F32.BF16 R24, R12.reuse, R6, R24 ;  /* 0x000000060c18723c */ /* 0x044ff00000041818 */
[C---:B----4-:R-:W-:Y:S11]  /*59dc0*/  HMMA.16816.F32.BF16 R4, R12.reuse, R10, R16 ;  /* 0x0000000a0c04723c */ /* 0x050ff60000041810 */
[----:B------:R-:W-:Y:S04]  /*59dd0*/  @!UPT UIADD3 URZ, URZ, URZ, URZ ;  /* 0x0000003f3f3ff290 */ /* 0x000fe8000fffe03f */
[----:B------:R-:W-:Y:S01]  /*59de0*/  STL.64 [R1+0x520], R24 ;  /* 0x0005201801007387 */ /* 0x000fe20000100a00 */
[----:B------:R0:W-:Y:S03]  /*59df0*/  STL.64 [R1+0x528], R26 ;  /* 0x0005281a01007387 */ /* 0x0001e60000100a00 */
[----:B0-----:R-:W2:Y:S01]  /*59e00*/  LDL.LU.64 R26, [R1+0x1f50] ;  /* 0x001f5000011a7983 */ /* 0x001ea20000300a00 */
[----:B------:R-:W-:Y:S03]  /*59e10*/  STL [R1+0x1d38], R2 ;  /* 0x001d380201007387 */ /* 0x000fe60000100800 */
[----:B------:R-:W-:Y:S02]  /*59e20*/  STL.64 [R1+0x510], R4 ;  /* 0x0005100401007387 */ /* 0x000fe40000100a00 */
[----:B------:R0:W-:Y:S01]  /*59e30*/  STL.64 [R1+0x518], R6 ;  /* 0x0005180601007387 */ /* 0x0001e20000100a00 */
[----:B------:R-:W-:Y:S01]  /*59e40*/  STL [R1+0x1d40], R0 ;  /* 0x001d400001007387 */ /* 0x000fe20000100800 */
[----:B------:R-:W-:Y:S03]  /*59e50*/  STL [R1+0x1d3c], R3 ;  /* 0x001d3c0301007387 */ /* 0x000fe60000100800 */
[----:B0-----:R-:W3:Y:S01]  /*59e60*/  LDL.64 R6, [R1+0xa8] ;  /* 0x0000a80001067983 */ /* 0x001ee20000100a00 */
[----:B--2---:R-:W-:Y:S11]  /*59e70*/  HMMA.16816.F32.BF16 R8, R12, R26, R20 ;  /* 0x0000001a0c08723c */ /* 0x004ff60000041814 */
[----:B------:R-:W-:Y:S11]  /*59e80*/  @!UPT UIADD3 URZ, URZ, URZ, URZ ;  /* 0x0000003f3f3ff290 */ /* 0x000ff6000fffe03f */
[----:B------:R-:W-:Y:S01]  /*59e90*/  @!UPT UIADD3 URZ, URZ, URZ, URZ ;  /* 0x0000003f3f3ff290 */ /* 0x000fe2000fffe03f */
[----:B------:R-:W-:Y:S01]  /*59ea0*/  STL.64 [R1+0x500], R8 ;  /* 0x0005000801007387 */ /* 0x000fe20000100a00 */
[----:B------:R-:W-:Y:S02]  /*59eb0*/  STL.64 [R1+0x508], R10 ;  /* 0x0005080a01007387 */ /* 0x000fe40000100a00 */
[----:B---3--:R0:W-:Y:S02]  /*59ec0*/  STL.64 [R1+0x1ed8], R6 ;  /* 0x001ed80601007387 */ /* 0x0081e40000100a00 */
[----:B0-----:R-:W2:Y:S04]  /*59ed0*/  LDL.LU.64 R6, [R1+0xb8] ;  /* 0x0000b80001067983 */ /* 0x001ea80000300a00 */
[----:B--2---:R0:W-:Y:S01]  /*59ee0*/  STL.64 [R1+0x1ef0], R6 ;  /* 0x001ef00601007387 */ /* 0x0041e20000100a00 */
[----:B------:R-:W2:Y:S02]  /*59ef0*/  LDL.LU R16, [R1+0x490] ;  /* 0x0004900001107983 */ /* 0x000ea40000300800 */
[----:B------:R-:W2:Y:S02]  /*59f00*/  LDL.LU R17, [R1+0x494] ;  /* 0x0004940001117983 */ /* 0x000ea40000300800 */
[----:B------:R-:W3:Y:S01]  /*59f10*/  LDL.LU R18, [R1+0x498] ;  /* 0x0004980001127983 */ /* 0x000ee20000300800 */
[----:B------:R-:W3:Y:S04]  /*59f20*/  LDL.LU R19, [R1+0x49c] ;  /* 0x00049c0001137983 */ /* 0x000ee80000300800 */
[----:B0-----:R-:W4:Y:S04]  /*59f30*/  LDL.64 R6, [R1+0xc8] ;  /* 0x0000c80001067983 */ /* 0x001f280000100a00 */
[----:B----4-:R0:W-:Y:S04]  /*59f40*/  STL.64 [R1+0x1f08], R6 ;  /* 0x001f080601007387 */ /* 0x0101e80000100a00 */
[----:B0-----:R-:W4:Y:S04]  /*59f50*/  LDL.LU.64 R6, [R1+0xd8] ;  /* 0x0000d80001067983 */ /* 0x001f280000300a00 */
[----:B----4-:R-:W-:Y:S01]  /*59f60*/  STL.64 [R1+0x1f20], R6 ;  /* 0x001f200601007387 */ /* 0x010fe20000100a00 */
[----:B---3--:R-:W-:Y:S02]  /*59f70*/  STL.64 [R1+0x1ed0], R18 ;  /* 0x001ed01201007387 */ /* 0x008fe40000100a00 */
[----:B--2---:R0:W-:Y:S02]  /*59f80*/  STL.64 [R1+0x1ec8], R16 ;  /* 0x001ec81001007387 */ /* 0x0041e40000100a00 */
[----:B0-----:R-:W2:Y:S01]  /*59f90*/  LDL.LU R16, [R1+0x4a0] ;  /* 0x0004a00001107983 */ /* 0x001ea20000300800 */
[----:B------:R-:W2:Y:S02]  /*59fa0*/  LDL.LU R17, [R1+0x4a4] ;  /* 0x0004a40001117983 */ /* 0x000ea40000300800 */
[----:B------:R-:W3:Y:S02]  /*59fb0*/  LDL.LU R18, [R1+0x4a8] ;  /* 0x0004a80001127983 */ /* 0x000ee40000300800 */
[----:B------:R-:W3:Y:S01]  /*59fc0*/  LDL.LU R19, [R1+0x4ac] ;  /* 0x0004ac0001137983 */ /* 0x000ee20000300800 */
[----:B------:R-:W4:Y:S04]  /*59fd0*/  LDL.64 R6, [R1+0xe8] ;  /* 0x0000e80001067983 */ /* 0x000f280000100a00 */
        /* <DEDUP_REMOVED lines=35> */
[----:B------:R-:W3:Y:S01]  /*5a210*/  LDL.LU R21, [R1+0x484] ;  /* 0x0004840001157983 */ /* 0x000ee20000300800 */
[----:B------:R-:W3:Y:S01]  /*5a220*/  LDL.LU R22, [R1+0x488] ;  /* 0x0004880001167983 */ /* 0x000ee20000300800 */
[----:B------:R-:W3:Y:S02]  /*5a230*/  LDL.LU R23, [R1+0x48c] ;  /* 0x00048c0001177983 */ /* 0x000ee40000300800 */
[----:B------:R-:W3:Y:S02]  /*5a240*/  LDL.64 R26, [R1+0x88] ;  /* 0x00008800011a7983 */ /* 0x000ee40000100a00 */
        /* <DEDUP_REMOVED lines=60> */
[----:B------:R-:W-:-:S05]  /*5a610*/  IMAD.MOV.U32 R2, RZ, RZ, R7 ;  /* 0x000000ffff027224 */ /* 0x000fca00078e0007 */
[----:B------:R0:W-:Y:S01]  /*5a620*/  STL [R1+0x1d68], R2 ;  /* 0x001d680201007387 */ /* 0x0001e20000100800 */
[----:B---3--:R-:W-:Y:S02]  /*5a630*/  IMAD.MOV.U32 R0, RZ, RZ, R11 ;  /* 0x000000ffff007224 */ /* 0x008fe400078e000b */
[----:B------:R-:W-:Y:S02]  /*5a640*/  IMAD.MOV.U32 R3, RZ, RZ, R10 ;  /* 0x000000ffff037224 */ /* 0x000fe400078e000a */
[----:B0-----:R-:W-:Y:S01]  /*5a650*/  IMAD.MOV.U32 R2, RZ, RZ, R27 ;  /* 0x000000ffff027224 */ /* 0x001fe200078e001b */
[C---:B--2---:R-:W-:Y:S11]  /*5a660*/  HMMA.16816.F32.BF16 R4, R12.reuse, R10, R16 ;  /* 0x0000000a0c04723c */ /* 0x044ff60000041810 */
[----:B------:R-:W-:Y:S11]  /*5a670*/  @!UPT UIADD3 URZ, URZ, URZ, URZ ;  /* 0x0000003f3f3ff290 */ /* 0x000ff6000fffe03f */
[----:B------:R-:W-:Y:S01]  /*5a680*/  @!UPT UIADD3 URZ, URZ, URZ, URZ ;  /* 0x0000003f3f3ff290 */ /* 0x000fe2000fffe03f */
[----:B------:R-:W-:Y:S01]  /*5a690*/  STL.64 [R1+0x490], R4 ;  /* 0x0004900401007387 */ /* 0x000fe20000100a00 */
[----:B------:R0:W-:Y:S02]  /*5a6a0*/  STL.64 [R1+0x498], R6 ;  /* 0x0004980601007387 */ /* 0x0001e40000100a00 */
[C---:B0-----:R-:W-:Y:S01]  /*5a6b0*/  HMMA.16816.F32.BF16 R4, R12.reuse, R26, R20 ;  /* 0x0000001a0c04723c */ /* 0x041fe20000041814 */
[----:B------:R-:W-:Y:S01]  /*5a6c0*/  STL [R1+0x1d70], R0 ;  /* 0x001d700001007387 */ /* 0x000fe20000100800 */
[----:B------:R-:W-:Y:S02]  /*5a6d0*/  STL [R1+0x1d6c], R3 ;  /* 0x001d6c0301007387 */ /* 0x000fe40000100800 */
[----:B------:R-:W2:Y:S11]  /*5a6e0*/  LDL.LU R24, [R1+0x400] ;  /* 0x0004000001187983 */ /* 0x000eb60000300800 */
[----:B------:R-:W-:Y:S08]  /*5a6f0*/  @!UPT UIADD3 URZ, URZ, URZ, URZ ;  /* 0x0000003f3f3ff290 */ /* 0x000ff0000fffe03f */
[----:B------:R-:W-:Y:S01]  /*5a700*/  STL.64 [R1+0x480], R4 ;  /* 0x0004800401007387 */ /* 0x000fe20000100a00 */
[----:B------:R-:W-:Y:S02]  /*5a710*/  STL.64 [R1+0x488], R6 ;  /* 0x0004880601007387 */ /* 0x000fe40000100a00 */
[----:B------:R-:W2:Y:S02]  /*5a720*/  LDL.LU R25, [R1+0x404] ;  /* 0x0004040001197983 */ /* 0x000ea40000300800 */
[----:B------:R-:W3:Y:S01]  /*5a730*/  LDL.LU R26, [R1+0x408] ;  /* 0x00040800011a7983 */ /* 0x000ee20000300800 */
[----:B------:R-:W3:Y:S01]  /*5a740*/  LDL.LU R27, [R1+0x40c] ;  /* 0x00040c00011b7983 */ /* 0x000ee20000300800 */
[----:B------:R-:W4:Y:S02]  /*5a750*/  LDL.LU R8, [R1+0x410] ;  /* 0x0004100001087983 */ /* 0x000f240000300800 */
[----:B------:R-:W4:Y:S02]  /*5a760*/  LDL.LU R9, [R1+0x414] ;  /* 0x0004140001097983 */ /* 0x000f240000300800 */
[----:B------:R-:W2:Y:S01]  /*5a770*/  LDL.LU R10, [R1+0x418] ;  /* 0x00041800010a7983 */ /* 0x000ea20000300800 */
[----:B------:R-:W2:Y:S01]  /*5a780*/  LDL.LU R11, [R1+0x41c] ;  /* 0x00041c00010b7983 */ /* 0x000ea20000300800 */
[----:B------:R-:W2:Y:S02]  /*5a790*/  LDL.LU R20, [R1+0x430] ;  /* 0x0004300001147983 */ /* 0x000ea40000300800 */
[----:B------:R-:W2:Y:S02]  /*5a7a0*/  LDL.LU R21, [R1+0x434] ;  /* 0x0004340001157983 */ /* 0x000ea40000300800 */
[----:B------:R-:W2:Y:S01]  /*5a7b0*/  LDL.LU R22, [R1+0x438] ;  /* 0x0004380001167983 */ /* 0x000ea20000300800 */
[----:B------:R-:W2:Y:S01]  /*5a7c0*/  LDL.LU R23, [R1+0x43c] ;  /* 0x00043c0001177983 */ /* 0x000ea20000300800 */
[----:B------:R-:W3:Y:S03]  /*5a7d0*/  LDL.LU.64 R18, [R1+0x78] ;  /* 0x0000780001127983 */ /* 0x000ee60000300a00 */
[----:B--2---:R0:W-:Y:S01]  /*5a7e0*/  STL.64 [R1+0x1e80], R22 ;  /* 0x001e801601007387 */ /* 0x0041e20000100a00 */
[----:B------:R-:W-:Y:S03]  /*5a7f0*/  STL.64 [R1+0x1e78], R20 ;  /* 0x001e781401007387 */ /* 0x000fe60000100a00 */
[----:B0-----:R-:W2:Y:S04]  /*5a800*/  LDL.LU.64 R22, [R1+0x48] ;  /* 0x0000480001167983 */ /* 0x001ea80000300a00 */
[----:B--2---:R0:W-:Y:S04]  /*5a810*/  STL.64 [R1+0x1e90], R22 ;  /* 0x001e901601007387 */ /* 0x0041e80000100a00 */
[----:B0-----:R-:W2:Y:S04]  /*5a820*/  LDL.LU.64 R22, [R1+0x58] ;  /* 0x0000580001167983 */ /* 0x001ea80000300a00 */
[----:B--2---:R0:W-:Y:S04]  /*5a830*/  STL.64 [R1+0x1ea8], R22 ;  /* 0x001ea81601007387 */ /* 0x0041e80000100a00 */
[----:B0-----:R-:W2:Y:S04]  /*5a840*/  LDL.64 R22, [R1+0x68] ;  /* 0x0000680001167983 */ /* 0x001ea80000100a00 */
[----:B--2---:R0:W-:Y:S01]  /*5a850*/  STL.64 [R1+0x1ec0], R22 ;  /* 0x001ec01601007387 */ /* 0x0041e20000100a00 */
[----:B------:R-:W3:Y:S02]  /*5a860*/  LDL.LU R20, [R1+0x470] ;  /* 0x0004700001147983 */ /* 0x000ee40000300800 */
[----:B------:R-:W3:Y:S01]  /*5a870*/  LDL.LU R21, [R1+0x474] ;  /* 0x0004740001157983 */ /* 0x000ee20000300800 */
[----:B0-----:R-:W3:Y:S01]  /*5a880*/  LDL.LU R22, [R1+0x478] ;  /* 0x0004780001167983 */ /* 0x001ee20000300800 */
[----:B------:R-:W3:Y:S02]  /*5a890*/  LDL.LU R23, [R1+0x47c] ;  /* 0x00047c0001177983 */ /* 0x000ee40000300800 */
[----:B------:R0:W-:Y:S02]  /*5a8a0*/  STL.64 [R1+0x1e58], R10 ;  /* 0x001e580a01007387 */ /* 0x0001e40000100a00 */
[----:B----4-:R-:W-:Y:S01]  /*5a8b0*/  STL.64 [R1+0x1e50], R8 ;  /* 0x001e500801007387 */ /* 0x010fe20000100a00 */
[----:B0-----:R-:W2:Y:S04]  /*5a8c0*/  LDL.LU.64 R10, [R1+0x28] ;  /* 0x00002800010a7983 */ /* 0x001ea80000300a00 */
[----:B--2---:R0:W-:Y:S04]  /*5a8d0*/  STL.64 [R1+0x1e68], R10 ;  /* 0x001e680a01007387 */ /* 0x0041e80000100a00 */
[----:B0-----:R-:W2:Y:S04]  /*5a8e0*/  LDL.LU.64 R10, [R1+0x38] ;  /* 0x00003800010a7983 */ /* 0x001ea80000300a00 */
[----:B--2---:R0:W-:Y:S01]  /*5a8f0*/  STL.64 [R1+0x1e88], R10 ;  /* 0x001e880a01007387 */ /* 0x0041e20000100a00 */
[----:B------:R-:W2:Y:S02]  /*5a900*/  LDL.LU R8, [R1+0x440] ;  /* 0x0004400001087983 */ /* 0x000ea40000300800 */
[----:B------:R-:W2:Y:S01]  /*5a910*/  LDL.LU R9, [R1+0x444] ;  /* 0x0004440001097983 */ /* 0x000ea20000300800 */
[----:B0-----:R-:W4:Y:S01]  /*5a920*/  LDL.LU R10, [R1+0x448] ;  /* 0x00044800010a7983 */ /* 0x001f220000300800 */
[----:B------:R-:W4:Y:S03]  /*5a930*/  LDL.LU R11, [R1+0x44c] ;  /* 0x00044c00010b7983 */ /* 0x000f260000300800 */
[----:B----4-:R-:W-:Y:S01]  /*5a940*/  STL.64 [R1+0x1ea0], R10 ;  /* 0x001ea00a01007387 */ /* 0x010fe20000100a00 */
[----:B--2---:R0:W-:Y:S03]  /*5a950*/  STL.64 [R1+0x1e98], R8 ;  /* 0x001e980801007387 */ /* 0x0041e60000100a00 */
[----:B0-----:R-:W2:Y:S01]  /*5a960*/  LDL.LU R8, [R1+0x450] ;  /* 0x0004500001087983 */ /* 0x001ea20000300800 */
[----:B------:R-:W2:Y:S02]  /*5a970*/  LDL.LU R9, [R1+0x454] ;  /* 0x0004540001097983 */ /* 0x000ea40000300800 */
[----:B------:R-:W4:Y:S02]  /*5a980*/  LDL.LU R10, [R1+0x458] ;  /* 0x00045800010a7983 */ /* 0x000f240000300800 */
[----:B------:R-:W4:Y:S01]  /*5a990*/  LDL.LU R11, [R1+0x45c] ;  /* 0x00045c00010b7983 */ /* 0x000f220000300800 */
[----:B---3--:R-:W-:Y:S01]  /*5a9a0*/  HMMA.16816.F32.BF16 R20, R12, R18, R20 ;  /* 0x000000120c14723c */ /* 0x008fe20000041814 */
[----:B----4-:R-:W-:Y:S01]  /*5a9b0*/  STL.64 [R1+0x1eb8], R10 ;  /* 0x001eb80a01007387 */ /* 0x010fe20000100a00 */
[----:B--2---:R0:W-:Y:S03]  /*5a9c0*/  STL.64 [R1+0x1eb0], R8 ;  /* 0x001eb00801007387 */ /* 0x0041e60000100a00 */
[----:B0-----:R-:W2:Y:S01]  /*5a9d0*/  LDL.LU R8, [R1+0x460] ;  /* 0x0004600001087983 */ /* 0x001ea20000300800 */
[----:B------:R-:W2:Y:S02]  /*5a9e0*/  LDL.LU R9, [R1+0x464] ;  /* 0x0004640001097983 */ /* 0x000ea40000300800 */
[----:B------:R-:W2:Y:S02]  /*5a9f0*/  LDL.LU R10, [R1+0x468] ;  /* 0x00046800010a7983 */ /* 0x000ea40000300800 */
[----:B------:R-:W2:Y:S01]  /*5aa00*/  LDL.LU R11, [R1+0x46c] ;  /* 0x00046c00010b7983 */ /* 0x000ea20000300800 */
[----:B------:R0:W-:Y:S01]  /*5aa10*/  STL.64 [R1+0x1e40], R26 ;  /* 0x001e401a01007387 */ /* 0x0001e20000100a00 */
[----:B------:R1:W-:Y:S03]  /*5aa20*/  STL.64 [R1+0x1e38], R24 ;  /* 0x001e381801007387 */ /* 0x0003e60000100a00 */
[----:B0-----:R-:W3:Y:S04]  /*5aa30*/  LDL.LU.64 R26, [R1+0x18] ;  /* 0x00001800011a7983 */ /* 0x001ee80000300a00 */
[----:B---3--:R0:W-:Y:S01]  /*5aa40*/  STL.64 [R1+0x1e60], R26 ;  /* 0x001e601a01007387 */ /* 0x0081e20000100a00 */
[----:B-1----:R-:W3:Y:S02]  /*5aa50*/  LDL.LU R24, [R1+0x420] ;  /* 0x0004200001187983 */ /* 0x002ee40000300800 */
[----:B------:R-:W3:Y:S01]  /*5aa60*/  LDL.LU R25, [R1+0x424] ;  /* 0x0004240001197983 */ /* 0x000ee20000300800 */
[----:B0-----:R-:W3:Y:S01]  /*5aa70*/  LDL.LU R26, [R1+0x428] ;  /* 0x00042800011a7983 */ /* 0x001ee20000300800 */
[----:B------:R-:W3:Y:S02]  /*5aa80*/  LDL.LU R27, [R1+0x42c] ;  /* 0x00042c00011b7983 */ /* 0x000ee40000300800 */
[----:B------:R-:W4:Y:S02]  /*5aa90*/  LDL.LU.64 R6, [R1+0x8] ;  /* 0x0000080001067983 */ /* 0x000f240000300a00 */
[----:B------:R-:W-:Y:S01]  /*5aaa0*/  STL [R1+0x1d74], R2 ;  /* 0x001d740201007387 */ /* 0x000fe20000100800 */
[----:B------:R-:W-:Y:S01]  /*5aab0*/  STL.64 [R1+0x470], R20 ;  /* 0x0004701401007387 */ /* 0x000fe20000100a00 */
[----:B------:R0:W-:Y:S03]  /*5aac0*/  STL.64 [R1+0x478], R22 ;  /* 0x0004781601007387 */ /* 0x0001e60000100a00 */
[----:B0-----:R-:W2:Y:S01]  /*5aad0*/  LDL.LU.64 R22, [R1+0x1ec0] ;  /* 0x001ec00001167983 */ /* 0x001ea20000300a00 */
[----:B------:R-:W-:-:S02]  /*5aae0*/  IMAD.MOV.U32 R3, RZ, RZ, R19 ;  /* 0x000000ffff037224 */ /* 0x000fc400078e0013 */
[----:B------:R-:W-:Y:S02]  /*5aaf0*/  IMAD.MOV.U32 R0, RZ, RZ, R18 ;  /* 0x000000ffff007224 */ /* 0x000fe400078e0012 */
[----:B------:R-:W3:Y:S01]  /*5ab00*/  LDL.LU R16, [R1+0x3f0] ;  /* 0x0003f00001107983 */ /* 0x000ee20000300800 */
[----:B------:R-:W3:Y:S01]  /*5ab10*/  LDL.LU R17, [R1+0x3f4] ;  /* 0x0003f40001117983 */ /* 0x000ee20000300800 */
[----:B------:R-:W3:Y:S02]  /*5ab20*/  LDL.LU R18, [R1+0x3f8] ;  /* 0x0003f80001127983 */ /* 0x000ee40000300800 */
[----:B------:R-:W3:Y:S02]  /*5ab30*/  LDL.LU R19, [R1+0x3fc] ;  /* 0x0003fc0001137983 */ /* 0x000ee40000300800 */
        /* <DEDUP_REMOVED lines=42> */
[----:B------:R-:W-:-:S02]  /*5ade0*/  IMAD.MOV.U32 R3, RZ, RZ, R10 ;  /* 0x000000ffff037224 */ /* 0x000fc400078e000a */
[----:B------:R-:W-:Y:S11]  /*5adf0*/  IMAD.MOV.U32 R2, RZ, RZ, R11 ;  /* 0x000000ffff027224 */ /* 0x000ff600078e000b */
[----:B------:R-:W-:Y:S09]  /*5ae00*/  @!UPT UIADD3 URZ, URZ, URZ, URZ ;  /* 0x0000003f3f3ff290 */ /* 0x000ff2000fffe03f */
[----:B------:R-:W-:Y:S01]  /*5ae10*/  STL.64 [R1+0x420], R24 ;  /* 0x0004201801007387 */ /* 0x000fe20000100a00 */
[----:B------:R0:W-:Y:S03]  /*5ae20*/  STL.64 [R1+0x428], R26 ;  /* 0x0004281a01007387 */ /* 0x0001e60000100a00 */
[----:B0-----:R-:W3:Y:S01]  /*5ae30*/  LDL.LU.64 R26, [R1+0x1e60] ;  /* 0x001e6000011a7983 */ /* 0x001ee20000300a00 */
[----:B------:R-:W3:Y:S02]  /*5ae40*/  LDL.LU.64 R10, [R1+0x1e58] ;  /* 0x001e5800010a7983 */ /* 0x000ee40000300a00 */
[----:B------:R-:W3:Y:S02]  /*5ae50*/  LDL.LU.64 R8, [R1+0x1e50] ;  /* 0x001e500001087983 */ /* 0x000ee40000300a00 */
[C---:B---3--:R-:W-:Y:S11]  /*5ae60*/  HMMA.16816.F32.BF16 R8, R12.reuse, R26, R8 ;  /* 0x0000001a0c08723c */ /* 0x048ff60000041808 */
[----:B------:R-:W-:Y:S11]  /*5ae70*/  @!UPT UIADD3 URZ, URZ, URZ, URZ ;  /* 0x0000003f3f3ff290 */ /* 0x000ff6000fffe03f */
[----:B------:R-:W-:Y:S01]  /*5ae80*/  @!UPT UIADD3 URZ, URZ, URZ, URZ ;  /* 0x0000003f3f3ff290 */ /* 0x000fe2000fffe03f */
[----:B------:R0:W-:Y:S01]  /*5ae90*/  STL.64 [R1+0x410], R8 ;  /* 0x0004100801007387 */ /* 0x0001e20000100a00 */
[----:B------:R1:W-:Y:S02]  /*5aea0*/  STL.64 [R1+0x418], R10 ;  /* 0x0004180a01007387 */ /* 0x0003e40000100a00 */
[----:B0-----:R-:W-:Y:S01]  /*5aeb0*/  IMAD.MOV.U32 R9, RZ, RZ, R26 ;  /* 0x000000ffff097224 */ /* 0x001fe200078e001a */
[----:B-1----:R-:W3:Y:S01]  /*5aec0*/  LDL.LU.64 R10, [R1+0x1e48] ;  /* 0x001e4800010a7983 */ /* 0x002ee20000300a00 */
[----:B------:R-:W-:Y:S02]  /*5aed0*/  IMAD.MOV.U32 R8, RZ, RZ, R27 ;  /* 0x000000ffff087224 */ /* 0x000fe400078e001b */
[----:B------:R-:W4:Y:S02]  /*5aee0*/  LDL.LU.64 R26, [R1+0x1e40] ;  /* 0x001e4000011a7983 */ /* 0x000f240000300a00 */
[----:B------:R-:W4:Y:S02]  /*5aef0*/  LDL.LU.64 R24, [R1+0x1e38] ;  /* 0x001e380001187983 */ /* 0x000f240000300a00 */
[----:B----4-:R-:W-:Y:S11]  /*5af00*/  HMMA.16816.F32.BF16 R24, R12, R6, R24 ;  /* 0x000000060c18723c */ /* 0x010ff60000041818 */
[----:B------:R-:W-:Y:S11]  /*5af10*/  @!UPT UIADD3 URZ, URZ, URZ, URZ ;  /* 0x0000003f3f3ff290 */ /* 0x000ff6000fffe03f */
[----:B------:R-:W-:Y:S01]  /*5af20*/  @!UPT UIADD3 URZ, URZ, URZ, URZ ;  /* 0x0000003f3f3ff290 */ /* 0x000fe2000fffe03f */
[----:B------:R-:W-:Y:S01]  /*5af30*/  STL.64 [R1+0x400], R24 ;  /* 0x0004001801007387 */ /* 0x000fe20000100a00 */
[----:B------:R0:W-:Y:S03]  /*5af40*/  STL.64 [R1+0x408], R26 ;  /* 0x0004081a01007387 */ /* 0x0001e60000100a00 */
[----:B0-----:R-:W4:Y:S01]  /*5af50*/  LDL.LU.64 R26, [R1+0x1e30] ;  /* 0x001e3000011a7983 */ /* 0x001f220000300a00 */
[----:B------:R-:W-:Y:S02]  /*5af60*/  IMAD.MOV.U32 R29, RZ, RZ, R6 ;  /* 0x000000ffff1d7224 */ /* 0x000fe400078e0006 */
[----:B------:R-:W3:Y:S02]  /*5af70*/  LDL.LU R4, [R1+0x3d0] ;  /* 0x0003d00001047983 */ /* 0x000ee40000300800 */
[----:B------:R-:W-:Y:S01]  /*5af80*/  IMAD.MOV.U32 R0, RZ, RZ, R7 ;  /* 0x000000ffff007224 */ /* 0x000fe200078e0007 */
[----:B------:R-:W3:Y:S01]  /*5af90*/  LDL.LU R5, [R1+0x3d4] ;  /* 0x0003d40001057983 */ /* 0x000ee20000300800 */
[----:B--2---:R-:W-:-:S02]  /*5afa0*/  IMAD.MOV.U32 R6, RZ, RZ, R22 ;  /* 0x000000ffff067224 */ /* 0x004fc400078e0016 */
[----:B------:R-:W2:Y:S02]  /*5afb0*/  LDL.LU R22, [R1+0x1e2c] ;  /* 0x001e2c0001167983 */ /* 0x000ea40000300800 */
[----:B------:R-:W-:Y:S02]  /*5afc0*/  IMAD.MOV.U32 R7, RZ, RZ, R23 ;  /* 0x000000ffff077224 */ /* 0x000fe400078e0017 */
[----:B------:R-:W2:Y:S01]  /*5afd0*/  LDL.LU R23, [R1+0x1e28] ;  /* 0x001e280001177983 */ /* 0x000ea20000300800 */
[C---:B----4-:R-:W-:Y:S11]  /*5afe0*/  HMMA.16816.F32.BF16 R16, R12.reuse, R26, R16 ;  /* 0x0000001a0c10723c */ /* 0x050ff60000041810 */
[----:B------:R-:W-:Y:S11]  /*5aff0*/  @!UPT UIADD3 URZ, URZ, URZ, URZ ;  /* 0x0000003f3f3ff290 */ /* 0x000ff6000fffe03f */
[----:B------:R-:W-:Y:S01]  /*5b000*/  @!UPT UIADD3 URZ, URZ, URZ, URZ ;  /* 0x0000003f3f3ff290 */ /* 0x000fe2000fffe03f */
[----:B------:R0:W-:Y:S01]  /*5b010*/  STL.64 [R1+0x3f0], R16 ;  /* 0x0003f01001007387 */ /* 0x0001e20000100a00 */
[----:B------:R-:W-:Y:S03]  /*5b020*/  STL.64 [R1+0x3f8], R18 ;  /* 0x0003f81201007387 */ /* 0x000fe60000100a00 */
[----:B0-----:R-:W4:Y:S01]  /*5b030*/  LDL.LU.64 R16, [R1+0x1e20] ;  /* 0x001e200001107983 */ /* 0x001f220000300a00 */
[----:B------:R0:W-:Y:S02]  /*5b040*/  STL.64 [R1+0x1de8], R26 ;  /* 0x001de81a01007387 */ /* 0x0001e40000100a00 */
[----:B------:R-:W3:Y:S02]  /*5b050*/  LDL.LU R24, [R1+0x3e0] ;  /* 0x0003e00001187983 */ /* 0x000ee40000300800 */
[----:B------:R-:W3:Y:S01]  /*5b060*/  LDL.LU R25, [R1+0x3e4] ;  /* 0x0003e40001197983 */ /* 0x000ee20000300800 */
[----:B0-----:R-:W3:Y:S01]  /*5b070*/  LDL.LU R26, [R1+0x3e8] ;  /* 0x0003e800011a7983 */ /* 0x001ee20000300800 */
[----:B------:R-:W3:Y:S02]  /*5b080*/  LDL.LU R27, [R1+0x3ec] ;  /* 0x0003ec00011b7983 */ /* 0x000ee40000300800 */
[----:B--2---:R-:W-:Y:S02]  /*5b090*/  STL.64 [R1+0x1b20], R22 ;  /* 0x001b201601007387 */ /* 0x004fe40000100a00 */
[----:B------:R0:W-:Y:S01]  /*5b0a0*/  STL.64 [R1+0x1d90], R20 ;  /* 0x001d901401007387 */ /* 0x0001e20000100a00 */
[----:B---3--:R-:W-:Y:S11]  /*5b0b0*/  HMMA.16816.F32.BF16 R24, R12, R22, R24 ;  /* 0x000000160c18723c */ /* 0x008ff60000041818 */
[----:B------:R-:W-:Y:S11]  /*5b0c0*/  @!UPT UIADD3 URZ, URZ, URZ, URZ ;  /* 0x0000003f3f3ff290 */ /* 0x000ff6000fffe03f */
[----:B------:R-:W-:Y:S01]  /*5b0d0*/  @!UPT UIADD3 URZ, URZ, URZ, URZ ;  /* 0x0000003f3f3ff290 */ /* 0x000fe2000fffe03f */
[----:B------:R-:W-:Y:S01]  /*5b0e0*/  STL.64 [R1+0x3e0], R24 ;  /* 0x0003e01801007387 */ /* 0x000fe20000100a00 */
[----:B------:R-:W-:Y:S02]  /*5b0f0*/  STL.64 [R1+0x3e8], R26 ;  /* 0x0003e81a01007387 */ /* 0x000fe40000100a00 */
[----:B0-----:R-:W2:Y:S02]  /*5b100*/  LDL.LU R20, [R1+0x370] ;  /* 0x0003700001147983 */ /* 0x001ea40000300800 */
[----:B------:R-:W2:Y:S01]  /*5b110*/  LDL.LU R21, [R1+0x374] ;  /* 0x0003740001157983 */ /* 0x000ea20000300800 */
[----:B------:R-:W3:Y:S01]  /*5b120*/  LDL.LU R22, [R1+0x378] ;  /* 0x0003780001167983 */ /* 0x000ee20000300800 */
[----:B------:R-:W3:Y:S03]  /*5b130*/  LDL.LU R23, [R1+0x37c] ;  /* 0x00037c0001177983 */ /* 0x000ee60000300800 */
[----:B---3--:R4:W-:Y:S01]  /*5b140*/  STL.64 [R1+0x1da0], R22 ;  /* 0x001da01601007387 */ /* 0x0089e20000100a00 */
[----:B--2---:R-:W-:Y:S02]  /*5b150*/  STL.64 [R1+0x1d98], R20 ;  /* 0x001d981401007387 */ /* 0x004fe40000100a00 */
[----:B----4-:R-:W-:-:S02]  /*5b160*/  IMAD.MOV.U32 R23, RZ, RZ, R16 ;  /* 0x000000ffff177224 */ /* 0x010fc400078e0010 */
[----:B------:R-:W-:Y:S01]  /*5b170*/  IMAD.MOV.U32 R22, RZ, RZ, R17 ;  /* 0x000000ffff167224 */ /* 0x000fe200078e0011 */
[----:B------:R-:W2:Y:S01]  /*5b180*/  LDL.LU R16, [R1+0x3c0] ;  /* 0x0003c00001107983 */ /* 0x000ea20000300800 */
[----:B------:R-:W2:Y:S02]  /*5b190*/  LDL.LU R17, [R1+0x3c4] ;  /* 0x0003c40001117983 */ /* 0x000ea40000300800 */
[----:B------:R-:W2:Y:S02]  /*5b1a0*/  LDL.LU R18, [R1+0x3c8] ;  /* 0x0003c80001127983 */ /* 0x000ea40000300800 */
[----:B------:R-:W2:Y:S01]  /*5b1b0*/  LDL.LU R19, [R1+0x3cc] ;  /* 0x0003cc0001137983 */ /* 0x000ea20000300800 */
[----:B------:R-:W3:Y:S01]  /*5b1c0*/  LDL.LU R24, [R1+0x3b0] ;  /* 0x0003b00001187983 */ /* 0x000ee20000300800 */
[----:B------:R-:W3:Y:S02]  /*5b1d0*/  LDL.LU R25, [R1+0x3b4] ;  /* 0x0003b40001197983 */ /* 0x000ee40000300800 */
[----:B------:R-:W3:Y:S02]  /*5b1e0*/  LDL.LU R26, [R1+0x3b8] ;  /* 0x0003b800011a7983 */ /* 0x000ee40000300800 */
[----:B------:R-:W3:Y:S01]  /*5b1f0*/  LDL.LU R27, [R1+0x3bc] ;  /* 0x0003bc00011b7983 */ /* 0x000ee20000300800 */
[----:B------:R0:W-:Y:S02]  /*5b200*/  STL.64 [R1+0x1db0], R22 ;  /* 0x001db01601007387 */ /* 0x0001e40000100a00 */
[----:B0-----:R-:W-:-:S02]  /*5b210*/  IMAD.MOV.U32 R22, RZ, RZ, R10 ;  /* 0x000000ffff167224 */ /* 0x001fc400078e000a */
[----:B------:R-:W-:Y:S01]  /*5b220*/  IMAD.MOV.U32 R23, RZ, RZ, R11 ;  /* 0x000000ffff177224 */ /* 0x000fe200078e000b */
[----:B------:R-:W4:Y:S01]  /*5b230*/  LDL.LU R10, [R1+0x1e1c] ;  /* 0x001e1c00010a7983 */ /* 0x000f220000300800 */
[----:B------:R-:W4:Y:S03]  /*5b240*/  LDL.LU R11, [R1+0x1e18] ;  /* 0x001e1800010b7983 */ /* 0x000f260000300800 */
[----:B------:R0:W-:Y:S04]  /*5b250*/  STL.64 [R1+0x1dc8], R22 ;  /* 0x001dc81601007387 */ /* 0x0001e80000100a00 */
[----:B0-----:R-:W2:Y:S01]  /*5b260*/  LDL.LU R22, [R1+0x1a8] ;  /* 0x0001a80001167983 */ /* 0x001ea20000300800 */
[----:B------:R-:W2:Y:S01]  /*5b270*/  LDL.LU R23, [R1+0x1ac] ;  /* 0x0001ac0001177983 */ /* 0x000ea20000300800 */
[----:B----4-:R-:W-:Y:S02]  /*5b280*/  HMMA.16816.F32.BF16 R4, R12, R10, R4 ;  /* 0x0000000a0c04723c */ /* 0x010fe40000041804 */
[----:B--2---:R0:W-:Y:S04]  /*5b290*/  STL.64 [R1+0x1de0], R22 ;  /* 0x001de01601007387 */ /* 0x0041e80000100a00 */
[----:B0-----:R-:W3:Y:S01]  /*5b2a0*/  LDL.LU R22, [R1+0x1b8] ;  /* 0x0001b80001167983 */ /* 0x001ee20000300800 */
[----:B------:R-:W3:Y:S11]  /*5b2b0*/  LDL.LU R23, [R1+0x1bc] ;  /* 0x0001bc0001177983 */ /* 0x000ef60000300800 */
[----:B------:R-:W-:Y:S05]  /*5b2c0*/  @!UPT UIADD3 URZ, URZ, URZ, URZ ;  /* 0x0000003f3f3ff290 */ /* 0x000fea000fffe03f */
[----:B------:R-:W-:Y:S02]  /*5b2d0*/  STL.64 [R1+0x3d0], R4 ;  /* 0x0003d00401007387 */ /* 0x000fe40000100a00 */
[----:B------:R0:W-:Y:S02]  /*5b2e0*/  STL.64 [R1+0x3d8], R6 ;  /* 0x0003d80601007387 */ /* 0x0001e40000100a00 */
[----:B0-----:R-:W2:Y:S01]  /*5b2f0*/  LDL.LU.64 R6, [R1+0x1e10] ;  /* 0x001e100001067983 */ /* 0x001ea20000300a00 */
[----:B------:R-:W4:Y:S02]  /*5b300*/  LDL.LU.64 R4, [R1+0x1e08] ;  /* 0x001e080001047983 */ /* 0x000f240000300a00 */
[----:B------:R-:W-:Y:S02]  /*5b310*/  STL.64 [R1+0x1b28], R10 ;  /* 0x001b280a01007387 */ /* 0x000fe40000100a00 */
[----:B------:R0:W-:Y:S02]  /*5b320*/  STL.64 [R1+0x1da8], R8 ;  /* 0x001da80801007387 */ /* 0x0001e40000100a00 */
        /* <DEDUP_REMOVED lines=8> */
[----:B------:R-:W-:-:S02]  /*5b3b0*/  IMAD.MOV.U32 R10, RZ, RZ, R6 ;  /* 0x000000ffff0a7224 */ /* 0x000fc400078e0006 */
[----:B------:R-:W-:Y:S01]  /*5b3c0*/  IMAD.MOV.U32 R11, RZ, RZ, R7 ;  /* 0x000000ffff0b7224 */ /* 0x000fe200078e0007 */
[----:B------:R-:W3:Y:S01]  /*5b3d0*/  LDL.LU R6, [R1+0x1e04] ;  /* 0x001e040001067983 */ /* 0x000ee20000300800 */
[----:B------:R-:W3:Y:S03]  /*5b3e0*/  LDL.LU R7, [R1+0x1e00] ;  /* 0x001e000001077983 */ /* 0x000ee60000300800 */
[----:B------:R-:W-:Y:S04]  /*5b3f0*/  STL.64 [R1+0x1dd8], R10 ;  /* 0x001dd80a01007387 */ /* 0x000fe80000100a00 */
[----:B--2---:R0:W-:Y:S01]  /*5b400*/  STL.64 [R1+0x1dd0], R8 ;  /* 0x001dd00801007387 */ /* 0x0041e20000100a00 */
[----:B---3--:R-:W-:Y:S03]  /*5b410*/  HMMA.16816.F32.BF16 R12, R12, R6, R16 ;  /* 0x000000060c0c723c */ /* 0x008fe60000041810 */
[----:B0-----:R-:W2:Y:S01]  /*5b420*/  LDL.LU R8, [R1+0x3a0] ;  /* 0x0003a00001087983 */ /* 0x001ea20000300800 */
[----:B------:R-:W2:Y:S02]  /*5b430*/  LDL.LU R9, [R1+0x3a4] ;  /* 0x0003a40001097983 */ /* 0x000ea40000300800 */
[----:B------:R-:W2:Y:S02]  /*5b440*/  LDL.LU R10, [R1+0x3a8] ;  /* 0x0003a800010a7983 */ /* 0x000ea40000300800 */
[----:B------:R-:W2:Y:S01]  /*5b450*/  LDL.LU R11, [R1+0x3ac] ;  /* 0x0003ac00010b7983 */ /* 0x000ea20000300800 */
[----:B------:R-:W3:Y:S01]  /*5b460*/  LDL.LU.64 R18, [R1+0x1df8] ;  /* 0x001df80001127983 */ /* 0x000ee20000300a00 */
[----:B------:R-:W3:Y:S11]  /*5b470*/  LDL.LU.64 R16, [R1+0x1df0] ;  /* 0x001df00001107983 */ /* 0x000ef60000300a00 */
[----:B------:R-:W-:Y:S02]  /*5b480*/  @!UPT UIADD3 URZ, URZ, URZ, URZ ;  /* 0x0000003f3f3ff290 */ /* 0x000fe4000fffe03f */
[----:B------:R-:W-:Y:S01]  /*5b490*/  STL.64 [R1+0x3c0], R12 ;  /* 0x0003c00c01007387 */ /* 0x000fe20000100a00 */
[----:B------:R-:W-:Y:S01]  /*5b4a0*/  STL.64 [R1+0x3c8], R14 ;  /* 0x0003c80e01007387 */ /* 0x000fe20000100a00 */
[----:B---3--:R-:W-:Y:S02]  /*5b4b0*/  HMMA.16816.F32.BF16 R20, R16, R22, R24 ;  /* 0x000000161014723c */ /* 0x008fe40000041818 */
[----:B------:R-:W3:Y:S11]  /*5b4c0*/  LDL.LU.64 R26, [R1+0x1de8] ;  /* 0x001de800011a7983 */ /* 0x000ef60000300a00 */
[----:B------:R-:W-:Y:S10]  /*5b4d0*/  @!UPT UIADD3 URZ, URZ, URZ, URZ ;  /* 0x0000003f3f3ff290 */ /* 0x000ff4000fffe03f */
[----:B------:R-:W-:Y:S01]  /*5b4e0*/  STL.64 [R1+0x3b0], R20 ;  /* 0x0003b01401007387 */ /* 0x000fe20000100a00 */
[----:B------:R0:W-:Y:S03]  /*5b4f0*/  STL.64 [R1+0x3b8], R22 ;  /* 0x0003b81601007387 */ /* 0x0001e60000100a00 */
[----:B0-----:R-:W2:Y:S01]  /*5b500*/  LDL.LU.64 R22, [R1+0x1de0] ;  /* 0x001de00001167983 */ /* 0x001ea20000300a00 */
[----:B----4-:R-:W-:Y:S02]  /*5b510*/  IMAD.MOV.U32 R15, RZ, RZ, R4 ;  /* 0x000000ffff0f7224 */ /* 0x010fe400078e0004 */
[----:B------:R-:W-:Y:S02]  /*5b520*/  IMAD.MOV.U32 R24, RZ, RZ, R21 ;  /* 0x000000ffff187224 */ /* 0x000fe400078e0015 */
[----:B------:R-:W-:-:S05]  /*5b530*/  IMAD.MOV.U32 R4, RZ, RZ, R20 ;  /* 0x000000ffff047224 */ /* 0x000fca00078e0014 */
[----:B------:R-:W-:Y:S01]  /*5b540*/  STL [R1+0x1af0], R4 ;  /* 0x001af00401007387 */ /* 0x000fe20000100800 */
[----:B------:R-:W-:Y:S01]  /*5b550*/  STL [R1+0x1aec], R24 ;  /* 0x001aec1801007387 */ /* 0x000fe20000100800 */
[C---:B--2---:R-:W-:Y:S02]  /*5b560*/  HMMA.16816.F32.BF16 R20, R16.reuse, R22, R8 ;  /* 0x000000161014723c */ /* 0x044fe40000041808 */
[----:B------:R-:W2:Y:S01]  /*5b570*/  LDL.LU.64 R10, [R1+0x1dd8] ;  /* 0x001dd800010a7983 */ /* 0x000ea20000300a00 */
[----:B------:R-:W2:Y:S11]  /*5b580*/  LDL.LU.64 R8, [R1+0x1dd0] ;  /* 0x001dd00001087983 */ /* 0x000eb60000300a00 */
[----:B------:R-:W-:Y:S09]  /*5b590*/  @!UPT UIADD3 URZ, URZ, URZ, URZ ;  /* 0x0000003f3f3ff290 */ /* 0x000ff2000fffe03f */
[----:B------:R-:W-:Y:S01]  /*5b5a0*/  STL.64 [R1+0x3a0], R20 ;  /* 0x0003a01401007387 */ /* 0x000fe20000100a00 */
[----:B------:R0:W-:Y:S03]  /*5b5b0*/  STL.64 [R1+0x3a8], R22 ;  /* 0x0003a81601007387 */ /* 0x0001e60000100a00 */
[----:B0-----:R-:W2:Y:S02]  /*5b5c0*/  LDL.LU.64 R22, [R1+0x1dc8] ;  /* 0x001dc80001167983 */ /* 0x001ea40000300a00 */
[----:B--2---:R-:W-:Y:S02]  /*5b5d0*/  HMMA.16816.F32.BF16 R20, R16, R22, R8 ;  /* 0x000000161014723c */ /* 0x004fe40000041808 */
[----:B------:R-:W2:Y:S01]  /*5b5e0*/  LDL.LU.64 R10, [R1+0x1dc0] ;  /* 0x001dc000010a7983 */ /* 0x000ea20000300a00 */
[----:B------:R-:W2:Y:S11]  /*5b5f0*/  LDL.LU.64 R8, [R1+0x1db8] ;  /* 0x001db80001087983 */ /* 0x000eb60000300a00 */
[----:B------:R-:W-:Y:S09]  /*5b600*/  @!UPT UIADD3 URZ, URZ, URZ, URZ ;  /* 0x0000003f3f3ff290 */ /* 0x000ff2000fffe03f */
[----:B------:R-:W-:Y:S01]  /*5b610*/  STL.64 [R1+0x390], R20 ;  /* 0x0003901401007387 */ /* 0x000fe20000100a00 */
[----:B------:R0:W-:Y:S03]  /*5b620*/  STL.64 [R1+0x398], R22 ;  /* 0x0003981601007387 */ /* 0x0001e60000100a00 */
[----:B0-----:R-:W2:Y:S01]  /*5b630*/  LDL.LU.64 R22, [R1+0x1db0] ;  /* 0x001db00001167983 */ /* 0x001ea20000300a00 */
[----:B------:R-:W-:Y:S02]  /*5b640*/  IMAD.MOV.U32 R14, RZ, RZ, R5 ;  /* 0x000000ffff0e7224 */ /* 0x000fe400078e0005 */
[----:B------:R-:W-:Y:S02]  /*5b650*/  IMAD.MOV.U32 R25, RZ, RZ, R21 ;  /* 0x000000ffff197224 */ /* 0x000fe400078e0015 */
[----:B------:R-:W-:-:S05]  /*5b660*/  IMAD.MOV.U32 R5, RZ, RZ, R20 ;  /* 0x000000ffff057224 */ /* 0x000fca00078e0014 */
[----:B------:R0:W-:Y:S01]  /*5b670*/  STL [R1+0x1af8], R5 ;  /* 0x001af80501007387 */ /* 0x0001e20000100800 */
[----:B------:R1:W-:Y:S02]  /*5b680*/  STL.64 [R1+0x1b30], R6 ;  /* 0x001b300601007387 */ /* 0x0003e40000100a00 */
[----:B------:R-:W4:Y:S01]  /*5b690*/  LDL.LU R4, [R1+0x360] ;  /* 0x0003600001047983 */ /* 0x000f220000300800 */
[----:B0-----:R-:W4:Y:S01]  /*5b6a0*/  LDL.LU R5, [R1+0x364] ;  /* 0x0003640001057983 */ /* 0x001f220000300800 */
[----:B-1----:R-:W4:Y:S02]  /*5b6b0*/  LDL.LU R6, [R1+0x368] ;  /* 0x0003680001067983 */ /* 0x002f240000300800 */
[----:B------:R-:W4:Y:S02]  /*5b6c0*/  LDL.LU R7, [R1+0x36c] ;  /* 0x00036c0001077983 */ /* 0x000f240000300800 */
[----:B------:R-:W-:Y:S01]  /*5b6d0*/  STL [R1+0x1af4], R25 ;  /* 0x001af41901007387 */ /* 0x000fe20000100800 */
[----:B---3--:R0:W-:Y:S04]  /*5b6e0*/  STL.64 [R1+0x1b38], R26 ;  /* 0x001b381a01007387 */ /* 0x0081e80000100a00 */
[----:B0-----:R-:W3:Y:S01]  /*5b6f0*/  LDL.LU R26, [R1+0x178] ;  /* 0x00017800011a7983 */ /* 0x001ee20000300800 */
[----:B------:R-:W3:Y:S01]  /*5b700*/  LDL.LU R27, [R1+0x17c] ;  /* 0x00017c00011b7983 */ /* 0x000ee20000300800 */
[C---:B--2---:R-:W-:Y:S02]  /*5b710*/  HMMA.16816.F32.BF16 R20, R16.reuse, R22, R8 ;  /* 0x000000161014723c */ /* 0x044fe40000041808 */
[----:B------:R-:W2:Y:S11]  /*5b720*/  LDL.LU.64 R8, [R1+0x1da8] ;  /* 0x001da80001087983 */ /* 0x000eb60000300a00 */
[----:B------:R-:W-:Y:S10]  /*5b730*/  @!UPT UIADD3 URZ, URZ, URZ, URZ ;  /* 0x0000003f3f3ff290 */ /* 0x000ff4000fffe03f */
[----:B------:R-:W-:Y:S01]  /*5b740*/  STL.64 [R1+0x380], R20 ;  /* 0x0003801401007387 */ /* 0x000fe20000100a00 */
[----:B------:R0:W-:Y:S03]  /*5b750*/  STL.64 [R1+0x388], R22 ;  /* 0x0003881601007387 */ /* 0x0001e60000100a00 */
[----:B0-----:R-:W3:Y:S01]  /*5b760*/  LDL.LU.64 R22, [R1+0x1da0] ;  /* 0x001da00001167983 */ /* 0x001ee20000300a00 */
[----:B------:R-:W3:Y:S01]  /*5b770*/  LDL.LU.64 R20, [R1+0x1d98] ;  /* 0x001d980001147983 */ /* 0x000ee20000300a00 */
[----:B----4-:R-:W-:Y:S01]  /*5b780*/  HMMA.16816.F32.BF16 R4, R16, R14, R4 ;  /* 0x0000000e1004723c */ /* 0x010fe20000041804 */
[----:B------:R-:W-:Y:S02]  /*5b790*/  IMAD.MOV.U32 R10, RZ, RZ, R29 ;  /* 0x000000ffff0a7224 */ /* 0x000fe400078e001d */
[----:B------:R-:W-:-:S05]  /*5b7a0*/  IMAD.MOV.U32 R11, RZ, RZ, R0 ;  /* 0x000000ffff0b7224 */ /* 0x000fca00078e0000 */
[----:B---3--:R-:W-:Y:S01]  /*5b7b0*/  HMMA.16816.F32.BF16 R24, R16, R26, R20 ;  /* 0x0000001a1018723c */ /* 0x008fe20000041814 */
[----:B------:R-:W3:Y:S11]  /*5b7c0*/  LDL.LU.64 R20, [R1+0x1d90] ;  /* 0x001d900001147983 */ /* 0x000ef60000300a00 */
[----:B------:R-:W-:Y:S11]  /*5b7d0*/  @!UPT UIADD3 URZ, URZ, URZ, URZ ;  /* 0x0000003f3f3ff290 */ /* 0x000ff6000fffe03f */
[----:B------:R-:W-:Y:S01]  /*5b7e0*/  STL.64 [R1+0x370], R24 ;  /* 0x0003701801007387 */ /* 0x000fe20000100a00 */
[----:B------:R-:W-:Y:S02]  /*5b7f0*/  STL.64 [R1+0x378], R26 ;  /* 0x0003781a01007387 */ /* 0x000fe40000100a00 */
[----:B------:R-:W4:Y:S02]  /*5b800*/  LDL.LU R29, [R1+0x1d8c] ;  /* 0x001d8c00011d7983 */ /* 0x000f240000300800 */
[----:B------:R0:W-:Y:S01]  /*5b810*/  STL.64 [R1+0x360], R4 ;  /* 0x0003600401007387 */ /* 0x0001e20000100a00 */
[----:B------:R1:W-:Y:S01]  /*5b820*/  STL.64 [R1+0x368], R6 ;  /* 0x0003680601007387 */ /* 0x0003e20000100a00 */
[----:B------:R-:W3:Y:S02]  /*5b830*/  LDL.LU R0, [R1+0x1d88] ;  /* 0x001d880001007983 */ /* 0x000ee40000300800 */
[----:B------:R2:W-:Y:S01]  /*5b840*/  STL.64 [R1+0x1b40], R10 ;  /* 0x001b400a01007387 */ /* 0x0005e20000100a00 */
[----:B0-----:R-:W3:Y:S01]  /*5b850*/  LDL.LU R4, [R1+0x200] ;  /* 0x0002000001047983 */ /* 0x001ee20000300800 */
[----:B------:R-:W3:Y:S02]  /*5b860*/  LDL.LU R5, [R1+0x204] ;  /* 0x0002040001057983 */ /* 0x000ee40000300800 */
[----:B-1----:R-:W3:Y:S02]  /*5b870*/  LDL.LU R6, [R1+0x208] ;  /* 0x0002080001067983 */ /* 0x002ee40000300800 */
[----:B------:R-:W3:Y:S02]  /*5b880*/  LDL.LU R7, [R1+0x20c] ;  /* 0x00020c0001077983 */ /* 0x000ee40000300800 */
[----:B--2---:R-:W-:-:S02]  /*5b890*/  IMAD.MOV.U32 R26, RZ, RZ, R9 ;  /* 0x000000ffff1a7224 */ /* 0x004fc400078e0009 */
[----:B------:R-:W-:Y:S01]  /*5b8a0*/  IMAD.MOV.U32 R27, RZ, RZ, R8 ;  /* 0x000000ffff1b7224 */ /* 0x000fe200078e0008 */
[----:B---3--:R0:W-:Y:S01]  /*5b8b0*/  STL.64 [R1+0x1b50], R6 ;  /* 0x001b500601007387 */ /* 0x0081e20000100a00 */
[----:B------:R-:W-:Y:S03]  /*5b8c0*/  STL.64 [R1+0x1b48], R4 ;  /* 0x001b480401007387 */ /* 0x000fe60000100a00 */
[----:B------:R1:W-:Y:S02]  /*5b8d0*/  STL.64 [R1+0x1b58], R26 ;  /* 0x001b581a01007387 */ /* 0x0003e40000100a00 */
[----:B------:R-:W2:Y:S01]  /*5b8e0*/  LDL.LU R8, [R1+0x210] ;  /* 0x0002100001087983 */ /* 0x000ea20000300800 */
[----:B------:R-:W2:Y:S01]  /*5b8f0*/  LDL.LU R9, [R1+0x214] ;  /* 0x0002140001097983 */ /* 0x000ea20000300800 */
[----:B------:R-:W3:Y:S02]  /*5b900*/  LDL.LU R10, [R1+0x218] ;  /* 0x00021800010a7983 */ /* 0x000ee40000300800 */
[----:B------:R-:W3:Y:S02]  /*5b910*/  LDL.LU R11, [R1+0x21c] ;  /* 0x00021c00010b7983 */ /* 0x000ee40000300800 */
[----:B0-----:R-:W-:-:S02]  /*5b920*/  IMAD.MOV.U32 R6, RZ, RZ, R3 ;  /* 0x000000ffff067224 */ /* 0x001fc400078e0003 */
[----:B------:R-:W-:Y:S01]  /*5b930*/  IMAD.MOV.U32 R7, RZ, RZ, R2 ;  /* 0x000000ffff077224 */ /* 0x000fe200078e0002 */
[----:B---3--:R-:W-:Y:S01]  /*5b940*/  STL.64 [R1+0x1b68], R10 ;  /* 0x001b680a01007387 */ /* 0x008fe20000100a00 */
[----:B--2---:R-:W-:Y:S02]  /*5b950*/  STL.64 [R1+0x1b60], R8 ;  /* 0x001b600801007387 */ /* 0x004fe40000100a00 */
[----:B------:R-:W2:Y:S02]  /*5b960*/  LDL.LU R3, [R1+0x1d84] ;  /* 0x001d840001037983 */ /* 0x000ea40000300800 */
[----:B------:R-:W3:Y:S01]  /*5b970*/  LDL.LU R2, [R1+0x1d80] ;  /* 0x001d800001027983 */ /* 0x000ee20000300800 */
[----:B------:R-:W-:Y:S01]  /*5b980*/  STL.64 [R1+0x1b70], R6 ;  /* 0x001b700601007387 */ /* 0x000fe20000100a00 */
[----:B------:R-:W3:Y:S02]  /*5b990*/  LDL.LU R24, [R1+0x220] ;  /* 0x0002200001187983 */ /* 0x000ee40000300800 */
[----:B------:R-:W3:Y:S02]  /*5b9a0*/  LDL.LU R25, [R1+0x224] ;  /* 0x0002240001197983 */ /* 0x000ee40000300800 */
[----:B-1----:R-:W3:Y:S01]  /*5b9b0*/  LDL.LU R26, [R1+0x228] ;  /* 0x00022800011a7983 */ /* 0x002ee20000300800 */
[----:B------:R-:W3:Y:S01]  /*5b9c0*/  LDL.LU R27, [R1+0x22c] ;  /* 0x00022c00011b7983 */ /* 0x000ee20000300800 */
[----:B------:R-:W-:-:S02]  /*5b9d0*/  IMAD.MOV.U32 R15, RZ, RZ, R0 ;  /* 0x000000ffff0f7224 */ /* 0x000fc400078e0000 */
[----:B--2---:R-:W-:Y:S02]  /*5b9e0*/  IMAD.MOV.U32 R14, RZ, RZ, R3 ;  /* 0x000000ffff0e7224 */ /* 0x004fe400078e0003 */
[----:B------:R-:W2:Y:S01]  /*5b9f0*/  LDL.LU R3, [R1+0x1d7c] ;  /* 0x001d7c0001037983 */ /* 0x000ea20000300800 */
[----:B------:R-:W2:Y:S02]  /*5ba00*/  LDL.LU R0, [R1+0x1d78] ;  /* 0x001d780001007983 */ /* 0x000ea40000300800 */
[----:B------:R-:W-:Y:S01]  /*5ba10*/  STL.64 [R1+0x1b98], R14 ;  /* 0x001b980e01007387 */ /* 0x000fe20000100a00 */
[----:B---3--:R-:W-:Y:S01]  /*5ba20*/  STL.64 [R1+0x1b80], R26 ;  /* 0x001b801a01007387 */ /* 0x008fe20000100a00 */
[----:B------:R0:W-:Y:S03]  /*5ba30*/  STL.64 [R1+0x1b78], R24 ;  /* 0x001b781801007387 */ /* 0x0001e60000100a00 */
[----:B0-----:R-:W3:Y:S01]  /*5ba40*/  LDL.LU R24, [R1+0x240] ;  /* 0x0002400001187983 */ /* 0x001ee20000300800 */
[----:B------:R-:W3:Y:S02]  /*5ba50*/  LDL.LU R25, [R1+0x244] ;  /* 0x0002440001197983 */ /* 0x000ee40000300800 */
[----:B------:R-:W2:Y:S02]  /*5ba60*/  LDL.LU R26, [R1+0x248] ;  /* 0x00024800011a7983 */ /* 0x000ea40000300800 */
[----:B------:R-:W2:Y:S01]  /*5ba70*/  LDL.LU R27, [R1+0x24c] ;  /* 0x00024c00011b7983 */ /* 0x000ea20000300800 */
[----:B------:R-:W2:Y:S01]  /*5ba80*/  LDL.LU R14, [R1+0x68] ;  /* 0x00006800010e7983 */ /* 0x000ea20000300800 */
[----:B------:R-:W-:-:S02]  /*5ba90*/  IMAD.MOV.U32 R15, RZ, RZ, R2 ;  /* 0x000000ffff0f7224 */ /* 0x000fc400078e0002 */
[----:B------:R-:W3:Y:S03]  /*5baa0*/  LDL.LU R2, [R1+0x1d74] ;  /* 0x001d740001027983 */ /* 0x000ee60000300800 */
[----:B--2---:R0:W-:Y:S01]  /*5bab0*/  STL.64 [R1+0x1bb0], R14 ;  /* 0x001bb00e01007387 */ /* 0x0041e20000100a00 */
[----:B------:R-:W-:Y:S02]  /*5bac0*/  STL.64 [R1+0x1b90], R26 ;  /* 0x001b901a01007387 */ /* 0x000fe40000100a00 */
[----:B---3--:R1:W-:Y:S02]  /*5bad0*/  STL.64 [R1+0x1b88], R24 ;  /* 0x001b881801007387 */ /* 0x0083e40000100a00 */
[----:B0-----:R-:W-:Y:S02]  /*5bae0*/  IMAD.MOV.U32 R14, RZ, RZ, R0 ;  /* 0x000000ffff0e7224 */ /* 0x001fe400078e0000 */
[----:B------:R-:W-:Y:S01]  /*5baf0*/  IMAD.MOV.U32 R15, RZ, RZ, R3 ;  /* 0x000000ffff0f7224 */ /* 0x000fe200078e0003 */
[----:B-1----:R-:W2:Y:S01]  /*5bb00*/  LDL.LU R24, [R1+0x250] ;  /* 0x0002500001187983 */ /* 0x002ea20000300800 */
[----:B------:R-:W2:Y:S02]  /*5bb10*/  LDL.LU R25, [R1+0x254] ;  /* 0x0002540001197983 */ /* 0x000ea40000300800 */
[----:B------:R-:W3:Y:S02]  /*5bb20*/  LDL.LU R26, [R1+0x258] ;  /* 0x00025800011a7983 */ /* 0x000ee40000300800 */
[----:B------:R-:W3:Y:S01]  /*5bb30*/  LDL.LU R27, [R1+0x25c] ;  /* 0x00025c00011b7983 */ /* 0x000ee20000300800 */
[----:B------:R-:W2:Y:S01]  /*5bb40*/  LDL.LU R0, [R1+0x1d70] ;  /* 0x001d700001007983 */ /* 0x000ea20000300800 */
[----:B------:R-:W2:Y:S02]  /*5bb50*/  LDL.LU R3, [R1+0x1d6c] ;  /* 0x001d6c0001037983 */ /* 0x000ea40000300800 */
[----:B------:R0:W-:Y:S02]  /*5bb60*/  STL.64 [R1+0x1bc8], R14 ;  /* 0x001bc80e01007387 */ /* 0x0001e40000100a00 */
[----:B0-----:R-:W2:Y:S01]  /*5bb70*/  LDL.LU R14, [R1+0x88] ;  /* 0x00008800010e7983 */ /* 0x001ea20000300800 */
[----:B------:R-:W-:-:S02]  /*5bb80*/  IMAD.MOV.U32 R15, RZ, RZ, R2 ;  /* 0x000000ffff0f7224 */ /* 0x000fc400078e0002 */
[----:B------:R-:W4:Y:S03]  /*5bb90*/  LDL.LU R2, [R1+0x1d68] ;  /* 0x001d680001027983 */ /* 0x000f260000300800 */
[----:B--2---:R-:W-:Y:S01]  /*5bba0*/  STL.64 [R1+0x1be0], R14 ;  /* 0x001be00e01007387 */ /* 0x004fe20000100a00 */
[----:B---3--:R-:W-:Y:S02]  /*5bbb0*/  STL.64 [R1+0x1ba8], R26 ;  /* 0x001ba81a01007387 */ /* 0x008fe40000100a00 */
[----:B------:R0:W-:Y:S02]  /*5bbc0*/  STL.64 [R1+0x1ba0], R24 ;  /* 0x001ba01801007387 */ /* 0x0001e40000100a00 */
[----:B0-----:R-:W2:Y:S01]  /*5bbd0*/  LDL.LU R24, [R1+0x260] ;  /* 0x0002600001187983 */ /* 0x001ea20000300800 */
[----:B------:R-:W2:Y:S02]  /*5bbe0*/  LDL.LU R25, [R1+0x264] ;  /* 0x0002640001197983 */ /* 0x000ea40000300800 */
[----:B------:R-:W3:Y:S02]  /*5bbf0*/  LDL.LU R26, [R1+0x268] ;  /* 0x00026800011a7983 */ /* 0x000ee40000300800 */
[----:B------:R-:W3:Y:S02]  /*5bc00*/  LDL.LU R27, [R1+0x26c] ;  /* 0x00026c00011b7983 */ /* 0x000ee40000300800 */
[----:B------:R-:W-:-:S02]  /*5bc10*/  IMAD.MOV.U32 R14, RZ, RZ, R3 ;  /* 0x000000ffff0e7224 */ /* 0x000fc400078e0003 */
[----:B------:R-:W-:Y:S01]  /*5bc20*/  IMAD.MOV.U32 R15, RZ, RZ, R0 ;  /* 0x000000ffff0f7224 */ /* 0x000fe200078e0000 */
[----:B------:R-:W4:Y:S01]  /*5bc30*/  LDL.LU R3, [R1+0x1d64] ;  /* 0x001d640001037983 */ /* 0x000f220000300800 */
[----:B------:R-:W4:Y:S03]  /*5bc40*/  LDL.LU R0, [R1+0x1d60] ;  /* 0x001d600001007983 */ /* 0x000f260000300800 */
[----:B------:R-:W-:Y:S04]  /*5bc50*/  STL.64 [R1+0x1bf8], R14 ;  /* 0x001bf80e01007387 */ /* 0x000fe80000100a00 */
[----:B---3--:R-:W-:Y:S01]  /*5bc60*/  STL.64 [R1+0x1bc0], R26 ;  /* 0x001bc01a01007387 */ /* 0x008fe20000100a00 */
[----:B--2---:R0:W-:Y:S03]  /*5bc70*/  STL.64 [R1+0x1bb8], R24 ;  /* 0x001bb81801007387 */ /* 0x0041e60000100a00 */
[----:B0-----:R-:W2:Y:S01]  /*5bc80*/  LDL.LU R24, [R1+0x270] ;  /* 0x0002700001187983 */ /* 0x001ea20000300800 */
[----:B------:R-:W2:Y:S02]  /*5bc90*/  LDL.LU R25, [R1+0x274] ;  /* 0x0002740001197983 */ /* 0x000ea40000300800 */
[----:B------:R-:W3:Y:S02]  /*5bca0*/  LDL.LU R26, [R1+0x278] ;  /* 0x00027800011a7983 */ /* 0x000ee40000300800 */
[----:B------:R-:W3:Y:S01]  /*5bcb0*/  LDL.LU R27, [R1+0x27c] ;  /* 0x00027c00011b7983 */ /* 0x000ee20000300800 */
[----:B------:R-:W2:Y:S01]  /*5bcc0*/  LDL.LU R14, [R1+0xa8] ;  /* 0x0000a800010e7983 */ /* 0x000ea20000300800 */
[----:B----4-:R-:W-:-:S02]  /*5bcd0*/  IMAD.MOV.U32 R15, RZ, RZ, R2 ;  /* 0x000000ffff0f7224 */ /* 0x010fc400078e0002 */
        /* <DEDUP_REMOVED lines=22> */
[----:B--2---:R0:W-:Y:S01]  /*5be40*/  STL.64 [R1+0x1c40], R14 ;  /* 0x001c400e01007387 */ /* 0x0041e20000100a00 */
[----:B---3--:R-:W-:Y:S02]  /*5be50*/  STL.64 [R1+0x1c08], R26 ;  /* 0x001c081a01007387 */ /* 0x008fe40000100a00 */
[----:B------:R1:W-:Y:S02]  /*5be60*/  STL.64 [R1+0x1c00], R24 ;  /* 0x001c001801007387 */ /* 0x0003e40000100a00 */
        /* <DEDUP_REMOVED lines=110> */
[----:B------:R-:W3:Y:S01]  /*5c550*/  LDL.LU R4, [R1+0x230] ;  /* 0x0002300001047983 */ /* 0x000ee20000300800 */
[----:B------:R-:W3:Y:S02]  /*5c560*/  LDL.LU R5, [R1+0x234] ;  /* 0x0002340001057983 */ /* 0x000ee40000300800 */
[----:B------:R-:W3:Y:S02]  /*5c570*/  LDL.LU R6, [R1+0x238] ;  /* 0x0002380001067983 */ /* 0x000ee40000300800 */
[----:B------:R-:W-:Y:S01]  /*5c580*/  IMAD.MOV.U32 R11, RZ, RZ, R20 ;  /* 0x000000ffff0b7224 */ /* 0x000fe200078e0014 */
[----:B------:R-:W3:Y:S01]  /*5c590*/  LDL.LU R7, [R1+0x23c] ;  /* 0x00023c0001077983 */ /* 0x000ee20000300800 */
[----:B------:R-:W-:-:S02]  /*5c5a0*/  IMAD.MOV.U32 R10, RZ, RZ, R21 ;  /* 0x000000ffff0a7224 */ /* 0x000fc400078e0015 */
[----:B------:R-:W3:Y:S02]  /*5c5b0*/  LDL.LU R20, [R1+0x1f0] ;  /* 0x0001f00001147983 */ /* 0x000ee40000300800 */
[----:B------:R-:W3:Y:S01]  /*5c5c0*/  LDL.LU R21, [R1+0x1f4] ;  /* 0x0001f40001157983 */ /* 0x000ee20000300800 */
[----:B------:R-:W3:Y:S01]  /*5c5d0*/  LDL.LU R22, [R1+0x1f8] ;  /* 0x0001f80001167983 */ /* 0x000ee20000300800 */
[----:B------:R-:W3:Y:S01]  /*5c5e0*/  LDL.LU R23, [R1+0x1fc] ;  /* 0x0001fc0001177983 */ /* 0x000ee20000300800 */
        /* <DEDUP_REMOVED lines=116> */
[----:B------:R0:W-:Y:S01]  /*5cd30*/  STL.64 [R1+0x650], R12 ;  /* 0x0006500c01007387 */ /* 0x0001e20000100a00 */
[----:B------:R1:W-:Y:S02]  /*5cd40*/  STL.64 [R1+0x658], R14 ;  /* 0x0006580e01007387 */ /* 0x0003e40000100a00 */
[----:B0-----:R-:W-:Y:S02]  /*5cd50*/  IMAD.MOV.U32 R13, RZ, RZ, R15 ;  /* 0x000000ffff0d7224 */ /* 0x001fe400078e000f */
[----:B-1----:R-:W-:Y:S02]  /*5cd60*/  IMAD.MOV.U32 R14, RZ, RZ, R29 ;  /* 0x000000ffff0e7224 */ /* 0x002fe400078e001d */
[----:B------:R-:W-:Y:S01]  /*5cd70*/  IMAD.MOV.U32 R15, RZ, RZ, R28 ;  /* 0x000000ffff0f7224 */ /* 0x000fe200078e001c */
[----:B------:R2:W-:Y:S01]  /*5cd80*/  STL [R1+0x1afc], R13 ;  /* 0x001afc0d01007387 */ /* 0x0005e20000100800 */
[C---:B---3--:R-:W-:Y:S08]  /*5cd90*/  HMMA.16816.F32.BF16 R8, R16.reuse, R10, R4 ;  /* 0x0000000a1008723c */ /* 0x048ff00000041804 */
[----:B--2---:R-:W-:Y:S01]  /*5cda0*/  HMMA.16816.F32.BF16 R12, R16, R14, R24 ;  /* 0x0000000e100c723c */ /* 0x004fe20000041818 */
[----:B------:R-:W2:Y:S01]  /*5cdb0*/  LDL.LU.64 R26, [R1+0x1b80] ;  /* 0x001b8000011a7983 */ /* 0x000ea20000300a00 */
[----:B------:R-:W2:Y:S11]  /*5cdc0*/  LDL.LU.64 R24, [R1+0x1b78] ;  /* 0x001b780001187983 */ /* 0x000eb60000300a00 */
[----:B------:R-:W-:Y:S10]  /*5cdd0*/  @!UPT UIADD3 URZ, URZ, URZ, URZ ;  /* 0x0000003f3f3ff290 */ /* 0x000ff4000fffe03f */
[----:B------:R0:W-:Y:S01]  /*5cde0*/  STL.64 [R1+0x640], R12 ;  /* 0x0006400c01007387 */ /* 0x0001e20000100a00 */
[----:B------:R-:W-:Y:S02]  /*5cdf0*/  STL.64 [R1+0x648], R14 ;  /* 0x0006480e01007387 */ /* 0x000fe40000100a00 */
[----:B0-----:R-:W-:-:S05]  /*5ce00*/  IMAD.MOV.U32 R12, RZ, RZ, R15 ;  /* 0x000000ffff0c7224 */ /* 0x001fca00078e000f */
[----:B------:R0:W-:Y:S04]  /*5ce10*/  STL [R1+0x1b00], R12 ;  /* 0x001b000c01007387 */ /* 0x0001e80000100800 */
[----:B0-----:R-:W3:Y:S01]  /*5ce20*/  LDL.LU R12, [R1+0x1d0] ;  /* 0x0001d000010c7983 */ /* 0x001ee20000300800 */
[----:B------:R-:W3:Y:S02]  /*5ce30*/  LDL.LU R13, [R1+0x1d4] ;  /* 0x0001d400010d7983 */ /* 0x000ee40000300800 */
[----:B------:R-:W3:Y:S02]  /*5ce40*/  LDL.LU R14, [R1+0x1d8] ;  /* 0x0001d800010e7983 */ /* 0x000ee40000300800 */
[----:B------:R-:W3:Y:S01]  /*5ce50*/  LDL.LU R15, [R1+0x1dc] ;  /* 0x0001dc00010f7983 */ /* 0x000ee20000300800 */
[----:B------:R-:W2:Y:S01]  /*5ce60*/  LDL.LU.64 R6, [R1+0x1b70] ;  /* 0x001b700001067983 */ /* 0x000ea20000300a00 */
[----:B------:R-:W-:Y:S02]  /*5ce70*/  STL.64 [R1+0x630], R8 ;  /* 0x0006300801007387 */ /* 0x000fe40000100a00 */
[----:B------:R0:W-:Y:S02]  /*5ce80*/  STL.64 [R1+0x638], R10 ;  /* 0x0006380a01007387 */ /* 0x0001e40000100a00 */
[----:B0-----:R-:W3:Y:S01]  /*5ce90*/  LDL.LU.64 R10, [R1+0x1b68] ;  /* 0x001b6800010a7983 */ /* 0x001ee20000300a00 */
[----:B------:R-:W3:Y:S01]  /*5cea0*/  LDL.LU.64 R8, [R1+0x1b60] ;  /* 0x001b600001087983 */ /* 0x000ee20000300a00 */
[C---:B--2---:R-:W-:Y:S02]  /*5ceb0*/  HMMA.16816.F32.BF16 R4, R16.reuse, R6, R24 ;  /* 0x000000061004723c */ /* 0x044fe40000041818 */
[----:B------:R-:W3:Y:S11]  /*5cec0*/  LDL.LU.64 R26, [R1+0x1b58] ;  /* 0x001b5800011a7983 */ /* 0x000ef60000300a00 */
[----:B------:R-:W-:Y:S10]  /*5ced0*/  @!UPT UIADD3 URZ, URZ, URZ, URZ ;  /* 0x0000003f3f3ff290 */ /* 0x000ff4000fffe03f */
[----:B------:R-:W-:Y:S01]  /*5cee0*/  STL.64 [R1+0x620], R4 ;  /* 0x0006200401007387 */ /* 0x000fe20000100a00 */
[----:B------:R0:W-:Y:S03]  /*5cef0*/  STL.64 [R1+0x628], R6 ;  /* 0x0006280601007387 */ /* 0x0001e60000100a00 */
[----:B0-----:R-:W2:Y:S01]  /*5cf00*/  LDL.LU.64 R6, [R1+0x1b50] ;  /* 0x001b500001067983 */ /* 0x001ea20000300a00 */
[----:B------:R-:W2:Y:S01]  /*5cf10*/  LDL.LU.64 R4, [R1+0x1b48] ;  /* 0x001b480001047983 */ /* 0x000ea20000300a00 */
[C---:B---3--:R-:W-:Y:S02]  /*5cf20*/  HMMA.16816.F32.BF16 R24, R16.reuse, R26, R8 ;  /* 0x0000001a1018723c */ /* 0x048fe40000041808 */
[----:B------:R-:W2:Y:S11]  /*5cf30*/  LDL.LU.64 R10, [R1+0x1b40] ;  /* 0x001b4000010a7983 */ /* 0x000eb60000300a00 */
[----:B------:R-:W-:Y:S10]  /*5cf40*/  @!UPT UIADD3 URZ, URZ, URZ, URZ ;  /* 0x0000003f3f3ff290 */ /* 0x000ff4000fffe03f */
[----:B------:R-:W-:Y:S01]  /*5cf50*/  STL.64 [R1+0x610], R24 ;  /* 0x0006101801007387 */ /* 0x000fe20000100a00 */
[----:B------:R0:W-:Y:S03]  /*5cf60*/  STL.64 [R1+0x618], R26 ;  /* 0x0006181a01007387 */ /* 0x0001e60000100a00 */
[----:B0-----:R-:W3:Y:S01]  /*5cf70*/  LDL.LU.64 R26, [R1+0x1b38] ;  /* 0x001b3800011a7983 */ /* 0x001ee20000300a00 */
[C---:B--2---:R-:W-:Y:S03]  /*5cf80*/  HMMA.16816.F32.BF16 R8, R16.reuse, R10, R4 ;  /* 0x0000000a1008723c */ /* 0x044fe60000041804 */
[----:B------:R-:W2:Y:S05]  /*5cf90*/  LDL.LU.64 R6, [R1+0x1b30] ;  /* 0x001b300001067983 */ /* 0x000eaa0000300a00 */
[C---:B---3--:R-:W-:Y:S11]  /*5cfa0*/  HMMA.16816.F32.BF16 R24, R16.reuse, R26, R20 ;  /* 0x0000001a1018723c */ /* 0x048ff60000041814 */
[----:B------:R-:W-:Y:S04]  /*5cfb0*/  @!UPT UIADD3 URZ, URZ, URZ, URZ ;  /* 0x0000003f3f3ff290 */ /* 0x000fe8000fffe03f */
[----:B------:R-:W-:Y:S01]  /*5cfc0*/  STL.64 [R1+0x600], R8 ;  /* 0x0006000801007387 */ /* 0x000fe20000100a00 */
[----:B------:R0:W-:Y:S03]  /*5cfd0*/  STL.64 [R1+0x608], R10 ;  /* 0x0006080a01007387 */ /* 0x0001e60000100a00 */
[----:B0-----:R-:W3:Y:S01]  /*5cfe0*/  LDL.LU.64 R10, [R1+0x1b28] ;  /* 0x001b2800010a7983 */ /* 0x001ee20000300a00 */
[----:B------:R-:W2:Y:S03]  /*5cff0*/  LDL.LU.64 R22, [R1+0x1b20] ;  /* 0x001b200001167983 */ /* 0x000ea60000300a00 */
[----:B------:R0:W-:Y:S01]  /*5d000*/  STL.64 [R1+0x5f0], R24 ;  /* 0x0005f01801007387 */ /* 0x0001e20000100a00 */
[----:B------:R1:W-:Y:S03]  /*5d010*/  STL.64 [R1+0x5f8], R26 ;  /* 0x0005f81a01007387 */ /* 0x0003e60000100a00 */
[----:B0-----:R-:W2:Y:S01]  /*5d020*/  LDL.LU R24, [R1+0x1e0] ;  /* 0x0001e00001187983 */ /* 0x001ea20000300800 */
[----:B------:R-:W2:Y:S02]  /*5d030*/  LDL.LU R25, [R1+0x1e4] ;  /* 0x0001e40001197983 */ /* 0x000ea40000300800 */
[----:B-1----:R-:W2:Y:S02]  /*5d040*/  LDL.LU R26, [R1+0x1e8] ;  /* 0x0001e800011a7983 */ /* 0x002ea40000300800 */
[----:B------:R-:W2:Y:S01]  /*5d050*/  LDL.LU R27, [R1+0x1ec] ;  /* 0x0001ec00011b7983 */ /* 0x000ea20000300800 */
[----:B------:R-:W4:Y:S01]  /*5d060*/  LDL.LU R28, [R1+0xa10] ;  /* 0x000a1000011c7983 */ /* 0x000f220000300800 */
[C---:B---3--:R-:W-:Y:S08]  /*5d070*/  HMMA.16816.F32.BF16 R8, R16.reuse, R10, R12 ;  /* 0x0000000a1008723c */ /* 0x048ff0000004180c */
[----:B--2---:R-:W-:Y:S11]  /*5d080*/  HMMA.16816.F32.BF16 R20, R16, R22, R24 ;  /* 0x000000161014723c */ /* 0x004ff60000041818 */
[----:B------:R-:W-:Y:S11]  /*5d090*/  @!UPT UIADD3 URZ, URZ, URZ, URZ ;  /* 0x0000003f3f3ff290 */ /* 0x000ff6000fffe03f */
[----:B------:R-:W-:Y:S01]  /*5d0a0*/  @!UPT UIADD3 URZ, URZ, URZ, URZ ;  /* 0x0000003f3f3ff290 */ /* 0x000fe2000fffe03f */
[----:B------:R-:W-:Y:S01]  /*5d0b0*/  STL.64 [R1+0x5e0], R20 ;  /* 0x0005e01401007387 */ /* 0x000fe20000100a00 */
[----:B------:R-:W-:Y:S02]  /*5d0c0*/  STL.64 [R1+0x5e8], R22 ;  /* 0x0005e81601007387 */ /* 0x000fe40000100a00 */
[----:B------:R-:W-:Y:S02]  /*5d0d0*/  STL.64 [R1+0x5d0], R8 ;  /* 0x0005d00801007387 */ /* 0x000fe40000100a00 */
[----:B------:R0:W-:Y:S02]  /*5d0e0*/  STL.64 [R1+0x5d8], R10 ;  /* 0x0005d80a01007387 */ /* 0x0001e40000100a00 */
[----:B0-----:R-:W-:Y:S02]  /*5d0f0*/  IMAD.MOV.U32 R10, RZ, RZ, R11 ;  /* 0x000000ffff0a7224 */ /* 0x001fe400078e000b */
[----:B------:R-:W2:Y:S01]  /*5d100*/  LDL.LU R11, [R1+0x9f4] ;  /* 0x0009f400010b7983 */ /* 0x000ea20000300800 */
[----:B------:R-:W3:Y:S02]  /*5d110*/  LDL.LU R22, [R1+0x974] ;  /* 0x0009740001167983 */ /* 0x000ee40000300800 */
[----:B------:R-:W2:Y:S02]  /*5d120*/  LDL.LU R23, [R1+0x9ec] ;  /* 0x0009ec0001177983 */ /* 0x000ea40000300800 */
[----:B------:R-:W2:Y:S01]  /*5d130*/  LDL.LU R26, [R1+0x97c] ;  /* 0x00097c00011a7983 */ /* 0x000ea20000300800 */
[----:B------:R-:W2:Y:S01]  /*5d140*/  LDL.LU R27, [R1+0x9e4] ;  /* 0x0009e400011b7983 */ /* 0x000ea20000300800 */
[----:B------:R-:W3:Y:S02]  /*5d150*/  LDL.LU R12, [R1+0x978] ;  /* 0x00097800010c7983 */ /* 0x000ee40000300800 */
[----:B------:R-:W3:Y:S02]  /*5d160*/  LDL.LU R13, [R1+0x9dc] ;  /* 0x0009dc00010d7983 */ /* 0x000ee40000300800 */
[----:B------:R-:W3:Y:S01]  /*5d170*/  LDL.LU R25, [R1+0x970] ;  /* 0x0009700001197983 */ /* 0x000ee20000300800 */
[----:B------:R-:W3:Y:S01]  /*5d180*/  LDL.LU R5, [R1+0x9d4] ;  /* 0x0009d40001057983 */ /* 0x000ee20000300800 */
[----:B------:R-:W3:Y:S03]  /*5d190*/  LDL.LU R24, [R1+0x9f8] ;  /* 0x0009f80001187983 */ /* 0x000ee60000300800 */
[----:B--2---:R-:W-:Y:S04]  /*5d1a0*/  STL.64 [R1+0x1b10], R26 ;  /* 0x001b101a01007387 */ /* 0x004fe80000100a00 */
[----:B---3--:R0:W-:Y:S04]  /*5d1b0*/  STL.64 [R1+0x1b08], R24 ;  /* 0x001b081801007387 */ /* 0x0081e80000100a00 */
[----:B0-----:R-:W2:Y:S01]  /*5d1c0*/  LDL.LU R24, [R1+0x1c0] ;  /* 0x0001c00001187983 */ /* 0x001ea20000300800 */
[----:B----4-:R-:W-:-:S02]  /*5d1d0*/  IMAD.MOV.U32 R25, RZ, RZ, R0 ;  /* 0x000000ffff197224 */ /* 0x010fc400078e0000 */
[----:B------:R-:W-:Y:S02]  /*5d1e0*/  IMAD.MOV.U32 R26, RZ, RZ, R3 ;  /* 0x000000ffff1a7224 */ /* 0x000fe400078e0003 */
[----:B------:R-:W-:Y:S01]  /*5d1f0*/  IMAD.MOV.U32 R27, RZ, RZ, R2 ;  /* 0x000000ffff1b7224 */ /* 0x000fe200078e0002 */
[----:B------:R-:W3:Y:S01]  /*5d200*/  LDL.LU R0, [R1+0x1b18] ;  /* 0x001b180001007983 */ /* 0x000ee20000300800 */
[----:B------:R-:W4:Y:S02]  /*5d210*/  LDL.LU R4, [R1+0x9cc] ;  /* 0x0009cc0001047983 */ /* 0x000f240000300800 */
[----:B------:R-:W3:Y:S02]  /*5d220*/  LDL.LU R14, [R1+0x9f0] ;  /* 0x0009f000010e7983 */ /* 0x000ee40000300800 */
[----:B------:R-:W3:Y:S01]  /*5d230*/  LDL.LU R8, [R1+0x9c4] ;  /* 0x0009c40001087983 */ /* 0x000ee20000300800 */
[----:B------:R-:W3:Y:S01]  /*5d240*/  LDL.LU R20, [R1+0x9e8] ;  /* 0x0009e80001147983 */ /* 0x000ee20000300800 */
[----:B------:R0:W-:Y:S03]  /*5d250*/  STL [R1+0x1b04], R10 ;  /* 0x001b040a01007387 */ /* 0x0001e60000100800 */
[----:B0-----:R-:W3:Y:S01]  /*5d260*/  LDL.LU R10, [R1+0xa0c] ;  /* 0x000a0c00010a7983 */ /* 0x001ee20000300800 */
[----:B------:R-:W-:-:S05]  /*5d270*/  IMAD.MOV.U32 R3, RZ, RZ, 0x3f ;  /* 0x0000003fff037424 */ /* 0x000fca00078e00ff */
[----:B------:R-:W-:-:S04]  /*5d280*/  IADD3 R3, R3, c[0x0][0x180], RZ ;  /* 0x0000600003037a10 */ /* 0x000fc80007ffe0ff */
[----:B------:R-:W-:Y:S01]  /*5d290*/  SHF.R.S32.HI R2, RZ, 0x1f, R3 ;  /* 0x0000001fff027819 */ /* 0x000fe20000011403 */
[----:B------:R-:W-:-:S03]  /*5d2a0*/  UIADD3 UR4, UR4, 0x1, URZ ;  /* 0x0000000104047890 */ /* 0x000fc6000fffe03f */
[----:B------:R-:W-:-:S04]  /*5d2b0*/  LEA.HI R9, R2, R3, RZ, 0x6 ;  /* 0x0000000302097211 */ /* 0x000fc800078f30ff */
[----:B------:R-:W-:Y:S02]  /*5d2c0*/  SHF.R.S32.HI R9, RZ, 0x6, R9 ;  /* 0x00000006ff097819 */ /* 0x000fe40000011409 */
[----:B------:R-:W-:Y:S02]  /*5d2d0*/  IADD3 R28, P2, R28, UR12, RZ ;  /* 0x0000000c1c1c7c10 */ /* 0x000fe4000ff5e0ff */
[----:B------:R-:W-:Y:S01]  /*5d2e0*/  ISETP.NE.U32.AND P0, PT, R9, UR4, PT ;  /* 0x0000000409007c0c */ /* 0x000fe2000bf05070 */
[----:B--2---:R-:W-:Y:S01]  /*5d2f0*/  HMMA.16816.F32.BF16 R16, R16, R6, R24 ;  /* 0x000000061010723c */ /* 0x004fe20000041818 */
[----:B------:R-:W2:Y:S01]  /*5d300*/  LDL.LU.64 R26, [R1+0x1b10] ;  /* 0x001b1000011a7983 */ /* 0x000ea20000300a00 */
[----:B------:R-:W2:Y:S11]  /*5d310*/  LDL.LU.64 R24, [R1+0x1b08] ;  /* 0x001b080001187983 */ /* 0x000eb60000300a00 */
[----:B------:R-:W-:Y:S10]  /*5d320*/  @!UPT UIADD3 URZ, URZ, URZ, URZ ;  /* 0x0000003f3f3ff290 */ /* 0x000ff4000fffe03f */
[----:B------:R0:W-:Y:S01]  /*5d330*/  STL.64 [R1+0x5c0], R16 ;  /* 0x0005c01001007387 */ /* 0x0001e20000100a00 */
[----:B------:R1:W-:Y:S02]  /*5d340*/  STL.64 [R1+0x5c8], R18 ;  /* 0x0005c81201007387 */ /* 0x0003e40000100a00 */
[----:B------:R-:W-:Y:S01]  /*5d350*/  IMAD.MOV.U32 R6, RZ, RZ, R19 ;  /* 0x000000ffff067224 */ /* 0x000fe200078e0013 */
[----:B0-----:R-:W2:Y:S01]  /*5d360*/  LDL.LU R16, [R1+0x980] ;  /* 0x0009800001107983 */ /* 0x001ea20000300800 */
[----:B------:R-:W4:Y:S02]  /*5d370*/  LDL.LU R17, [R1+0xa08] ;  /* 0x000a080001117983 */ /* 0x000f240000300800 */
[----:B-1----:R-:W4:Y:S02]  /*5d380*/  LDL.LU R18, [R1+0xa04] ;  /* 0x000a040001127983 */ /* 0x002f240000300800 */
        /* <DEDUP_REMOVED lines=8> */
[----:B------:R0:W-:Y:S02]  /*5d410*/  STL [R1+0xa10], R28 ;  /* 0x000a101c01007387 */ /* 0x0001e40000100800 */
[----:B0-----:R-:W4:Y:S01]  /*5d420*/  LDL.LU R28, [R1+0x9a4] ;  /* 0x0009a400011c7983 */ /* 0x001f220000300800 */
[----:B---3--:R-:W-:Y:S01]  /*5d430*/  IADD3.X R10, R10, UR6, RZ, P2, !PT ;  /* 0x000000060a0a7c10 */ /* 0x008fe200097fe4ff */
[----:B------:R-:W-:-:S04]  /*5d440*/  IADD3 R11, P2, R11, UR12, RZ ;  /* 0x0000000c0b0b7c10 */ /* 0x000fc8000ff5e0ff */
[----:B------:R-:W-:Y:S01]  /*5d450*/  IADD3.X R14, R14, UR6, RZ, P2, !PT ;  /* 0x000000060e0e7c10 */ /* 0x000fe200097fe4ff */
[----:B------:R-:W-:Y:S01]  /*5d460*/  IADD3 R8, P2, R8, UR12, RZ ;  /* 0x0000000c08087c10 */ /* 0x000fe2000ff5e0ff */
[----:B--2---:R-:W-:Y:S02]  /*5d470*/  IADD3 R16, P3, R16, UR12, RZ ;  /* 0x0000000c10107c10 */ /* 0x004fe4000ff7e0ff */
[----:B----4-:R-:W-:Y:S02]  /*5d480*/  IADD3 R17, P4, R17, UR12, RZ ;  /* 0x0000000c11117c10 */ /* 0x010fe4000ff9e0ff */
[----:B------:R-:W-:Y:S02]  /*5d490*/  IADD3 R18, P5, R18, UR12, RZ ;  /* 0x0000000c12127c10 */ /* 0x000fe4000ffbe0ff */
[----:B------:R-:W-:Y:S02]  /*5d4a0*/  IADD3 R19, P6, R19, UR12, RZ ;  /* 0x0000000c13137c10 */ /* 0x000fe4000ffde0ff */
[----:B------:R-:W-:Y:S01]  /*5d4b0*/  IADD3 R7, P1, R7, UR12, RZ ;  /* 0x0000000c07077c10 */ /* 0x000fe2000ff3e0ff */
[----:B------:R-:W-:Y:S01]  /*5d4c0*/  STL [R1+0x980], R16 ;  /* 0x0009801001007387 */ /* 0x000fe20000100800 */
[----:B------:R-:W-:Y:S02]  /*5d4d0*/  STL [R1+0xa08], R17 ;  /* 0x000a081101007387 */ /* 0x000fe40000100800 */
[----:B------:R-:W-:Y:S01]  /*5d4e0*/  STL [R1+0xa04], R18 ;  /* 0x000a041201007387 */ /* 0x000fe20000100800 */
[----:B------:R-:W-:Y:S01]  /*5d4f0*/  IADD3.X R22, R22, UR6, RZ, P3, !PT ;  /* 0x0000000616167c10 */ /* 0x000fe20009ffe4ff */
[----:B------:R-:W-:Y:S01]  /*5d500*/  STL [R1+0xa00], R19 ;  /* 0x000a001301007387 */ /* 0x000fe20000100800 */
[----:B------:R-:W-:Y:S01]  /*5d510*/  IADD3 R23, P3, R23, UR12, RZ ;  /* 0x0000000c17177c10 */ /* 0x000fe2000ff7e0ff */
        /* <DEDUP_REMOVED lines=16> */
[----:B------:R-:W-:Y:S02]  /*5d620*/  STL [R1+0x9dc], R13 ;  /* 0x0009dc0d01007387 */ /* 0x000fe40000100800 */
[----:B------:R-:W-:Y:S01]  /*5d630*/  STL [R1+0x970], R25 ;  /* 0x0009701901007387 */ /* 0x000fe20000100800 */
[----:B------:R-:W-:Y:S01]  /*5d640*/  STL [R1+0x9d4], R5 ;  /* 0x0009d40501007387 */ /* 0x000fe20000100800 */
[----:B------:R-:W-:Y:S01]  /*5d650*/  STL [R1+0x9f8], R24 ;  /* 0x0009f81801007387 */ /* 0x000fe20000100800 */
[----:B------:R-:W-:Y:S01]  /*5d660*/  IADD3.X R20, R20, UR6, RZ, P3, !PT ;  /* 0x0000000614147c10 */ /* 0x000fe20009ffe4ff */
[----:B------:R-:W-:Y:S01]  /*5d670*/  STL [R1+0x9cc], R4 ;  /* 0x0009cc0401007387 */ /* 0x000fe20000100800 */
[----:B------:R0:W-:Y:S01]  /*5d680*/  STL [R1+0x9c4], R8 ;  /* 0x0009c40801007387 */ /* 0x0001e20000100800 */
[----:B------:R-:W-:Y:S01]  /*5d690*/  STL [R1+0x9f0], R14 ;  /* 0x0009f00e01007387 */ /* 0x000fe20000100800 */
[----:B------:R-:W-:-:S02]  /*5d6a0*/  IADD3 R15, P3, R15, UR12, RZ ;  /* 0x0000000c0f0f7c10 */ /* 0x000fc4000ff7e0ff */
[----:B------:R-:W-:Y:S01]  /*5d6b0*/  IADD3.X R29, R29, UR6, RZ, P4, !PT ;  /* 0x000000061d1d7c10 */ /* 0x000fe2000a7fe4ff */
[----:B------:R-:W-:Y:S01]  /*5d6c0*/  IADD3 R3, P4, R3, UR12, RZ ;  /* 0x0000000c03037c10 */ /* 0x000fe2000ff9e0ff */
[----:B------:R-:W-:Y:S01]  /*5d6d0*/  IADD3.X R2, R2, UR6, RZ, P5, !PT ;  /* 0x0000000602027c10 */ /* 0x000fe2000affe4ff */
[----:B0-----:R-:W2:Y:S01]  /*5d6e0*/  LDL.LU R8, [R1+0x9c8] ;  /* 0x0009c80001087983 */ /* 0x001ea20000300800 */
[----:B------:R0:W-:Y:S01]  /*5d6f0*/  STL [R1+0x9e8], R20 ;  /* 0x0009e81401007387 */ /* 0x0001e20000100800 */
[----:B------:R-:W-:Y:S02]  /*5d700*/  IADD3 R9, P5, R9, UR12, RZ ;  /* 0x0000000c09097c10 */ /* 0x000fe4000ffbe0ff */
[----:B------:R-:W-:Y:S01]  /*5d710*/  IADD3.X R21, R21, UR6, RZ, P6, !PT ;  /* 0x0000000615157c10 */ /* 0x000fe2000b7fe4ff */
[----:B0-----:R-:W3:Y:S01]  /*5d720*/  LDL.LU R20, [R1+0x99c] ;  /* 0x00099c0001147983 */ /* 0x001ee20000300800 */
[----:B------:R-:W-:Y:S02]  /*5d730*/  STL [R1+0x9bc], R15 ;  /* 0x0009bc0f01007387 */ /* 0x000fe40000100800 */
[----:B------:R0:W-:Y:S02]  /*5d740*/  STL [R1+0x9b4], R3 ;  /* 0x0009b40301007387 */ /* 0x0001e40000100800 */
[----:B------:R-:W-:Y:S01]  /*5d750*/  STL [R1+0x9e0], R29 ;  /* 0x0009e01d01007387 */ /* 0x000fe20000100800 */
[----:B------:R-:W-:Y:S01]  /*5d760*/  IADD3 R28, P6, R28, UR12, RZ ;  /* 0x0000000c1c1c7c10 */ /* 0x000fe2000ffde0ff */
[----:B0-----:R-:W4:Y:S01]  /*5d770*/  LDL.LU R3, [R1+0x9c0] ;  /* 0x0009c00001037983 */ /* 0x001f220000300800 */
[----:B------:R0:W-:Y:S03]  /*5d780*/  STL [R1+0x9d8], R2 ;  /* 0x0009d80201007387 */ /* 0x0001e60000100800 */
[----:B0-----:R-:W4:Y:S01]  /*5d790*/  LDL.LU R2, [R1+0x994] ;  /* 0x0009940001027983 */ /* 0x001f220000300800 */
[----:B------:R-:W4:Y:S02]  /*5d7a0*/  LDL.LU R16, [R1+0x9b8] ;  /* 0x0009b80001107983 */ /* 0x000f240000300800 */
[----:B------:R-:W-:Y:S02]  /*5d7b0*/  STL [R1+0x9ac], R9 ;  /* 0x0009ac0901007387 */ /* 0x000fe40000100800 */
[----:B------:R-:W4:Y:S01]  /*5d7c0*/  LDL.LU R17, [R1+0x98c] ;  /* 0x00098c0001117983 */ /* 0x000f220000300800 */
[----:B------:R0:W-:Y:S01]  /*5d7d0*/  STL [R1+0x9d0], R21 ;  /* 0x0009d01501007387 */ /* 0x0001e20000100800 */
[----:B------:R-:W4:Y:S02]  /*5d7e0*/  LDL.LU R18, [R1+0x9b0] ;  /* 0x0009b00001127983 */ /* 0x000f240000300800 */
[----:B------:R1:W-:Y:S02]  /*5d7f0*/  STL [R1+0x9a4], R28 ;  /* 0x0009a41c01007387 */ /* 0x0003e40000100800 */
        /* <DEDUP_REMOVED lines=15> */
[----:B0-----:R-:W4:Y:S02]  /*5d8f0*/  LDL.LU R21, [R1+0x95c] ;  /* 0x00095c0001157983 */ /* 0x001f240000300800 */
[----:B-1----:R-:W4:Y:S01]  /*5d900*/  LDL.LU R28, [R1+0x930] ;  /* 0x00093000011c7983 */ /* 0x002f220000300800 */
[----:B------:R-:W4:Y:S01]  /*5d910*/  LDL.LU R15, [R1+0x954] ;  /* 0x00095400010f7983 */ /* 0x000f220000300800 */
[----:B------:R-:W4:Y:S01]  /*5d920*/  LDL.LU R29, [R1+0x928] ;  /* 0x00092800011d7983 */ /* 0x000f220000300800 */
[----:B--2---:R-:W-:-:S05]  /*5d930*/  IADD3.X R8, R8, UR6, RZ, P1, !PT ;  /* 0x0000000608087c10 */ /* 0x004fca0008ffe4ff */
[----:B------:R0:W-:Y:S01]  /*5d940*/  STL [R1+0x9c8], R8 ;  /* 0x0009c80801007387 */ /* 0x0001e20000100800 */
[----:B---3--:R-:W-:-:S03]  /*5d950*/  IADD3 R20, P1, R20, UR12, RZ ;  /* 0x0000000c14147c10 */ /* 0x008fc6000ff3e0ff */
[----:B0-----:R-:W2:Y:S02]  /*5d960*/  LDL.LU R8, [R1+0x94c] ;  /* 0x00094c0001087983 */ /* 0x001ea40000300800 */
[----:B------:R0:W-:Y:S01]  /*5d970*/  STL [R1+0x99c], R20 ;  /* 0x00099c1401007387 */ /* 0x0001e20000100800 */
[----:B----4-:R-:W-:Y:S01]  /*5d980*/  IADD3.X R3, R3, UR6, RZ, P2, !PT ;  /* 0x0000000603037c10 */ /* 0x010fe200097fe4ff */
[----:B0-----:R-:W3:Y:S01]  /*5d990*/  LDL.LU R20, [R1+0x920] ;  /* 0x0009200001147983 */ /* 0x001ee20000300800 */
[----:B------:R-:W4:Y:S03]  /*5d9a0*/  LDL.LU R9, [R1+0x944] ;  /* 0x0009440001097983 */ /* 0x000f260000300800 */
[----:B------:R0:W-:Y:S01]  /*5d9b0*/  STL [R1+0x9c0], R3 ;  /* 0x0009c00301007387 */ /* 0x0001e20000100800 */
[----:B------:R-:W-:Y:S02]  /*5d9c0*/  IADD3 R2, P2, R2, UR12, RZ ;  /* 0x0000000c02027c10 */ /* 0x000fe4000ff5e0ff */
[----:B------:R-:W-:Y:S01]  /*5d9d0*/  IADD3.X R16, R16, UR6, RZ, P3, !PT ;  /* 0x0000000610107c10 */ /* 0x000fe20009ffe4ff */
[----:B0-----:R-:W4:Y:S02]  /*5d9e0*/  LDL.LU R3, [R1+0x918] ;  /* 0x0009180001037983 */ /* 0x001f240000300800 */
[----:B------:R0:W-:Y:S01]  /*5d9f0*/  STL [R1+0x994], R2 ;  /* 0x0009940201007387 */ /* 0x0001e20000100800 */
[----:B------:R-:W-:-:S02]  /*5da00*/  IADD3 R17, P3, R17, UR12, RZ ;  /* 0x0000000c11117c10 */ /* 0x000fc4000ff7e0ff */
[----:B------:R-:W-:Y:S01]  /*5da10*/  IADD3.X R18, R18, UR6, RZ, P4, !PT ;  /* 0x0000000612127c10 */ /* 0x000fe2000a7fe4ff */
[----:B------:R-:W-:Y:S01]  /*5da20*/  IADD3 R19, P4, R19, UR12, RZ ;  /* 0x0000000c13137c10 */ /* 0x000fe2000ff9e0ff */
[----:B------:R-:W-:Y:S01]  /*5da30*/  IADD3.X R7, R7, UR6, RZ, P5, !PT ;  /* 0x0000000607077c10 */ /* 0x000fe2000affe4ff */
[----:B------:R-:W-:Y:S01]  /*5da40*/  IADD3 R10, P5, R10, UR12, RZ ;  /* 0x0000000c0a0a7c10 */ /* 0x000fe2000ffbe0ff */
[----:B0-----:R-:W4:Y:S01]  /*5da50*/  LDL.LU R2, [R1+0x93c] ;  /* 0x00093c0001027983 */ /* 0x001f220000300800 */
        /* <DEDUP_REMOVED lines=24> */
[----:B------:R-:W-:Y:S01]  /*5dbe0*/  IADD3.X R21, R21, UR6, RZ, P6, !PT ;  /* 0x0000000615157c10 */ /* 0x000fe2000b7fe4ff */
[----:B------:R-:W-:Y:S01]  /*5dbf0*/  STL [R1+0x948], R25 ;  /* 0x0009481901007387 */ /* 0x000fe20000100800 */
[----:B------:R-:W-:Y:S01]  /*5dc00*/  IADD3 R14, P5, R14, UR12, RZ ;  /* 0x0000000c0e0e7c10 */ /* 0x000fe2000ffbe0ff */
[----:B------:R-:W-:Y:S01]  /*5dc10*/  STL [R1+0x96c], R5 ;  /* 0x00096c0501007387 */ /* 0x000fe20000100800 */
[----:B------:R-:W-:Y:S01]  /*5dc20*/  STL [R1+0x940], R24 ;  /* 0x0009401801007387 */ /* 0x000fe20000100800 */
[----:B------:R-:W-:Y:S01]  /*5dc30*/  IADD3 R28, P6, R28, UR12, RZ ;  /* 0x0000000c1c1c7c10 */ /* 0x000fe2000ffde0ff */
[----:B------:R-:W-:Y:S01]  /*5dc40*/  STL [R1+0x964], R4 ;  /* 0x0009640401007387 */ /* 0x000fe20000100800 */
[----:B------:R0:W-:Y:S01]  /*5dc50*/  STL [R1+0x95c], R21 ;  /* 0x00095c1501007387 */ /* 0x0001e20000100800 */
[----:B------:R-:W-:Y:S03]  /*5dc60*/  STL [R1+0x938], R14 ;  /* 0x0009380e01007387 */ /* 0x000fe60000100800 */
[----:B0-----:R-:W4:Y:S01]  /*5dc70*/  LDL.LU R21, [R1+0x1a0c] ;  /* 0x001a0c0001157983 */ /* 0x001f220000300800 */
[----:B------:R0:W-:Y:S03]  /*5dc80*/  STL [R1+0x930], R28 ;  /* 0x0009301c01007387 */ /* 0x0001e60000100800 */
[----:B0-----:R-:W4:Y:S01]  /*5dc90*/  LDL.LU R28, [R1+0x934] ;  /* 0x00093400011c7983 */ /* 0x001f220000300800 */
[----:B------:R-:W-:Y:S01]  /*5dca0*/  IADD3.X R15, R15, UR6, RZ, P1, !PT ;  /* 0x000000060f0f7c10 */ /* 0x000fe20008ffe4ff */
[----:B------:R-:W-:-:S04]  /*5dcb0*/  IADD3 R29, P1, R29, UR12, RZ ;  /* 0x0000000c1d1d7c10 */ /* 0x000fc8000ff3e0ff */
[----:B------:R-:W-:Y:S01]  /*5dcc0*/  STL [R1+0x954], R15 ;  /* 0x0009540f01007387 */ /* 0x000fe20000100800 */
[----:B--2---:R-:W-:-:S05]  /*5dcd0*/  IADD3.X R8, R8, UR6, RZ, P2, !PT ;  /* 0x0000000608087c10 */ /* 0x004fca00097fe4ff */
[----:B------:R0:W-:Y:S01]  /*5dce0*/  STL [R1+0x94c], R8 ;  /* 0x00094c0801007387 */ /* 0x0001e20000100800 */
[----:B------:R-:W-:Y:S01]  /*5dcf0*/  STL [R1+0x928], R29 ;  /* 0x0009281d01007387 */ /* 0x000fe20000100800 */
[----:B---3--:R-:W-:Y:S02]  /*5dd00*/  IADD3 R20, P2, R20, UR12, RZ ;  /* 0x0000000c14147c10 */ /* 0x008fe4000ff5e0ff */
[----:B----4-:R-:W-:Y:S01]  /*5dd10*/  IADD3.X R9, R9, UR6, RZ, P3, !PT ;  /* 0x0000000609097c10 */ /* 0x010fe20009ffe4ff */
[----:B0-----:R-:W2:Y:S02]  /*5dd20*/  LDL.LU R8, [R1+0xa2c] ;  /* 0x000a2c0001087983 */ /* 0x001ea40000300800 */
[----:B------:R0:W-:Y:S01]  /*5dd30*/  STL [R1+0x920], R20 ;  /* 0x0009201401007387 */ /* 0x0001e20000100800 */
[----:B------:R-:W-:Y:S01]  /*5dd40*/  IADD3 R3, P3, R3, UR12, RZ ;  /* 0x0000000c03037c10 */ /* 0x000fe2000ff7e0ff */
[----:B0-----:R-:W3:Y:S01]  /*5dd50*/  LDL.LU R20, [R1+0x92c] ;  /* 0x00092c0001147983 */ /* 0x001ee20000300800 */
[----:B------:R-:W4:Y:S02]  /*5dd60*/  LDL.LU R16, [R1+0x1a04] ;  /* 0x001a040001107983 */ /* 0x000f240000300800 */
[----:B------:R-:W-:Y:S02]  /*5dd70*/  STL [R1+0x944], R9 ;  /* 0x0009440901007387 */ /* 0x000fe40000100800 */
[----:B------:R-:W4:Y:S01]  /*5dd80*/  LDL.LU R17, [R1+0x924] ;  /* 0x0009240001117983 */ /* 0x000f220000300800 */
[----:B------:R0:W-:Y:S01]  /*5dd90*/  STL [R1+0x918], R3 ;  /* 0x0009180301007387 */ /* 0x0001e20000100800 */
[----:B------:R-:W4:Y:S01]  /*5dda0*/  LDL.LU R18, [R1+0x1a00] ;  /* 0x001a000001127983 */ /* 0x000f220000300800 */
[----:B------:R-:W-:-:S05]  /*5ddb0*/  IADD3.X R2, R2, UR6, RZ, P4, !PT ;  /* 0x0000000602027c10 */ /* 0x000fca000a7fe4ff */
[----:B------:R1:W-:Y:S01]  /*5ddc0*/  STL [R1+0x93c], R2 ;  /* 0x00093c0201007387 */ /* 0x0003e20000100800 */
        /* <DEDUP_REMOVED lines=15> */
[----:B0-----:R-:W4:Y:S01]  /*5dec0*/  LDL.LU R3, [R1+0x19d4] ;  /* 0x0019d40001037983 */ /* 0x001f220000300800 */
[----:B-1----:R-:W4:Y:S02]  /*5ded0*/  LDL.LU R2, [R1+0xa18] ;  /* 0x000a180001027983 */ /* 0x002f240000300800 */
[----:B------:R-:W4:Y:S02]  /*5dee0*/  LDL.LU R15, [R1+0x19cc] ;  /* 0x0019cc00010f7983 */ /* 0x000f240000300800 */
[----:B------:R-:W4:Y:S01]  /*5def0*/  LDL.LU R29, [R1+0xa14] ;  /* 0x000a1400011d7983 */ /* 0x000f220000300800 */
[----:B------:R-:W-:-:S05]  /*5df00*/  IADD3 R21, P4, R21, UR9, RZ ;  /* 0x0000000915157c10 */ /* 0x000fca000ff9e0ff */
[----:B------:R0:W-:Y:S01]  /*5df10*/  STL [R1+0x1a0c], R21 ;  /* 0x001a0c1501007387 */ /* 0x0001e20000100800 */
[----:B------:R-:W-:-:S03]  /*5df20*/  IADD3.X R28, R28, UR6, RZ, P5, !PT ;  /* 0x000000061c1c7c10 */ /* 0x000fc6000affe4ff */
[----:B0-----:R-:W4:Y:S02]  /*5df30*/  LDL.LU R21, [R1+0x19c4] ;  /* 0x0019c40001157983 */ /* 0x001f240000300800 */
[----:B------:R0:W-:Y:S02]  /*5df40*/  STL [R1+0x934], R28 ;  /* 0x0009341c01007387 */ /* 0x0001e40000100800 */
[----:B0-----:R-:W4:Y:S01]  /*5df50*/  LDL.LU R28, [R1+0x19e8] ;  /* 0x0019e800011c7983 */ /* 0x001f220000300800 */
[----:B------:R-:W4:Y:S01]  /*5df60*/  LDL.LU R9, [R1+0x19bc] ;  /* 0x0019bc0001097983 */ /* 0x000f220000300800 */
[----:B--2---:R-:W-:-:S05]  /*5df70*/  IADD3 R8, P5, R8, UR9, RZ ;  /* 0x0000000908087c10 */ /* 0x004fca000ffbe0ff */
[----:B------:R0:W-:Y:S01]  /*5df80*/  STL [R1+0xa2c], R8 ;  /* 0x000a2c0801007387 */ /* 0x0001e20000100800 */
[----:B---3--:R-:W-:Y:S01]  /*5df90*/  IADD3.X R20, R20, UR6, RZ, P6, !PT ;  /* 0x0000000614147c10 */ /* 0x008fe2000b7fe4ff */
[----:B----4-:R-:W-:Y:S02]  /*5dfa0*/  IADD3 R16, P6, R16, UR9, RZ ;  /* 0x0000000910107c10 */ /* 0x010fe4000ffde0ff */
[----:B0-----:R-:W2:Y:S02]  /*5dfb0*/  LDL.LU R8, [R1+0x19e0] ;  /* 0x0019e00001087983 */ /* 0x001ea40000300800 */
[----:B------:R0:W-:Y:S01]  /*5dfc0*/  STL [R1+0x92c], R20 ;  /* 0x00092c1401007387 */ /* 0x0001e20000100800 */
[----:B------:R-:W-:Y:S01]  /*5dfd0*/  IADD3.X R17, R17, UR6, RZ, P1, !PT ;  /* 0x0000000611117c10 */ /* 0x000fe20008ffe4ff */
[----:B------:R-:W-:Y:S01]  /*5dfe0*/  IADD3 R18, P1, R18, UR9, RZ ;  /* 0x0000000912127c10 */ /* 0x000fe2000ff3e0ff */
[----:B0-----:R-:W3:Y:S01]  /*5dff0*/  LDL.LU R20, [R1+0x19b4] ;  /* 0x0019b40001147983 */ /* 0x001ee20000300800 */
[----:B------:R-:W-:Y:S01]  /*5e000*/  IADD3.X R19, R19, UR6, RZ, P2, !PT ;  /* 0x0000000613137c10 */ /* 0x000fe200097fe4ff */
[----:B------:R-:W-:-:S02]  /*5e010*/  IADD3 R7, P2, R7, UR9, RZ ;  /* 0x0000000907077c10 */ /* 0x000fc4000ff5e0ff */
        /* <DEDUP_REMOVED lines=23> */
[----:B------:R-:W-:-:S02]  /*5e190*/  IADD3 R4, P2, R4, UR9, RZ ;  /* 0x0000000904047c10 */ /* 0x000fc4000ff5e0ff */
[----:B------:R-:W-:Y:S01]  /*5e1a0*/  IADD3.X R14, R14, UR7, RZ, P3, !PT ;  /* 0x000000070e0e7c10 */ /* 0x000fe20009ffe4ff */
[----:B------:R-:W-:Y:S01]  /*5e1b0*/  STL [R1+0x19ec], R13 ;  /* 0x0019ec0d01007387 */ /* 0x000fe20000100800 */
[----:B------:R-:W-:Y:S01]  /*5e1c0*/  IADD3 R3, P3, R3, UR9, RZ ;  /* 0x0000000903037c10 */ /* 0x000fe2000ff7e0ff */
[----:B------:R-:W-:Y:S01]  /*5e1d0*/  STL [R1+0xa24], R25 ;  /* 0x000a241901007387 */ /* 0x000fe20000100800 */
[----:B------:R-:W-:Y:S02]  /*5e1e0*/  STL [R1+0x19e4], R5 ;  /* 0x0019e40501007387 */ /* 0x000fe40000100800 */
[----:B------:R-:W-:Y:S01]  /*5e1f0*/  STL [R1+0xa20], R24 ;  /* 0x000a201801007387 */ /* 0x000fe20000100800 */
[----:B------:R-:W-:Y:S01]  /*5e200*/  IADD3.X R2, R2, UR7, RZ, P4, !PT ;  /* 0x0000000702027c10 */ /* 0x000fe2000a7fe4ff */
[----:B------:R-:W-:Y:S01]  /*5e210*/  STL [R1+0x19dc], R4 ;  /* 0x0019dc0401007387 */ /* 0x000fe20000100800 */
[----:B------:R0:W-:Y:S02]  /*5e220*/  STL [R1+0x19d4], R3 ;  /* 0x0019d40301007387 */ /* 0x0001e40000100800 */
[----:B------:R-:W-:Y:S01]  /*5e230*/  STL [R1+0xa1c], R14 ;  /* 0x000a1c0e01007387 */ /* 0x000fe20000100800 */
[----:B------:R-:W-:-:S02]  /*5e240*/  IADD3 R15, P4, R15, UR9, RZ ;  /* 0x000000090f0f7c10 */ /* 0x000fc4000ff9e0ff */
[----:B------:R-:W-:Y:S01]  /*5e250*/  IADD3.X R29, R29, UR7, RZ, P5, !PT ;  /* 0x000000071d1d7c10 */ /* 0x000fe2000affe4ff */
[----:B0-----:R-:W4:Y:S01]  /*5e260*/  LDL.LU R3, [R1+0x19d8] ;  /* 0x0019d80001037983 */ /* 0x001f220000300800 */
[----:B------:R0:W-:Y:S01]  /*5e270*/  STL [R1+0xa18], R2 ;  /* 0x000a180201007387 */ /* 0x0001e20000100800 */
[----:B------:R-:W-:Y:S02]  /*5e280*/  IADD3 R21, P5, R21, UR9, RZ ;  /* 0x0000000915157c10 */ /* 0x000fe4000ffbe0ff */
[----:B0-----:R-:W4:Y:S01]  /*5e290*/  LDL.LU R2, [R1+0x19ac] ;  /* 0x0019ac0001027983 */ /* 0x001f220000300800 */
[----:B------:R-:W-:Y:S02]  /*5e2a0*/  STL [R1+0x19cc], R15 ;  /* 0x0019cc0f01007387 */ /* 0x000fe40000100800 */
[----:B------:R0:W-:Y:S01]  /*5e2b0*/  STL [R1+0x19c4], R21 ;  /* 0x0019c41501007387 */ /* 0x0001e20000100800 */
[----:B------:R-:W-:Y:S01]  /*5e2c0*/  IADD3.X R28, R28, UR7, RZ, P6, !PT ;  /* 0x000000071c1c7c10 */ /* 0x000fe2000b7fe4ff */
[----:B------:R-:W-:Y:S04]  /*5e2d0*/  STL [R1+0xa14], R29 ;  /* 0x000a141d01007387 */ /* 0x000fe80000100800 */
[----:B0-----:R-:W4:Y:S01]  /*5e2e0*/  LDL.LU R21, [R1+0x19d0] ;  /* 0x0019d00001157983 */ /* 0x001f220000300800 */
[----:B------:R0:W-:Y:S03]  /*5e2f0*/  STL [R1+0x19e8], R28 ;  /* 0x0019e81c01007387 */ /* 0x0001e60000100800 */
[----:B0-----:R-:W4:Y:S01]  /*5e300*/  LDL.LU R28, [R1+0x19a4] ;  /* 0x0019a400011c7983 */ /* 0x001f220000300800 */
[----:B------:R-:W-:Y:S01]  /*5e310*/  IADD3 R9, P6, R9, UR9, RZ ;  /* 0x0000000909097c10 */ /* 0x000fe2000ffde0ff */
[----:B------:R-:W4:Y:S04]  /*5e320*/  LDL.LU R16, [R1+0x19c8] ;  /* 0x0019c80001107983 */ /* 0x000f280000300800 */
[----:B------:R-:W-:Y:S01]  /*5e330*/  STL [R1+0x19bc], R9 ;  /* 0x0019bc0901007387 */ /* 0x000fe20000100800 */
[----:B------:R-:W4:Y:S01]  /*5e340*/  LDL.LU R17, [R1+0x199c] ;  /* 0x00199c0001117983 */ /* 0x000f220000300800 */
[----:B--2---:R-:W-:-:S05]  /*5e350*/  IADD3.X R8, R8, UR7, RZ, P1, !PT ;  /* 0x0000000708087c10 */ /* 0x004fca0008ffe4ff */
[----:B------:R0:W-:Y:S01]  /*5e360*/  STL [R1+0x19e0], R8 ;  /* 0x0019e00801007387 */ /* 0x0001e20000100800 */
[----:B------:R-:W2:Y:S01]  /*5e370*/  LDL.LU R18, [R1+0x19c0] ;  /* 0x0019c00001127983 */ /* 0x000ea20000300800 */
[----:B---3--:R-:W-:-:S05]  /*5e380*/  IADD3 R20, P1, R20, UR9, RZ ;  /* 0x0000000914147c10 */ /* 0x008fca000ff3e0ff */
[----:B------:R1:W-:Y:S01]  /*5e390*/  STL [R1+0x19b4], R20 ;  /* 0x0019b41401007387 */ /* 0x0003e20000100800 */
        /* <DEDUP_REMOVED lines=15> */
[----:B0-----:R-:W3:Y:S01]  /*5e490*/  LDL.LU R8, [R1+0x1980] ;  /* 0x0019800001087983 */ /* 0x001ee20000300800 */
[----:B-1----:R-:W3:Y:S02]  /*5e4a0*/  LDL.LU R20, [R1+0x1954] ;  /* 0x0019540001147983 */ /* 0x002ee40000300800 */
[----:B------:R-:W3:Y:S02]  /*5e4b0*/  LDL.LU R15, [R1+0x1978] ;  /* 0x00197800010f7983 */ /* 0x000ee40000300800 */
[----:B------:R-:W3:Y:S01]  /*5e4c0*/  LDL.LU R29, [R1+0x194c] ;  /* 0x00194c00011d7983 */ /* 0x000ee20000300800 */
[----:B----4-:R-:W-:-:S05]  /*5e4d0*/  IADD3.X R3, R3, UR7, RZ, P2, !PT ;  /* 0x0000000703037c10 */ /* 0x010fca00097fe4ff */
[----:B------:R0:W-:Y:S01]  /*5e4e0*/  STL [R1+0x19d8], R3 ;  /* 0x0019d80301007387 */ /* 0x0001e20000100800 */
[----:B------:R-:W-:-:S03]  /*5e4f0*/  IADD3 R2, P2, R2, UR9, RZ ;  /* 0x0000000902027c10 */ /* 0x000fc6000ff5e0ff */
[----:B0-----:R-:W4:Y:S02]  /*5e500*/  LDL.LU R3, [R1+0x1970] ;  /* 0x0019700001037983 */ /* 0x001f240000300800 */
[----:B------:R0:W-:Y:S01]  /*5e510*/  STL [R1+0x19ac], R2 ;  /* 0x0019ac0201007387 */ /* 0x0001e20000100800 */
[----:B------:R-:W-:Y:S01]  /*5e520*/  IADD3.X R21, R21, UR7, RZ, P3, !PT ;  /* 0x0000000715157c10 */ /* 0x000fe20009ffe4ff */
[----:B0-----:R-:W4:Y:S01]  /*5e530*/  LDL.LU R2, [R1+0x1944] ;  /* 0x0019440001027983 */ /* 0x001f220000300800 */
[----:B------:R-:W4:Y:S03]  /*5e540*/  LDL.LU R9, [R1+0x1968] ;  /* 0x0019680001097983 */ /* 0x000f260000300800 */
[----:B------:R0:W-:Y:S01]  /*5e550*/  STL [R1+0x19d0], R21 ;  /* 0x0019d01501007387 */ /* 0x0001e20000100800 */
[----:B------:R-:W-:Y:S01]  /*5e560*/  IADD3 R28, P3, R28, UR9, RZ ;  /* 0x000000091c1c7c10 */ /* 0x000fe2000ff7e0ff */
[----:B0-----:R-:W4:Y:S04]  /*5e570*/  LDL.LU R21, [R1+0x193c] ;  /* 0x00193c0001157983 */ /* 0x001f280000300800 */
[----:B------:R0:W-:Y:S02]  /*5e580*/  STL [R1+0x19a4], R28 ;  /* 0x0019a41c01007387 */ /* 0x0001e40000100800 */
[----:B0-----:R-:W4:Y:S01]  /*5e590*/  LDL.LU R28, [R1+0x1960] ;  /* 0x00196000011c7983 */ /* 0x001f220000300800 */
[----:B------:R-:W-:Y:S01]  /*5e5a0*/  IADD3.X R16, R16, UR7, RZ, P4, !PT ;  /* 0x0000000710107c10 */ /* 0x000fe2000a7fe4ff */
[----:B------:R-:W-:-:S04]  /*5e5b0*/  IADD3 R17, P4, R17, UR9, RZ ;  /* 0x0000000911117c10 */ /* 0x000fc8000ff9e0ff */
[----:B------:R-:W-:Y:S01]  /*5e5c0*/  STL [R1+0x19c8], R16 ;  /* 0x0019c81001007387 */ /* 0x000fe20000100800 */
[----:B------:R-:W-:Y:S01]  /*5e5d0*/  STL [R1+0x199c], R17 ;  /* 0x00199c1101007387 */ /* 0x000fe20000100800 */
[----:B--2---:R-:W-:-:S05]  /*5e5e0*/  IADD3.X R18, R18, UR7, RZ, P5, !PT ;  /* 0x0000000712127c10 */ /* 0x004fca000affe4ff */
[----:B------:R-:W-:Y:S01]  /*5e5f0*/  STL [R1+0x19c0], R18 ;  /* 0x0019c01201007387 */ /* 0x000fe20000100800 */
[----:B---3--:R-:W-:Y:S02]  /*5e600*/  IADD3 R19, P5, R19, UR9, RZ ;  /* 0x0000000913137c10 */ /* 0x008fe4000ffbe0ff */
[----:B------:R-:W-:Y:S01]  /*5e610*/  IADD3.X R7, R7, UR7, RZ, P6, !PT ;  /* 0x0000000707077c10 */ /* 0x000fe2000b7fe4ff */
[----:B------:R-:W-:Y:S01]  /*5e620*/  IADD3 R10, P6, R10, UR9, RZ ;  /* 0x000000090a0a7c10 */ /* 0x000fe2000ffde0ff */
[----:B------:R-:W-:Y:S01]  /*5e630*/  IADD3.X R11, R11, UR7, RZ, P1, !PT ;  /* 0x000000070b0b7c10 */ /* 0x000fe20008ffe4ff */
        /* <DEDUP_REMOVED lines=23> */
[----:B------:R-:W-:Y:S02]  /*5e7b0*/  STL [R1+0x1990], R5 ;  /* 0x0019900501007387 */ /* 0x000fe40000100800 */
[----:B------:R-:W-:Y:S01]  /*5e7c0*/  STL [R1+0x1964], R24 ;  /* 0x0019641801007387 */ /* 0x000fe20000100800 */
[----:B------:R-:W-:Y:S01]  /*5e7d0*/  IADD3 R20, P1, R20, UR9, RZ ;  /* 0x0000000914147c10 */ /* 0x000fe2000ff3e0ff */
[----:B------:R-:W-:Y:S01]  /*5e7e0*/  STL [R1+0x1988], R4 ;  /* 0x0019880401007387 */ /* 0x000fe20000100800 */
[----:B------:R0:W-:Y:S02]  /*5e7f0*/  STL [R1+0x1980], R8 ;  /* 0x0019800801007387 */ /* 0x0001e40000100800 */
[----:B------:R-:W-:Y:S01]  /*5e800*/  STL [R1+0x195c], R14 ;  /* 0x00195c0e01007387 */ /* 0x000fe20000100800 */
[----:B------:R-:W-:Y:S01]  /*5e810*/  IADD3.X R15, R15, UR7, RZ, P2, !PT ;  /* 0x000000070f0f7c10 */ /* 0x000fe200097fe4ff */
[----:B------:R-:W-:Y:S01]  /*5e820*/  IADD3 R29, P2, R29, UR9, RZ ;  /* 0x000000091d1d7c10 */ /* 0x000fe2000ff5e0ff */
[----:B0-----:R-:W2:Y:S01]  /*5e830*/  LDL.LU R8, [R1+0x1934] ;  /* 0x0019340001087983 */ /* 0x001ea20000300800 */
[----:B------:R0:W-:Y:S03]  /*5e840*/  STL [R1+0x1954], R20 ;  /* 0x0019541401007387 */ /* 0x0001e60000100800 */
[----:B0-----:R-:W3:Y:S01]  /*5e850*/  LDL.LU R20, [R1+0x1958] ;  /* 0x0019580001147983 */ /* 0x001ee20000300800 */
[----:B----4-:R-:W-:-:S03]  /*5e860*/  IADD3.X R3, R3, UR7, RZ, P3, !PT ;  /* 0x0000000703037c10 */ /* 0x010fc60009ffe4ff */
[----:B------:R-:W-:Y:S04]  /*5e870*/  STL [R1+0x1978], R15 ;  /* 0x0019780f01007387 */ /* 0x000fe80000100800 */
[----:B------:R0:W-:Y:S01]  /*5e880*/  STL [R1+0x1970], R3 ;  /* 0x0019700301007387 */ /* 0x0001e20000100800 */
[----:B------:R-:W-:Y:S01]  /*5e890*/  STL [R1+0x194c], R29 ;  /* 0x00194c1d01007387 */ /* 0x000fe20000100800 */
[----:B------:R-:W-:Y:S02]  /*5e8a0*/  IADD3 R2, P3, R2, UR9, RZ ;  /* 0x0000000902027c10 */ /* 0x000fe4000ff7e0ff */
[----:B------:R-:W-:Y:S01]  /*5e8b0*/  IADD3.X R9, R9, UR7, RZ, P4, !PT ;  /* 0x0000000709097c10 */ /* 0x000fe2000a7fe4ff */
[----:B0-----:R-:W4:Y:S02]  /*5e8c0*/  LDL.LU R3, [R1+0x192c] ;  /* 0x00192c0001037983 */ /* 0x001f240000300800 */
[----:B------:R0:W-:Y:S01]  /*5e8d0*/  STL [R1+0x1944], R2 ;  /* 0x0019440201007387 */ /* 0x0001e20000100800 */
[----:B------:R-:W-:Y:S01]  /*5e8e0*/  IADD3 R21, P4, R21, UR9, RZ ;  /* 0x0000000915157c10 */ /* 0x000fe2000ff9e0ff */
[----:B0-----:R-:W4:Y:S01]  /*5e8f0*/  LDL.LU R2, [R1+0x1950] ;  /* 0x0019500001027983 */ /* 0x001f220000300800 */
        /* <DEDUP_REMOVED lines=26> */
[----:B--2---:R-:W-:-:S05]  /*5eaa0*/  IADD3 R8, P5, R8, UR9, RZ ;  /* 0x0000000908087c10 */ /* 0x004fca000ffbe0ff */
[----:B------:R0:W-:Y:S01]  /*5eab0*/  STL [R1+0x1934], R8 ;  /* 0x0019340801007387 */ /* 0x0001e20000100800 */
[----:B---3--:R-:W-:-:S03]  /*5eac0*/  IADD3.X R20, R20, UR7, RZ, P6, !PT ;  /* 0x0000000714147c10 */ /* 0x008fc6000b7fe4ff */
[----:B0-----:R-:W2:Y:S02]  /*5ead0*/  LDL.LU R8, [R1+0x18cc] ;  /* 0x0018cc0001087983 */ /* 0x001ea40000300800 */
[----:B------:R0:W-:Y:S02]  /*5eae0*/  STL [R1+0x1958], R20 ;  /* 0x0019581401007387 */ /* 0x0001e40000100800 */
[----:B0-----:R-:W3:Y:S01]  /*5eaf0*/  LDL.LU R20, [R1+0x18f0] ;  /* 0x0018f00001147983 */ /* 0x001ee20000300800 */
[----:B------:R-:W3:Y:S01]  /*5eb00*/  LDL.LU R9, [R1+0x18c4] ;  /* 0x0018c40001097983 */ /* 0x000ee20000300800 */
[----:B----4-:R-:W-:-:S05]  /*5eb10*/  IADD3 R3, P6, R3, UR9, RZ ;  /* 0x0000000903037c10 */ /* 0x010fca000ffde0ff */
[----:B------:R0:W-:Y:S01]  /*5eb20*/  STL [R1+0x192c], R3 ;  /* 0x00192c0301007387 */ /* 0x0001e20000100800 */
[----:B------:R-:W-:Y:S01]  /*5eb30*/  IADD3.X R2, R2, UR7, RZ, P1, !PT ;  /* 0x0000000702027c10 */ /* 0x000fe20008ffe4ff */
[----:B------:R-:W-:Y:S02]  /*5eb40*/  IADD3 R16, P1, R16, UR9, RZ ;  /* 0x0000000910107c10 */ /* 0x000fe4000ff3e0ff */
[----:B0-----:R-:W4:Y:S02]  /*5eb50*/  LDL.LU R3, [R1+0x18e8] ;  /* 0x0018e80001037983 */ /* 0x001f240000300800 */
[----:B------:R0:W-:Y:S01]  /*5eb60*/  STL [R1+0x1950], R2 ;  /* 0x0019500201007387 */ /* 0x0001e20000100800 */
[----:B------:R-:W-:Y:S01]  /*5eb70*/  IADD3.X R17, R17, UR7, RZ, P2, !PT ;  /* 0x0000000711117c10 */ /* 0x000fe200097fe4ff */
[----:B------:R-:W-:Y:S01]  /*5eb80*/  IADD3 R18, P2, R18, UR9, RZ ;  /* 0x0000000912127c10 */ /* 0x000fe2000ff5e0ff */
[----:B0-----:R-:W4:Y:S01]  /*5eb90*/  LDL.LU R2, [R1+0x18bc] ;  /* 0x0018bc0001027983 */ /* 0x001f220000300800 */
        /* <DEDUP_REMOVED lines=36> */
[----:B0-----:R-:W4:Y:S01]  /*5ede0*/  LDL.LU R21, [R1+0x18e0] ;  /* 0x0018e00001157983 */ /* 0x001f220000300800 */
[----:B------:R0:W-:Y:S03]  /*5edf0*/  STL [R1+0x1900], R28 ;  /* 0x0019001c01007387 */ /* 0x0001e60000100800 */
[----:B0-----:R-:W4:Y:S01]  /*5ee00*/  LDL.LU R28, [R1+0x18b4] ;  /* 0x0018b400011c7983 */ /* 0x001f220000300800 */
[----:B------:R-:W-:-:S02]  /*5ee10*/  IADD3 R15, P5, R15, UR9, RZ ;  /* 0x000000090f0f7c10 */ /* 0x000fc4000ffbe0ff */
[----:B------:R-:W-:-:S03]  /*5ee20*/  IADD3.X R29, R29, UR7, RZ, P6, !PT ;  /* 0x000000071d1d7c10 */ /* 0x000fc6000b7fe4ff */
[----:B------:R-:W-:Y:S01]  /*5ee30*/  STL [R1+0x18d4], R15 ;  /* 0x0018d40f01007387 */ /* 0x000fe20000100800 */
[----:B--2---:R-:W-:-:S05]  /*5ee40*/  IADD3 R8, P6, R8, UR9, RZ ;  /* 0x0000000908087c10 */ /* 0x004fca000ffde0ff */
[----:B------:R0:W-:Y:S01]  /*5ee50*/  STL [R1+0x18cc], R8 ;  /* 0x0018cc0801007387 */ /* 0x0001e20000100800 */
[----:B------:R-:W-:Y:S01]  /*5ee60*/  STL [R1+0x18f8], R29 ;  /* 0x0018f81d01007387 */ /* 0x000fe20000100800 */
[----:B---3--:R-:W-:Y:S01]  /*5ee70*/  IADD3.X R20, R20, UR7, RZ, P1, !PT ;  /* 0x0000000714147c10 */ /* 0x008fe20008ffe4ff */
[----:B------:R-:W-:Y:S01]  /*5ee80*/  IADD3 R9, P1, R9, UR9, RZ ;  /* 0x0000000909097c10 */ /* 0x000fe2000ff3e0ff */
[----:B0-----:R-:W2:Y:S03]  /*5ee90*/  LDL.LU R8, [R1+0x18d8] ;  /* 0x0018d80001087983 */ /* 0x001ea60000300800 */
[----:B------:R0:W-:Y:S02]  /*5eea0*/  STL [R1+0x18f0], R20 ;  /* 0x0018f01401007387 */ /* 0x0001e40000100800 */
[----:B0-----:R-:W3:Y:S01]  /*5eeb0*/  LDL.LU R20, [R1+0x18ac] ;  /* 0x0018ac0001147983 */ /* 0x001ee20000300800 */
[----:B------:R-:W3:Y:S01]  /*5eec0*/  LDL.LU R16, [R1+0x18d0] ;  /* 0x0018d00001107983 */ /* 0x000ee20000300800 */
[----:B----4-:R-:W-:-:S02]  /*5eed0*/  IADD3.X R3, R3, UR7, RZ, P2, !PT ;  /* 0x0000000703037c10 */ /* 0x010fc400097fe4ff */
[----:B------:R-:W-:Y:S04]  /*5eee0*/  STL [R1+0x18c4], R9 ;  /* 0x0018c40901007387 */ /* 0x000fe80000100800 */
[----:B------:R-:W4:Y:S01]  /*5eef0*/  LDL.LU R17, [R1+0x18a4] ;  /* 0x0018a40001117983 */ /* 0x000f220000300800 */
[----:B------:R0:W-:Y:S02]  /*5ef00*/  STL [R1+0x18e8], R3 ;  /* 0x0018e80301007387 */ /* 0x0001e40000100800 */
[----:B------:R-:W4:Y:S01]  /*5ef10*/  LDL.LU R18, [R1+0x18c8] ;  /* 0x0018c80001127983 */ /* 0x000f220000300800 */
[----:B------:R-:W-:-:S05]  /*5ef20*/  IADD3 R2, P2, R2, UR9, RZ ;  /* 0x0000000902027c10 */ /* 0x000fca000ff5e0ff */
        /* <DEDUP_REMOVED lines=20> */
[----:B------:R-:W-:-:S05]  /*5f070*/  IADD3.X R21, R21, UR7, RZ, P3, !PT ;  /* 0x0000000715157c10 */ /* 0x000fca0009ffe4ff */
[----:B------:R0:W-:Y:S01]  /*5f080*/  STL [R1+0x18e0], R21 ;  /* 0x0018e01501007387 */ /* 0x0001e20000100800 */
[----:B------:R-:W-:-:S03]  /*5f090*/  IADD3 R28, P3, R28, UR9, RZ ;  /* 0x000000091c1c7c10 */ /* 0x000fc6000ff7e0ff */
[----:B0-----:R-:W4:Y:S02]  /*5f0a0*/  LDL.LU R21, [R1+0x1878] ;  /* 0x0018780001157983 */ /* 0x001f240000300800 */
[----:B------:R0:W-:Y:S02]  /*5f0b0*/  STL [R1+0x18b4], R28 ;  /* 0x0018b41c01007387 */ /* 0x0001e40000100800 */
[----:B0-----:R-:W4:Y:S01]  /*5f0c0*/  LDL.LU R28, [R1+0x184c] ;  /* 0x00184c00011c7983 */ /* 0x001f220000300800 */
[----:B------:R-:W4:Y:S01]  /*5f0d0*/  LDL.LU R9, [R1+0x1870] ;  /* 0x0018700001097983 */ /* 0x000f220000300800 */
[----:B--2---:R-:W-:-:S05]  /*5f0e0*/  IADD3.X R8, R8, UR7, RZ, P4, !PT ;  /* 0x0000000708087c10 */ /* 0x004fca000a7fe4ff */
[----:B------:R0:W-:Y:S01]  /*5f0f0*/  STL [R1+0x18d8], R8 ;  /* 0x0018d80801007387 */ /* 0x0001e20000100800 */
[----:B---3--:R-:W-:Y:S02]  /*5f100*/  IADD3 R20, P4, R20, UR9, RZ ;  /* 0x0000000914147c10 */ /* 0x008fe4000ff9e0ff */
[----:B------:R-:W-:Y:S01]  /*5f110*/  IADD3.X R16, R16, UR7, RZ, P5, !PT ;  /* 0x0000000710107c10 */ /* 0x000fe2000affe4ff */
[----:B0-----:R-:W2:Y:S02]  /*5f120*/  LDL.LU R8, [R1+0x1844] ;  /* 0x0018440001087983 */ /* 0x001ea40000300800 */
[----:B------:R0:W-:Y:S01]  /*5f130*/  STL [R1+0x18ac], R20 ;  /* 0x0018ac1401007387 */ /* 0x0001e20000100800 */
[----:B----4-:R-:W-:Y:S02]  /*5f140*/  IADD3 R17, P5, R17, UR9, RZ ;  /* 0x0000000911117c10 */ /* 0x010fe4000ffbe0ff */
[----:B------:R-:W-:Y:S01]  /*5f150*/  IADD3.X R18, R18, UR7, RZ, P6, !PT ;  /* 0x0000000712127c10 */ /* 0x000fe2000b7fe4ff */
[----:B0-----:R-:W3:Y:S01]  /*5f160*/  LDL.LU R20, [R1+0x1868] ;  /* 0x0018680001147983 */ /* 0x001ee20000300800 */
[----:B------:R-:W-:Y:S01]  /*5f170*/  STL [R1+0x18d0], R16 ;  /* 0x0018d01001007387 */ /* 0x000fe20000100800 */
[----:B------:R-:W-:-:S02]  /*5f180*/  IADD3 R19, P6, R19, UR9, RZ ;  /* 0x0000000913137c10 */ /* 0x000fc4000ffde0ff */
        /* <DEDUP_REMOVED lines=36> */
[----:B0-----:R-:W4:Y:S01]  /*5f3d0*/  LDL.LU R3, [R1+0x183c] ;  /* 0x00183c0001037983 */ /* 0x001f220000300800 */
[----:B------:R0:W-:Y:S01]  /*5f3e0*/  STL [R1+0x185c], R2 ;  /* 0x00185c0201007387 */ /* 0x0001e20000100800 */
[----:B------:R-:W-:-:S02]  /*5f3f0*/  IADD3.X R21, R21, UR7, RZ, P4, !PT ;  /* 0x0000000715157c10 */ /* 0x000fc4000a7fe4ff */
[----:B0-----:R-:W4:Y:S01]  /*5f400*/  LDL.LU R2, [R1+0x1860] ;  /* 0x0018600001027983 */ /* 0x001f220000300800 */
[----:B------:R-:W-:Y:S03]  /*5f410*/  STL [R1+0x1880], R15 ;  /* 0x0018800f01007387 */ /* 0x000fe60000100800 */
[----:B------:R0:W-:Y:S01]  /*5f420*/  STL [R1+0x1878], R21 ;  /* 0x0018781501007387 */ /* 0x0001e20000100800 */
[----:B------:R-:W-:Y:S01]  /*5f430*/  STL [R1+0x1854], R29 ;  /* 0x0018541d01007387 */ /* 0x000fe20000100800 */
[----:B------:R-:W-:Y:S02]  /*5f440*/  IADD3 R28, P4, R28, UR9, RZ ;  /* 0x000000091c1c7c10 */ /* 0x000fe4000ff9e0ff */
[----:B0-----:R-:W4:Y:S03]  /*5f450*/  LDL.LU R21, [R1+0x1834] ;  /* 0x0018340001157983 */ /* 0x001f260000300800 */
[----:B------:R0:W-:Y:S02]  /*5f460*/  STL [R1+0x184c], R28 ;  /* 0x00184c1c01007387 */ /* 0x0001e40000100800 */
[----:B0-----:R-:W4:Y:S01]  /*5f470*/  LDL.LU R28, [R1+0x1858] ;  /* 0x00185800011c7983 */ /* 0x001f220000300800 */
[----:B------:R-:W-:Y:S01]  /*5f480*/  IADD3.X R9, R9, UR7, RZ, P5, !PT ;  /* 0x0000000709097c10 */ /* 0x000fe2000affe4ff */
[----:B------:R-:W4:Y:S04]  /*5f490*/  LDL.LU R16, [R1+0x182c] ;  /* 0x00182c0001107983 */ /* 0x000f280000300800 */
[----:B------:R-:W-:Y:S01]  /*5f4a0*/  STL [R1+0x1870], R9 ;  /* 0x0018700901007387 */ /* 0x000fe20000100800 */
[----:B------:R-:W4:Y:S01]  /*5f4b0*/  LDL.LU R17, [R1+0x1850] ;  /* 0x0018500001117983 */ /* 0x000f220000300800 */
[----:B--2---:R-:W-:-:S05]  /*5f4c0*/  IADD3 R8, P5, R8, UR9, RZ ;  /* 0x0000000908087c10 */ /* 0x004fca000ffbe0ff */
[----:B------:R0:W-:Y:S01]  /*5f4d0*/  STL [R1+0x1844], R8 ;  /* 0x0018440801007387 */ /* 0x0001e20000100800 */
[----:B------:R-:W2:Y:S01]  /*5f4e0*/  LDL.LU R18, [R1+0x1824] ;  /* 0x0018240001127983 */ /* 0x000ea20000300800 */
[----:B---3--:R-:W-:-:S05]  /*5f4f0*/  IADD3.X R20, R20, UR7, RZ, P6, !PT ;  /* 0x0000000714147c10 */ /* 0x008fca000b7fe4ff */
        /* <DEDUP_REMOVED lines=20> */
[----:B----4-:R-:W-:-:S05]  /*5f640*/  IADD3 R3, P6, R3, UR9, RZ ;  /* 0x0000000903037c10 */ /* 0x010fca000ffde0ff */
[----:B------:R0:W-:Y:S01]  /*5f650*/  STL [R1+0x183c], R3 ;  /* 0x00183c0301007387 */ /* 0x0001e20000100800 */
[----:B------:R-:W-:-:S03]  /*5f660*/  IADD3.X R2, R2, UR7, RZ, P1, !PT ;  /* 0x0000000702027c10 */ /* 0x000fc60008ffe4ff */
[----:B0-----:R-:W4:Y:S02]  /*5f670*/  LDL.LU R3, [R1+0x17d4] ;  /* 0x0017d40001037983 */ /* 0x001f240000300800 */
[----:B------:R0:W-:Y:S01]  /*5f680*/  STL [R1+0x1860], R2 ;  /* 0x0018600201007387 */ /* 0x0001e20000100800 */
[----:B------:R-:W-:Y:S01]  /*5f690*/  IADD3 R21, P1, R21, UR9, RZ ;  /* 0x0000000915157c10 */ /* 0x000fe2000ff3e0ff */
[----:B0-----:R-:W4:Y:S01]  /*5f6a0*/  LDL.LU R2, [R1+0x17f8] ;  /* 0x0017f80001027983 */ /* 0x001f220000300800 */
[----:B------:R-:W4:Y:S03]  /*5f6b0*/  LDL.LU R9, [R1+0x17cc] ;  /* 0x0017cc0001097983 */ /* 0x000f260000300800 */
[----:B------:R0:W-:Y:S01]  /*5f6c0*/  STL [R1+0x1834], R21 ;  /* 0x0018341501007387 */ /* 0x0001e20000100800 */
[----:B------:R-:W-:-:S03]  /*5f6d0*/  IADD3.X R28, R28, UR7, RZ, P2, !PT ;  /* 0x000000071c1c7c10 */ /* 0x000fc600097fe4ff */
[----:B0-----:R-:W4:Y:S02]  /*5f6e0*/  LDL.LU R21, [R1+0x17f0] ;  /* 0x0017f00001157983 */ /* 0x001f240000300800 */
[----:B------:R0:W-:Y:S02]  /*5f6f0*/  STL [R1+0x1858], R28 ;  /* 0x0018581c01007387 */ /* 0x0001e40000100800 */
[----:B0-----:R-:W4:Y:S01]  /*5f700*/  LDL.LU R28, [R1+0x17c4] ;  /* 0x0017c400011c7983 */ /* 0x001f220000300800 */
[----:B------:R-:W-:Y:S02]  /*5f710*/  IADD3 R16, P2, R16, UR9, RZ ;  /* 0x0000000910107c10 */ /* 0x000fe4000ff5e0ff */
[----:B------:R-:W-:-:S03]  /*5f720*/  IADD3.X R17, R17, UR7, RZ, P3, !PT ;  /* 0x0000000711117c10 */ /* 0x000fc60009ffe4ff */
[----:B------:R-:W-:Y:S02]  /*5f730*/  STL [R1+0x182c], R16 ;  /* 0x00182c1001007387 */ /* 0x000fe40000100800 */
[----:B------:R-:W-:Y:S01]  /*5f740*/  STL [R1+0x1850], R17 ;  /* 0x0018501101007387 */ /* 0x000fe20000100800 */
[----:B--2---:R-:W-:-:S05]  /*5f750*/  IADD3 R18, P3, R18, UR9, RZ ;  /* 0x0000000912127c10 */ /* 0x004fca000ff7e0ff */
[----:B------:R-:W-:Y:S01]  /*5f760*/  STL [R1+0x1824], R18 ;  /* 0x0018241201007387 */ /* 0x000fe20000100800 */
[----:B---3--:R-:W-:Y:S01]  /*5f770*/  IADD3.X R19, R19, UR7, RZ, P4, !PT ;  /* 0x0000000713137c10 */ /* 0x008fe2000a7fe4ff */
[----:B------:R-:W-:Y:S01]  /*5f780*/  IADD3 R7, P4, R7, UR9, RZ ;  /* 0x0000000907077c10 */ /* 0x000fe2000ff9e0ff */
[----:B------:R-:W-:Y:S01]  /*5f790*/  IADD3.X R10, R10, UR7, RZ, P5, !PT ;  /* 0x000000070a0a7c10 */ /* 0x000fe2000affe4ff */
[----:B------:R-:W-:Y:S01]  /*5f7a0*/  IADD3 R11, P5, R11, UR9, RZ ;  /* 0x000000090b0b7c10 */ /* 0x000fe2000ffbe0ff */
        /* <DEDUP_REMOVED lines=31> */
[----:B0-----:R-:W2:Y:S01]  /*5f9a0*/  LDL.LU R8, [R1+0x17e8] ;  /* 0x0017e80001087983 */ /* 0x001ea20000300800 */
[----:B------:R0:W-:Y:S03]  /*5f9b0*/  STL [R1+0x1808], R20 ;  /* 0x0018081401007387 */ /* 0x0001e60000100800 */
[----:B0-----:R-:W3:Y:S01]  /*5f9c0*/  LDL.LU R20, [R1+0x17bc] ;  /* 0x0017bc0001147983 */ /* 0x001ee20000300800 */
[----:B----4-:R-:W-:-:S03]  /*5f9d0*/  IADD3 R3, P1, R3, UR9, RZ ;  /* 0x0000000903037c10 */ /* 0x010fc6000ff3e0ff */
[----:B------:R-:W-:Y:S04]  /*5f9e0*/  STL [R1+0x17dc], R15 ;  /* 0x0017dc0f01007387 */ /* 0x000fe80000100800 */
[----:B------:R0:W-:Y:S01]  /*5f9f0*/  STL [R1+0x17d4], R3 ;  /* 0x0017d40301007387 */ /* 0x0001e20000100800 */
[----:B------:R-:W-:Y:S01]  /*5fa00*/  STL [R1+0x1800], R29 ;  /* 0x0018001d01007387 */ /* 0x000fe20000100800 */
[----:B------:R-:W-:Y:S01]  /*5fa10*/  IADD3.X R2, R2, UR7, RZ, P2, !PT ;  /* 0x0000000702027c10 */ /* 0x000fe200097fe4ff */
[----:B------:R-:W-:Y:S01]  /*5fa20*/  IADD3 R9, P2, R9, UR9, RZ ;  /* 0x0000000909097c10 */ /* 0x000fe2000ff5e0ff */
[----:B0-----:R-:W4:Y:S03]  /*5fa30*/  LDL.LU R3, [R1+0x17e0] ;  /* 0x0017e00001037983 */ /* 0x001f260000300800 */
[----:B------:R0:W-:Y:S01]  /*5fa40*/  STL [R1+0x17f8], R2 ;  /* 0x0017f80201007387 */ /* 0x0001e20000100800 */
[----:B------:R-:W-:Y:S01]  /*5fa50*/  IADD3.X R21, R21, UR7, RZ, P3, !PT ;  /* 0x0000000715157c10 */ /* 0x000fe20009ffe4ff */
[----:B0-----:R-:W4:Y:S01]  /*5fa60*/  LDL.LU R2, [R1+0x17b4] ;  /* 0x0017b40001027983 */ /* 0x001f220000300800 */
[----:B------:R-:W4:Y:S02]  /*5fa70*/  LDL.LU R16, [R1+0x17d8] ;  /* 0x0017d80001107983 */ /* 0x000f240000300800 */
[----:B------:R-:W-:Y:S02]  /*5fa80*/  STL [R1+0x17cc], R9 ;  /* 0x0017cc0901007387 */ /* 0x000fe40000100800 */
[----:B------:R-:W4:Y:S01]  /*5fa90*/  LDL.LU R17, [R1+0x17ac] ;  /* 0x0017ac0001117983 */ /* 0x000f220000300800 */
[----:B------:R0:W-:Y:S01]  /*5faa0*/  STL [R1+0x17f0], R21 ;  /* 0x0017f01501007387 */ /* 0x0001e20000100800 */
        /* <DEDUP_REMOVED lines=22> */
[----:B--2---:R-:W-:-:S05]  /*5fc10*/  IADD3.X R8, R8, UR7, RZ, P4, !PT ;  /* 0x0000000708087c10 */ /* 0x004fca000a7fe4ff */
[----:B------:R0:W-:Y:S01]  /*5fc20*/  STL [R1+0x17e8], R8 ;  /* 0x0017e80801007387 */ /* 0x0001e20000100800 */
[----:B---3--:R-:W-:-:S03]  /*5fc30*/  IADD3 R20, P4, R20, UR9, RZ ;  /* 0x0000000914147c10 */ /* 0x008fc6000ff9e0ff */
[----:B0-----:R-:W2:Y:S02]  /*5fc40*/  LDL.LU R8, [R1+0x1780] ;  /* 0x0017800001087983 */ /* 0x001ea40000300800 */
[----:B------:R0:W-:Y:S02]  /*5fc50*/  STL [R1+0x17bc], R20 ;  /* 0x0017bc1401007387 */ /* 0x0001e40000100800 */
[----:B0-----:R-:W3:Y:S01]  /*5fc60*/  LDL.LU R20, [R1+0x1754] ;  /* 0x0017540001147983 */ /* 0x001ee20000300800 */
[----:B------:R-:W3:Y:S01]  /*5fc70*/  LDL.LU R9, [R1+0x1778] ;  /* 0x0017780001097983 */ /* 0x000ee20000300800 */
[----:B----4-:R-:W-:-:S05]  /*5fc80*/  IADD3.X R3, R3, UR7, RZ, P5, !PT ;  /* 0x0000000703037c10 */ /* 0x010fca000affe4ff */
[----:B------:R0:W-:Y:S01]  /*5fc90*/  STL [R1+0x17e0], R3 ;  /* 0x0017e00301007387 */ /* 0x0001e20000100800 */
[----:B------:R-:W-:Y:S02]  /*5fca0*/  IADD3 R2, P5, R2, UR9, RZ ;  /* 0x0000000902027c10 */ /* 0x000fe4000ffbe0ff */
[----:B------:R-:W-:Y:S01]  /*5fcb0*/  IADD3.X R16, R16, UR7, RZ, P6, !PT ;  /* 0x0000000710107c10 */ /* 0x000fe2000b7fe4ff */
[----:B0-----:R-:W4:Y:S02]  /*5fcc0*/  LDL.LU R3, [R1+0x174c] ;  /* 0x00174c0001037983 */ /* 0x001f240000300800 */
[----:B------:R0:W-:Y:S01]  /*5fcd0*/  STL [R1+0x17b4], R2 ;  /* 0x0017b40201007387 */ /* 0x0001e20000100800 */
[----:B------:R-:W-:Y:S02]  /*5fce0*/  IADD3 R17, P6, R17, UR9, RZ ;  /* 0x0000000911117c10 */ /* 0x000fe4000ffde0ff */
[----:B------:R-:W-:Y:S01]  /*5fcf0*/  IADD3.X R18, R18, UR7, RZ, P1, !PT ;  /* 0x0000000712127c10 */ /* 0x000fe20008ffe4ff */
[----:B0-----:R-:W4:Y:S01]  /*5fd00*/  LDL.LU R2, [R1+0x1770] ;  /* 0x0017700001027983 */ /* 0x001f220000300800 */
[----:B------:R-:W-:-:S02]  /*5fd10*/  IADD3 R19, P1, R19, UR9, RZ ;  /* 0x0000000913137c10 */ /* 0x000fc4000ff3e0ff */
        /* <DEDUP_REMOVED lines=45> */
[----:B------:R-:W-:Y:S01]  /*5fff0*/  IADD3.X R9, R9, UR7, RZ, P6, !PT ;  /* 0x0000000709097c10 */ /* 0x000fe2000b7fe4ff */
[----:B0-----:R-:W2:Y:S02]  /*60000*/  LDL.LU R8, [R1+0x173c] ;  /* 0x00173c0001087983 */ /* 0x001ea40000300800 */
[----:B------:R0:W-:Y:S02]  /*60010*/  STL [R1+0x1754], R20 ;  /* 0x0017541401007387 */ /* 0x0001e40000100800 */
[----:B0-----:R-:W3:Y:S01]  /*60020*/  LDL.LU R20, [R1+0x1760] ;  /* 0x0017600001147983 */ /* 0x001ee20000300800 */
[----:B------:R-:W3:Y:S01]  /*60030*/  LDL.LU R16, [R1+0x1734] ;  /* 0x0017340001107983 */ /* 0x000ee20000300800 */
[----:B----4-:R-:W-:-:S02]  /*60040*/  IADD3 R3, P6, R3, UR9, RZ ;  /* 0x0000000903037c10 */ /* 0x010fc4000ffde0ff */
[----:B------:R-:W-:Y:S01]  /*60050*/  STL [R1+0x1778], R9 ;  /* 0x0017780901007387 */ /* 0x000fe20000100800 */
[----:B------:R-:W4:Y:S03]  /*60060*/  LDL.LU R17, [R1+0x1758] ;  /* 0x0017580001117983 */ /* 0x000f260000300800 */
        /* <DEDUP_REMOVED lines=33> */
[----:B------:R-:W-:Y:S02]  /*60280*/  IADD3 R16, P3, R16, UR9, RZ ;  /* 0x0000000910107c10 */ /* 0x000fe4000ff7e0ff */
[----:B0-----:R-:W2:Y:S02]  /*60290*/  LDL.LU R8, [R1+0x16f8] ;  /* 0x0016f80001087983 */ /* 0x001ea40000300800 */
[----:B------:R0:W-:Y:S01]  /*602a0*/  STL [R1+0x1760], R20 ;  /* 0x0017601401007387 */ /* 0x0001e20000100800 */
[----:B----4-:R-:W-:Y:S02]  /*602b0*/  IADD3.X R17, R17, UR7, RZ, P4, !PT ;  /* 0x0000000711117c10 */ /* 0x010fe4000a7fe4ff */
[----:B------:R-:W-:Y:S01]  /*602c0*/  IADD3 R18, P4, R18, UR9, RZ ;  /* 0x0000000912127c10 */ /* 0x000fe2000ff9e0ff */
[----:B0-----:R-:W3:Y:S01]  /*602d0*/  LDL.LU R20, [R1+0x16cc] ;  /* 0x0016cc0001147983 */ /* 0x001ee20000300800 */
[----:B------:R-:W-:Y:S02]  /*602e0*/  STL [R1+0x1734], R16 ;  /* 0x0017341001007387 */ /* 0x000fe40000100800 */
[----:B------:R-:W-:Y:S01]  /*602f0*/  STL [R1+0x1758], R17 ;  /* 0x0017581101007387 */ /* 0x000fe20000100800 */
        /* <DEDUP_REMOVED lines=27> */
[----:B------:R-:W-:Y:S02]  /*604b0*/  STL [R1+0x1728], R25 ;  /* 0x0017281901007387 */ /* 0x000fe40000100800 */
[----:B------:R-:W-:Y:S01]  /*604c0*/  STL [R1+0x16fc], R5 ;  /* 0x0016fc0501007387 */ /* 0x000fe20000100800 */
[----:B------:R-:W-:Y:S01]  /*604d0*/  STL [R1+0x1720], R24 ;  /* 0x0017201801007387 */ /* 0x000fe20000100800 */
[----:B------:R-:W-:Y:S01]  /*604e0*/  IADD3.X R2, R2, UR7, RZ, P1, !PT ;  /* 0x0000000702027c10 */ /* 0x000fe20008ffe4ff */
[----:B------:R-:W-:Y:S02]  /*604f0*/  STL [R1+0x16f4], R4 ;  /* 0x0016f40401007387 */ /* 0x000fe40000100800 */
[----:B------:R0:W-:Y:S01]  /*60500*/  STL [R1+0x16ec], R3 ;  /* 0x0016ec0301007387 */ /* 0x0001e20000100800 */
[----:B------:R-:W-:Y:S01]  /*60510*/  STL [R1+0x1718], R14 ;  /* 0x0017180e01007387 */ /* 0x000fe20000100800 */
[----:B------:R-:W-:-:S02]  /*60520*/  IADD3 R15, P1, R15, UR9, RZ ;  /* 0x000000090f0f7c10 */ /* 0x000fc4000ff3e0ff */
[----:B------:R-:W-:Y:S01]  /*60530*/  IADD3.X R29, R29, UR7, RZ, P2, !PT ;  /* 0x000000071d1d7c10 */ /* 0x000fe200097fe4ff */
[----:B0-----:R-:W4:Y:S01]  /*60540*/  LDL.LU R3, [R1+0x16f0] ;  /* 0x0016f00001037983 */ /* 0x001f220000300800 */
[----:B------:R0:W-:Y:S03]  /*60550*/  STL [R1+0x1710], R2 ;  /* 0x0017100201007387 */ /* 0x0001e60000100800 */
[----:B0-----:R-:W4:Y:S01]  /*60560*/  LDL.LU R2, [R1+0x16c4] ;  /* 0x0016c40001027983 */ /* 0x001f220000300800 */
[----:B------:R-:W-:Y:S01]  /*60570*/  IADD3 R21, P2, R21, UR9, RZ ;  /* 0x0000000915157c10 */ /* 0x000fe2000ff5e0ff */
[----:B------:R-:W-:Y:S04]  /*60580*/  STL [R1+0x16e4], R15 ;  /* 0x0016e40f01007387 */ /* 0x000fe80000100800 */
[----:B------:R0:W-:Y:S01]  /*60590*/  STL [R1+0x16dc], R21 ;  /* 0x0016dc1501007387 */ /* 0x0001e20000100800 */
[----:B------:R-:W-:Y:S01]  /*605a0*/  STL [R1+0x1708], R29 ;  /* 0x0017081d01007387 */ /* 0x000fe20000100800 */
[----:B------:R-:W-:-:S02]  /*605b0*/  IADD3.X R28, R28, UR7, RZ, P3, !PT ;  /* 0x000000071c1c7c10 */ /* 0x000fc40009ffe4ff */
[----:B0-----:R-:W4:Y:S03]  /*605c0*/  LDL.LU R21, [R1+0x16e8] ;  /* 0x0016e80001157983 */ /* 0x001f260000300800 */
[----:B------:R0:W-:Y:S02]  /*605d0*/  STL [R1+0x1700], R28 ;  /* 0x0017001c01007387 */ /* 0x0001e40000100800 */
        /* <DEDUP_REMOVED lines=33> */
[----:B------:R0:W-:Y:S02]  /*607f0*/  STL [R1+0x16c4], R2 ;  /* 0x0016c40201007387 */ /* 0x0001e40000100800 */
[----:B0-----:R-:W4:Y:S01]  /*60800*/  LDL.LU R2, [R1+0x165c] ;  /* 0x00165c0001027983 */ /* 0x001f220000300800 */
[----:B------:R-:W4:Y:S01]  /*60810*/  LDL.LU R9, [R1+0x1680] ;  /* 0x0016800001097983 */ /* 0x000f220000300800 */
[----:B------:R-:W-:-:S05]  /*60820*/  IADD3.X R21, R21, UR7, RZ, P6, !PT ;  /* 0x0000000715157c10 */ /* 0x000fca000b7fe4ff */
[----:B------:R0:W-:Y:S01]  /*60830*/  STL [R1+0x16e8], R21 ;  /* 0x0016e81501007387 */ /* 0x0001e20000100800 */
[----:B------:R-:W-:-:S03]  /*60840*/  IADD3 R28, P6, R28, UR9, RZ ;  /* 0x000000091c1c7c10 */ /* 0x000fc6000ffde0ff */
[----:B0-----:R-:W4:Y:S02]  /*60850*/  LDL.LU R21, [R1+0x1654] ;  /* 0x0016540001157983 */ /* 0x001f240000300800 */
        /* <DEDUP_REMOVED lines=46> */
[----:B------:R-:W-:Y:S01]  /*60b40*/  STL [R1+0x1690], R15 ;  /* 0x0016900f01007387 */ /* 0x000fe20000100800 */
[----:B----4-:R-:W-:-:S05]  /*60b50*/  IADD3.X R3, R3, UR7, RZ, P6, !PT ;  /* 0x0000000703037c10 */ /* 0x010fca000b7fe4ff */
[----:B------:R0:W-:Y:S01]  /*60b60*/  STL [R1+0x1688], R3 ;  /* 0x0016880301007387 */ /* 0x0001e20000100800 */
[----:B------:R-:W-:Y:S01]  /*60b70*/  STL [R1+0x1664], R29 ;  /* 0x0016641d01007387 */ /* 0x000fe20000100800 */
[----:B------:R-:W-:Y:S02]  /*60b80*/  IADD3 R2, P6, R2, UR9, RZ ;  /* 0x0000000902027c10 */ /* 0x000fe4000ffde0ff */
[----:B------:R-:W-:Y:S01]  /*60b90*/  IADD3.X R9, R9, UR7, RZ, P1, !PT ;  /* 0x0000000709097c10 */ /* 0x000fe20008ffe4ff */
[----:B0-----:R-:W4:Y:S02]  /*60ba0*/  LDL.LU R3, [R1+0x1644] ;  /* 0x0016440001037983 */ /* 0x001f240000300800 */
[----:B------:R0:W-:Y:S02]  /*60bb0*/  STL [R1+0x165c], R2 ;  /* 0x00165c0201007387 */ /* 0x0001e40000100800 */
[----:B0-----:R-:W4:Y:S01]  /*60bc0*/  LDL.LU R2, [R1+0x1668] ;  /* 0x0016680001027983 */ /* 0x001f220000300800 */
[----:B------:R-:W4:Y:S01]  /*60bd0*/  LDL.LU R16, [R1+0x163c] ;  /* 0x00163c0001107983 */ /* 0x000f220000300800 */
[----:B------:R-:W-:Y:S01]  /*60be0*/  IADD3 R21, P1, R21, UR9, RZ ;  /* 0x0000000915157c10 */ /* 0x000fe2000ff3e0ff */
[----:B------:R-:W-:Y:S01]  /*60bf0*/  STL [R1+0x1680], R9 ;  /* 0x0016800901007387 */ /* 0x000fe20000100800 */
[----:B------:R-:W4:Y:S03]  /*60c00*/  LDL.LU R17, [R1+0x1660] ;  /* 0x0016600001117983 */ /* 0x000f260000300800 */
[----:B------:R0:W-:Y:S02]  /*60c10*/  STL [R1+0x1654], R21 ;  /* 0x0016541501007387 */ /* 0x0001e40000100800 */
        /* <DEDUP_REMOVED lines=38> */
[----:B------:R-:W-:Y:S01]  /*60e80*/  STL [R1+0x163c], R16 ;  /* 0x00163c1001007387 */ /* 0x000fe20000100800 */
        /* <DEDUP_REMOVED lines=49> */
[----:B------:R-:W3:Y:S02]  /*611a0*/  LDL.LU R16, [R1+0x15e8] ;  /* 0x0015e80001107983 */ /* 0x000ee40000300800 */
[----:B------:R-:W-:Y:S02]  /*611b0*/  STL [R1+0x15dc], R9 ;  /* 0x0015dc0901007387 */ /* 0x000fe40000100800 */
[----:B------:R-:W3:Y:S01]  /*611c0*/  LDL.LU R17, [R1+0x15bc] ;  /* 0x0015bc0001117983 */ /* 0x000ee20000300800 */
[----:B----4-:R-:W-:-:S05]  /*611d0*/  IADD3.X R3, R3, UR7, RZ, P5, !PT ;  /* 0x0000000703037c10 */ /* 0x010fca000affe4ff */
        /* <DEDUP_REMOVED lines=36> */
[----:B------:R-:W-:Y:S02]  /*61420*/  IADD3 R17, P2, R17, UR9, RZ ;  /* 0x0000000911117c10 */ /* 0x000fe4000ff5e0ff */
[----:B----4-:R-:W-:Y:S01]  /*61430*/  IADD3.X R18, R18, UR7, RZ, P3, !PT ;  /* 0x0000000712127c10 */ /* 0x010fe20009ffe4ff */
[----:B0-----:R-:W3:Y:S01]  /*61440*/  LDL.LU R20, [R1+0x1580] ;  /* 0x0015800001147983 */ /* 0x001ee20000300800 */
[----:B------:R-:W-:Y:S02]  /*61450*/  STL [R1+0x15e8], R16 ;  /* 0x0015e81001007387 */ /* 0x000fe40000100800 */
[----:B------:R-:W-:Y:S01]  /*61460*/  STL [R1+0x15bc], R17 ;  /* 0x0015bc1101007387 */ /* 0x000fe20000100800 */
[----:B------:R-:W-:Y:S01]  /*61470*/  STL [R1+0x15e0], R18 ;  /* 0x0015e01201007387 */ /* 0x000fe20000100800 */
[----:B------:R-:W-:-:S02]  /*61480*/  IADD3 R19, P3, R19, UR9, RZ ;  /* 0x0000000913137c10 */ /* 0x000fc4000ff7e0ff */
        /* <DEDUP_REMOVED lines=35> */
[----:B------:R0:W-:Y:S03]  /*616c0*/  STL [R1+0x1574], R2 ;  /* 0x0015740201007387 */ /* 0x0001e60000100800 */
[----:B0-----:R-:W4:Y:S01]  /*616d0*/  LDL.LU R2, [R1+0x1578] ;  /* 0x0015780001027983 */ /* 0x001f220000300800 */
[----:B------:R-:W-:-:S03]  /*616e0*/  IADD3.X R21, R21, UR7, RZ, P1, !PT ;  /* 0x0000000715157c10 */ /* 0x000fc60008ffe4ff */
[----:B------:R-:W-:Y:S04]  /*616f0*/  STL [R1+0x1598], R15 ;  /* 0x0015980f01007387 */ /* 0x000fe80000100800 */
        /* <DEDUP_REMOVED lines=38> */
[----:B------:R0:W-:Y:S02]  /*61960*/  STL [R1+0x1578], R2 ;  /* 0x0015780201007387 */ /* 0x0001e40000100800 */
[----:B0-----:R-:W4:Y:S01]  /*61970*/  LDL.LU R2, [R1+0x1510] ;  /* 0x0015100001027983 */ /* 0x001f220000300800 */
[----:B------:R-:W4:Y:S01]  /*61980*/  LDL.LU R9, [R1+0x14e4] ;  /* 0x0014e40001097983 */ /* 0x000f220000300800 */
[----:B------:R-:W-:-:S05]  /*61990*/  IADD3 R21, P4, R21, UR9, RZ ;  /* 0x0000000915157c10 */ /* 0x000fca000ff9e0ff */
        /* <DEDUP_REMOVED lines=49> */
[----:B------:R-:W-:Y:S01]  /*61cb0*/  STL [R1+0x14f4], R15 ;  /* 0x0014f40f01007387 */ /* 0x000fe20000100800 */
[----:B----4-:R-:W-:-:S05]  /*61cc0*/  IADD3 R3, P4, R3, UR9, RZ ;  /* 0x0000000903037c10 */ /* 0x010fca000ff9e0ff */
[----:B------:R0:W-:Y:S01]  /*61cd0*/  STL [R1+0x14ec], R3 ;  /* 0x0014ec0301007387 */ /* 0x0001e20000100800 */
[----:B------:R-:W-:Y:S01]  /*61ce0*/  STL [R1+0x1518], R29 ;  /* 0x0015181d01007387 */ /* 0x000fe20000100800 */
[----:B------:R-:W-:Y:S01]  /*61cf0*/  IADD3.X R2, R2, UR7, RZ, P5, !PT ;  /* 0x0000000702027c10 */ /* 0x000fe2000affe4ff */
[----:B------:R-:W-:Y:S01]  /*61d00*/  IADD3 R9, P5, R9, UR9, RZ ;  /* 0x0000000909097c10 */ /* 0x000fe2000ffbe0ff */
[----:B0-----:R-:W4:Y:S03]  /*61d10*/  LDL.LU R3, [R1+0x14f8] ;  /* 0x0014f80001037983 */ /* 0x001f260000300800 */
[----:B------:R0:W-:Y:S02]  /*61d20*/  STL [R1+0x1510], R2 ;  /* 0x0015100201007387 */ /* 0x0001e40000100800 */
[----:B0-----:R-:W4:Y:S01]  /*61d30*/  LDL.LU R2, [R1+0x14cc] ;  /* 0x0014cc0001027983 */ /* 0x001f220000300800 */
[----:B------:R-:W4:Y:S01]  /*61d40*/  LDL.LU R16, [R1+0x14f0] ;  /* 0x0014f00001107983 */ /* 0x000f220000300800 */
[----:B------:R-:W-:-:S02]  /*61d50*/  IADD3.X R21, R21, UR7, RZ, P6, !PT ;  /* 0x0000000715157c10 */ /* 0x000fc4000b7fe4ff */
[----:B------:R-:W-:Y:S01]  /*61d60*/  STL [R1+0x14e4], R9 ;  /* 0x0014e40901007387 */ /* 0x000fe20000100800 */
[----:B------:R-:W4:Y:S03]  /*61d70*/  LDL.LU R17, [R1+0x14c4] ;  /* 0x0014c40001117983 */ /* 0x000f260000300800 */
        /* <DEDUP_REMOVED lines=39> */
[----:B------:R-:W-:Y:S02]  /*61ff0*/  STL [R1+0x14f0], R16 ;  /* 0x0014f01001007387 */ /* 0x000fe40000100800 */
[----:B------:R-:W-:Y:S01]  /*62000*/  STL [R1+0x14c4], R17 ;  /* 0x0014c41101007387 */ /* 0x000fe20000100800 */
[----:B------:R-:W-:-:S02]  /*62010*/  IADD3 R19, P4, R19, UR9, RZ ;  /* 0x0000000913137c10 */ /* 0x000fc4000ff9e0ff */
        /* <DEDUP_REMOVED lines=47> */
[----:B------:R-:W3:Y:S02]  /*62310*/  LDL.LU R16, [R1+0x144c] ;  /* 0x00144c0001107983 */ /* 0x000ee40000300800 */
[----:B------:R-:W-:Y:S02]  /*62320*/  STL [R1+0x1490], R9 ;  /* 0x0014900901007387 */ /* 0x000fe40000100800 */
[----:B------:R-:W3:Y:S01]  /*62330*/  LDL.LU R17, [R1+0x1470] ;  /* 0x0014700001117983 */ /* 0x000ee20000300800 */
[----:B----4-:R-:W-:-:S05]  /*62340*/  IADD3 R3, P3, R3, UR9, RZ ;  /* 0x0000000903037c10 */ /* 0x010fca000ff7e0ff */
        /* <DEDUP_REMOVED lines=36> */
[----:B------:R-:W-:Y:S02]  /*62590*/  IADD3.X R17, R17, UR7, RZ, P1, !PT ;  /* 0x0000000711117c10 */ /* 0x000fe40008ffe4ff */
[----:B----4-:R-:W-:Y:S01]  /*625a0*/  IADD3 R18, P1, R18, UR9, RZ ;  /* 0x0000000912127c10 */ /* 0x010fe2000ff3e0ff */
[----:B0-----:R-:W3:Y:S01]  /*625b0*/  LDL.LU R20, [R1+0x13e4] ;  /* 0x0013e40001147983 */ /* 0x001ee20000300800 */
[----:B------:R-:W-:Y:S02]  /*625c0*/  STL [R1+0x144c], R16 ;  /* 0x00144c1001007387 */ /* 0x000fe40000100800 */
[----:B------:R-:W-:Y:S01]  /*625d0*/  STL [R1+0x1470], R17 ;  /* 0x0014701101007387 */ /* 0x000fe20000100800 */
[----:B------:R-:W-:Y:S01]  /*625e0*/  STL [R1+0x1444], R18 ;  /* 0x0014441201007387 */ /* 0x000fe20000100800 */
[----:B------:R-:W-:Y:S01]  /*625f0*/  IADD3.X R19, R19, UR7, RZ, P2, !PT ;  /* 0x0000000713137c10 */ /* 0x000fe200097fe4ff */
        /* <DEDUP_REMOVED lines=35> */
[----:B------:R0:W-:Y:S03]  /*62830*/  STL [R1+0x1428], R2 ;  /* 0x0014280201007387 */ /* 0x0001e60000100800 */
[----:B0-----:R-:W4:Y:S01]  /*62840*/  LDL.LU R2, [R1+0x13dc] ;  /* 0x0013dc0001027983 */ /* 0x001f220000300800 */
[----:B------:R-:W-:Y:S01]  /*62850*/  STL [R1+0x13fc], R15 ;  /* 0x0013fc0f01007387 */ /* 0x000fe20000100800 */
[----:B------:R-:W-:-:S05]  /*62860*/  IADD3 R21, P5, R21, UR9, RZ ;  /* 0x0000000915157c10 */ /* 0x000fca000ffbe0ff */
[----:B------:R0:W-:Y:S01]  /*62870*/  STL [R1+0x13f4], R21 ;  /* 0x0013f41501007387 */ /* 0x0001e20000100800 */
[----:B------:R-:W-:Y:S01]  /*62880*/  STL [R1+0x1420], R29 ;  /* 0x0014201d01007387 */ /* 0x000fe20000100800 */
[----:B------:R-:W-:Y:S02]  /*62890*/  IADD3.X R28, R28, UR7, RZ, P6, !PT ;  /* 0x000000071c1c7c10 */ /* 0x000fe4000b7fe4ff */
        /* <DEDUP_REMOVED lines=97> */
[----:B------:R-:W4:Y:S02]  /*62eb0*/  LDL.LU R16, [R1+0x1354] ;  /* 0x0013540001107983 */ /* 0x000f240000300800 */
[----:B------:R-:W-:Y:S02]  /*62ec0*/  STL [R1+0x1398], R9 ;  /* 0x0013980901007387 */ /* 0x000fe40000100800 */
[----:B------:R-:W4:Y:S01]  /*62ed0*/  LDL.LU R17, [R1+0x1378] ;  /* 0x0013780001117983 */ /* 0x000f220000300800 */
[----:B------:R-:W-:-:S05]  /*62ee0*/  IADD3 R21, P4, R21, UR9, RZ ;  /* 0x0000000915157c10 */ /* 0x000fca000ff9e0ff */
        /* <DEDUP_REMOVED lines=36> */
[----:B------:R-:W-:Y:S02]  /*63130*/  IADD3.X R17, R17, UR7, RZ, P2, !PT ;  /* 0x0000000711117c10 */ /* 0x000fe400097fe4ff */
[----:B------:R-:W-:Y:S01]  /*63140*/  IADD3 R18, P2, R18, UR9, RZ ;  /* 0x0000000912127c10 */ /* 0x000fe2000ff5e0ff */
[----:B0-----:R-:W4:Y:S01]  /*63150*/  LDL.LU R2, [R1+0x12ec] ;  /* 0x0012ec0001027983 */ /* 0x001f220000300800 */
[----:B------:R-:W-:Y:S02]  /*63160*/  STL [R1+0x1354], R16 ;  /* 0x0013541001007387 */ /* 0x000fe40000100800 */
[----:B------:R-:W-:Y:S02]  /*63170*/  STL [R1+0x1378], R17 ;  /* 0x0013781101007387 */ /* 0x000fe40000100800 */
        /* <DEDUP_REMOVED lines=132> */
[----:B------:R-:W-:Y:S01]  /*639c0*/  STL [R1+0x12b0], R15 ;  /* 0x0012b00f01007387 */ /* 0x000fe20000100800 */
[----:B------:R-:W-:-:S05]  /*639d0*/  IADD3.X R21, R21, UR7, RZ, P4, !PT ;  /* 0x0000000715157c10 */ /* 0x000fca000a7fe4ff */
        /* <DEDUP_REMOVED lines=100> */
[----:B------:R-:W4:Y:S02]  /*64020*/  LDL.LU R16, [R1+0x1208] ;  /* 0x0012080001107983 */ /* 0x000f240000300800 */
[----:B------:R-:W-:Y:S02]  /*64030*/  STL [R1+0x11fc], R9 ;  /* 0x0011fc0901007387 */ /* 0x000fe40000100800 */
[----:B------:R-:W4:Y:S01]  /*64040*/  LDL.LU R17, [R1+0x11dc] ;  /* 0x0011dc0001117983 */ /* 0x000f220000300800 */
[----:B------:R-:W-:-:S05]  /*64050*/  IADD3.X R21, R21, UR7, RZ, P3, !PT ;  /* 0x0000000715157c10 */ /* 0x000fca0009ffe4ff */
        /* <DEDUP_REMOVED lines=40> */
[----:B------:R-:W-:Y:S02]  /*642e0*/  STL [R1+0x11dc], R17 ;  /* 0x0011dc1101007387 */ /* 0x000fe40000100800 */
        /* <DEDUP_REMOVED lines=922> */
[----:B------:R-:W-:Y:S02]  /*67c90*/  IADD3.X R16, R16, UR7, RZ, P5, !PT ;  /* 0x0000000710107c10 */ /* 0x000fe4000affe4ff */
[----:B------:R-:W-:Y:S01]  /*67ca0*/  IADD3 R17, P5, R17, UR9, RZ ;  /* 0x0000000911117c10 */ /* 0x000fe2000ffbe0ff */
[----:B0-----:R-:W2:Y:S01]  /*67cb0*/  LDL.LU R8, [R1+0xca4] ;  /* 0x000ca40001087983 */ /* 0x001ea20000300800 */
[----:B------:R0:W-:Y:S01]  /*67cc0*/  STL [R1+0xd0c], R20 ;  /* 0x000d0c1401007387 */ /* 0x0001e20000100800 */
[----:B----4-:R-:W-:Y:S02]  /*67cd0*/  IADD3.X R18, R18, UR7, RZ, P6, !PT ;  /* 0x0000000712127c10 */ /* 0x010fe4000b7fe4ff */
        /* <DEDUP_REMOVED lines=128> */
[----:B------:R0:W-:Y:S01]  /*684e0*/  STL [R1+0xc44], R8 ;  /* 0x000c440801007387 */ /* 0x0001e20000100800 */
[----:B------:R-:W-:-:S02]  /*684f0*/  IADD3 R15, P6, R15, UR9, RZ ;  /* 0x000000090f0f7c10 */ /* 0x000fc4000ffde0ff */
[----:B------:R-:W-:Y:S01]  /*68500*/  IADD3.X R29, R29, UR7, RZ, P1, !PT ;  /* 0x000000071d1d7c10 */ /* 0x000fe20008ffe4ff */
[----:B------:R-:W-:Y:S04]  /*68510*/  STL [R1+0xc70], R14 ;  /* 0x000c700e01007387 */ /* 0x000fe80000100800 */
        /* <DEDUP_REMOVED lines=49> */
[----:B------:R-:W-:Y:S02]  /*68830*/  IADD3.X R16, R16, UR7, RZ, P6, !PT ;  /* 0x0000000710107c10 */ /* 0x000fe4000b7fe4ff */
[----:B------:R-:W-:Y:S01]  /*68840*/  IADD3 R17, P6, R17, UR9, RZ ;  /* 0x0000000911117c10 */ /* 0x000fe2000ffde0ff */
[----:B0-----:R-:W4:Y:S01]  /*68850*/  LDL.LU R3, [R1+0xbac] ;  /* 0x000bac0001037983 */ /* 0x001f220000300800 */
[----:B------:R0:W-:Y:S01]  /*68860*/  STL [R1+0xc14], R2 ;  /* 0x000c140201007387 */ /* 0x0001e20000100800 */
[----:B------:R-:W-:Y:S02]  /*68870*/  IADD3.X R18, R18, UR7, RZ, P1, !PT ;  /* 0x0000000712127c10 */ /* 0x000fe40008ffe4ff */
        /* <DEDUP_REMOVED lines=80> */
[----:B------:R-:W4:Y:S01]  /*68d80*/  LDL.LU R9, [R1+0xb3c] ;  /* 0x000b3c0001097983 */ /* 0x000f220000300800 */
[----:B------:R-:W-:-:S05]  /*68d90*/  IADD3.X R28, R28, UR7, RZ, P2, !PT ;  /* 0x000000071c1c7c10 */ /* 0x000fca00097fe4ff */
[----:B------:R1:W-:Y:S01]  /*68da0*/  STL [R1+0xbc8], R28 ;  /* 0x000bc81c01007387 */ /* 0x0003e20000100800 */
[----:B0-----:R-:W4:Y:S03]  /*68db0*/  LDL.LU R21, [R1+0xb60] ;  /* 0x000b600001157983 */ /* 0x001f260000300800 */
[----:B-1----:R-:W4:Y:S01]  /*68dc0*/  LDL.LU R28, [R1+0xb58] ;  /* 0x000b5800011c7983 */ /* 0x002f220000300800 */
[----:B--2---:R-:W-:-:S05]  /*68dd0*/  IADD3 R8, P2, R8, UR9, RZ ;  /* 0x0000000908087c10 */ /* 0x004fca000ff5e0ff */
[----:B------:R0:W-:Y:S01]  /*68de0*/  STL [R1+0xb9c], R8 ;  /* 0x000b9c0801007387 */ /* 0x0001e20000100800 */
[----:B---3--:R-:W-:Y:S01]  /*68df0*/  IADD3.X R20, R20, UR7, RZ, P3, !PT ;  /* 0x0000000714147c10 */ /* 0x008fe20009ffe4ff */
[----:B------:R-:W-:Y:S01]  /*68e00*/  IADD3 R16, P3, R16, UR9, RZ ;  /* 0x0000000910107c10 */ /* 0x000fe2000ff7e0ff */
[----:B------:R-:W-:Y:S01]  /*68e10*/  IADD3.X R17, R17, UR7, RZ, P4, !PT ;  /* 0x0000000711117c10 */ /* 0x000fe2000a7fe4ff */
[----:B0-----:R-:W2:Y:S02]  /*68e20*/  LDL.LU R8, [R1+0xb2c] ;  /* 0x000b2c0001087983 */ /* 0x001ea40000300800 */
[----:B------:R0:W-:Y:S01]  /*68e30*/  STL [R1+0xbc0], R20 ;  /* 0x000bc01401007387 */ /* 0x0001e20000100800 */
        /* <DEDUP_REMOVED lines=41> */
[----:B------:R0:W-:Y:S01]  /*690d0*/  STL [R1+0xb70], R2 ;  /* 0x000b700201007387 */ /* 0x0001e20000100800 */
[----:B------:R-:W-:Y:S02]  /*690e0*/  IADD3 R9, P2, R9, UR9, RZ ;  /* 0x0000000909097c10 */ /* 0x000fe4000ff5e0ff */
[----:B0-----:R-:W2:Y:S01]  /*690f0*/  LDL.LU R2, [R1+0xb48] ;  /* 0x000b480001027983 */ /* 0x001ea20000300800 */
[----:B------:R-:W-:Y:S02]  /*69100*/  STL [R1+0xb44], R15 ;  /* 0x000b440f01007387 */ /* 0x000fe40000100800 */
[----:B------:R-:W-:Y:S01]  /*69110*/  STL [R1+0xb68], R29 ;  /* 0x000b681d01007387 */ /* 0x000fe20000100800 */
[----:B------:R-:W-:Y:S01]  /*69120*/  IADD3.X R21, R21, UR7, RZ, P3, !PT ;  /* 0x0000000715157c10 */ /* 0x000fe20009ffe4ff */
[----:B------:R-:W-:-:S05]  /*69130*/  IADD3 R0, P3, R0, UR9, RZ ;  /* 0x0000000900007c10 */ /* 0x000fca000ff7e0ff */
[----:B------:R0:W-:Y:S01]  /*69140*/  STL [R1+0xb34], R0 ;  /* 0x000b340001007387 */ /* 0x0001e20000100800 */
[----:B------:R1:W-:Y:S03]  /*69150*/  STL [R1+0xb3c], R9 ;  /* 0x000b3c0901007387 */ /* 0x0003e60000100800 */
[----:B0-----:R-:W2:Y:S01]  /*69160*/  LDL.LU R0, [R1+0xb1c] ;  /* 0x000b1c0001007983 */ /* 0x001ea20000300800 */
[----:B------:R-:W-:Y:S01]  /*69170*/  IADD3.X R28, R28, UR7, RZ, P4, !PT ;  /* 0x000000071c1c7c10 */ /* 0x000fe2000a7fe4ff */
[----:B------:R0:W-:Y:S02]  /*69180*/  STL [R1+0xb60], R21 ;  /* 0x000b601501007387 */ /* 0x0001e40000100800 */
[----:B------:R-:W2:Y:S02]  /*69190*/  LDL.LU R16, [R1+0xb40] ;  /* 0x000b400001107983 */ /* 0x000ea40000300800 */
[----:B------:R0:W-:Y:S01]  /*691a0*/  STL [R1+0xb58], R28 ;  /* 0x000b581c01007387 */ /* 0x0001e20000100800 */
[----:B------:R-:W2:Y:S02]  /*691b0*/  LDL.LU R17, [R1+0xb14] ;  /* 0x000b140001117983 */ /* 0x000ea40000300800 */
[----:B--2---:R-:W-:-:S05]  /*691c0*/  IADD3 R8, P4, R8, UR9, RZ ;  /* 0x0000000908087c10 */ /* 0x004fca000ff9e0ff */
[----:B------:R2:W-:Y:S01]  /*691d0*/  STL [R1+0xb2c], R8 ;  /* 0x000b2c0801007387 */ /* 0x0005e20000100800 */
[----:B------:R-:W4:Y:S01]  /*691e0*/  LDL.LU R18, [R1+0xb38] ;  /* 0x000b380001127983 */ /* 0x000f220000300800 */
[----:B---3--:R-:W-:-:S05]  /*691f0*/  IADD3.X R20, R20, UR7, RZ, P5, !PT ;  /* 0x0000000714147c10 */ /* 0x008fca000affe4ff */
        /* <DEDUP_REMOVED lines=18> */
[----:B-1----:R-:W4:Y:S02]  /*69320*/  LDL.LU R9, [R1+0xaf0] ;  /* 0x000af00001097983 */ /* 0x002f240000300800 */
[----:B0-----:R-:W4:Y:S01]  /*69330*/  LDL.LU R21, [R1+0xac4] ;  /* 0x000ac40001157983 */ /* 0x001f220000300800 */
[----:B--2---:R-:W-:-:S05]  /*69340*/  IADD3 R3, P5, R3, UR9, RZ ;  /* 0x0000000903037c10 */ /* 0x004fca000ffbe0ff */
[----:B------:R0:W-:Y:S01]  /*69350*/  STL [R1+0xb24], R3 ;  /* 0x000b240301007387 */ /* 0x0001e20000100800 */
[----:B------:R-:W2:Y:S01]  /*69360*/  LDL.LU R28, [R1+0xae8] ;  /* 0x000ae800011c7983 */ /* 0x000ea20000300800 */
[----:B------:R-:W-:-:S05]  /*69370*/  IADD3.X R2, R2, UR7, RZ, P6, !PT ;  /* 0x0000000702027c10 */ /* 0x000fca000b7fe4ff */
[----:B------:R1:W-:Y:S01]  /*69380*/  STL [R1+0xb48], R2 ;  /* 0x000b480201007387 */ /* 0x0003e20000100800 */
[----:B------:R-:W2:Y:S02]  /*69390*/  LDL.LU R8, [R1+0xabc] ;  /* 0x000abc0001087983 */ /* 0x000ea40000300800 */
[----:B---3--:R-:W3:Y:S02]  /*693a0*/  LDL.LU R20, [R1+0xae0] ;  /* 0x000ae00001147983 */ /* 0x008ee40000300800 */
[----:B0-----:R-:W3:Y:S01]  /*693b0*/  LDL.LU R3, [R1+0xab4] ;  /* 0x000ab40001037983 */ /* 0x001ee20000300800 */
[----:B-1----:R-:W3:Y:S01]  /*693c0*/  LDL.LU R2, [R1+0xad8] ;  /* 0x000ad80001027983 */ /* 0x002ee20000300800 */
[----:B------:R-:W-:-:S05]  /*693d0*/  IADD3 R0, P6, R0, UR9, RZ ;  /* 0x0000000900007c10 */ /* 0x000fca000ffde0ff */
[----:B------:R0:W-:Y:S04]  /*693e0*/  STL [R1+0xb1c], R0 ;  /* 0x000b1c0001007387 */ /* 0x0001e80000100800 */
[----:B0-----:R-:W3:Y:S01]  /*693f0*/  LDL.LU R0, [R1+0xaac] ;  /* 0x000aac0001007983 */ /* 0x001ee20000300800 */
[----:B------:R-:W-:Y:S01]  /*69400*/  IADD3.X R16, R16, UR7, RZ, P1, !PT ;  /* 0x0000000710107c10 */ /* 0x000fe20008ffe4ff */
[----:B------:R-:W-:-:S04]  /*69410*/  IADD3 R17, P1, R17, UR9, RZ ;  /* 0x0000000911117c10 */ /* 0x000fc8000ff3e0ff */
[----:B------:R-:W-:Y:S01]  /*69420*/  STL [R1+0xb40], R16 ;  /* 0x000b401001007387 */ /* 0x000fe20000100800 */
[----:B------:R-:W-:Y:S01]  /*69430*/  STL [R1+0xb14], R17 ;  /* 0x000b141101007387 */ /* 0x000fe20000100800 */
[----:B----4-:R-:W-:-:S05]  /*69440*/  IADD3.X R18, R18, UR7, RZ, P2, !PT ;  /* 0x0000000712127c10 */ /* 0x010fca00097fe4ff */
[----:B------:R-:W-:Y:S01]  /*69450*/  STL [R1+0xb38], R18 ;  /* 0x000b381201007387 */ /* 0x000fe20000100800 */
[----:B------:R-:W-:Y:S02]  /*69460*/  IADD3 R19, P2, R19, UR9, RZ ;  /* 0x0000000913137c10 */ /* 0x000fe4000ff5e0ff */
        /* <DEDUP_REMOVED lines=18> */
[----:B------:R0:W-:Y:S01]  /*69590*/  STL [R1+0xb18], R27 ;  /* 0x000b181b01007387 */ /* 0x0001e20000100800 */
[----:B------:R-:W-:Y:S01]  /*695a0*/  IADD3 R24, P2, R24, UR9, RZ ;  /* 0x0000000918187c10 */ /* 0x000fe2000ff5e0ff */
[----:B------:R-:W-:Y:S01]  /*695b0*/  STL [R1+0xaec], R12 ;  /* 0x000aec0c01007387 */ /* 0x000fe20000100800 */
[----:B------:R-:W-:Y:S01]  /*695c0*/  IADD3.X R4, R4, UR7, RZ, P3, !PT ;  /* 0x0000000704047c10 */ /* 0x000fe20009ffe4ff */
[----:B------:R-:W-:Y:S02]  /*695d0*/  STL [R1+0xb10], R13 ;  /* 0x000b100d01007387 */ /* 0x000fe40000100800 */
[----:B------:R-:W-:Y:S01]  /*695e0*/  STL [R1+0xae4], R25 ;  /* 0x000ae41901007387 */ /* 0x000fe20000100800 */
[----:B------:R-:W-:Y:S01]  /*695f0*/  IADD3 R14, P3, R14, UR9, RZ ;  /* 0x000000090e0e7c10 */ /* 0x000fe2000ff7e0ff */
[----:B------:R-:W-:Y:S01]  /*69600*/  STL [R1+0xb08], R5 ;  /* 0x000b080501007387 */ /* 0x000fe20000100800 */
[----:B------:R-:W-:Y:S01]  /*69610*/  IADD3.X R15, R15, UR7, RZ, P4, !PT ;  /* 0x000000070f0f7c10 */ /* 0x000fe2000a7fe4ff */
[----:B------:R-:W-:Y:S01]  /*69620*/  STL [R1+0xadc], R24 ;  /* 0x000adc1801007387 */ /* 0x000fe20000100800 */
[----:B------:R-:W-:Y:S01]  /*69630*/  IADD3 R29, P4, R29, UR9, RZ ;  /* 0x000000091d1d7c10 */ /* 0x000fe2000ff9e0ff */
[----:B------:R-:W-:Y:S01]  /*69640*/  STL [R1+0xb00], R4 ;  /* 0x000b000401007387 */ /* 0x000fe20000100800 */
[----:B0-----:R-:W4:Y:S01]  /*69650*/  LDL.LU R27, [R1+0xad0] ;  /* 0x000ad000011b7983 */ /* 0x001f220000300800 */
[----:B------:R-:W-:Y:S01]  /*69660*/  IADD3.X R9, R9, UR7, RZ, P5, !PT ;  /* 0x0000000709097c10 */ /* 0x000fe2000affe4ff */
[----:B------:R0:W-:Y:S01]  /*69670*/  STL [R1+0xad4], R14 ;  /* 0x000ad40e01007387 */ /* 0x0001e20000100800 */
[----:B------:R-:W-:Y:S01]  /*69680*/  IADD3 R21, P5, R21, UR9, RZ ;  /* 0x0000000915157c10 */ /* 0x000fe2000ffbe0ff */
[----:B0-----:R-:W4:Y:S01]  /*69690*/  LDL.LU R14, [R1+0xaa4] ;  /* 0x000aa400010e7983 */ /* 0x001f220000300800 */
[----:B------:R0:W-:Y:S02]  /*696a0*/  STL [R1+0xaf8], R15 ;  /* 0x000af80f01007387 */ /* 0x0001e40000100800 */
[----:B------:R1:W-:Y:S02]  /*696b0*/  STL [R1+0xacc], R29 ;  /* 0x000acc1d01007387 */ /* 0x0003e40000100800 */
[----:B------:R-:W-:Y:S01]  /*696c0*/  STL [R1+0xaf0], R9 ;  /* 0x000af00901007387 */ /* 0x000fe20000100800 */
[----:B--2---:R-:W-:Y:S01]  /*696d0*/  IADD3.X R28, R28, UR7, RZ, P6, !PT ;  /* 0x000000071c1c7c10 */ /* 0x004fe2000b7fe4ff */
[----:B------:R2:W-:Y:S04]  /*696e0*/  STL [R1+0xac4], R21 ;  /* 0x000ac41501007387 */ /* 0x0005e80000100800 */
[----:B0-----:R-:W4:Y:S01]  /*696f0*/  LDL.LU R15, [R1+0xac8] ;  /* 0x000ac800010f7983 */ /* 0x001f220000300800 */
[----:B------:R0:W-:Y:S01]  /*69700*/  STL [R1+0xae8], R28 ;  /* 0x000ae81c01007387 */ /* 0x0001e20000100800 */
[----:B------:R-:W-:-:S02]  /*69710*/  IADD3 R8, P6, R8, UR9, RZ ;  /* 0x0000000908087c10 */ /* 0x000fc4000ffde0ff */
[----:B---3--:R-:W-:Y:S01]  /*69720*/  IADD3.X R20, R20, UR7, RZ, P1, !PT ;  /* 0x0000000714147c10 */ /* 0x008fe20008ffe4ff */
[----:B------:R-:W-:Y:S02]  /*69730*/  IADD3 R3, P1, R3, UR9, RZ ;  /* 0x0000000903037c10 */ /* 0x000fe4000ff3e0ff */
[----:B------:R-:W-:Y:S02]  /*69740*/  STL [R1+0xabc], R8 ;  /* 0x000abc0801007387 */ /* 0x000fe40000100800 */
[----:B------:R3:W-:Y:S02]  /*69750*/  STL [R1+0xae0], R20 ;  /* 0x000ae01401007387 */ /* 0x0007e40000100800 */
[----:B------:R-:W4:Y:S01]  /*69760*/  LDL.LU R10, [R1+0xa9c] ;  /* 0x000a9c00010a7983 */ /* 0x000f220000300800 */
[----:B------:R-:W-:Y:S01]  /*69770*/  IADD3.X R2, R2, UR7, RZ, P2, !PT ;  /* 0x0000000702027c10 */ /* 0x000fe200097fe4ff */
[----:B------:R0:W-:Y:S01]  /*69780*/  STL [R1+0xab4], R3 ;  /* 0x000ab40301007387 */ /* 0x0001e20000100800 */
        /* <DEDUP_REMOVED lines=9> */
[----:B-1----:R-:W4:Y:S02]  /*69820*/  LDL.LU R29, [R1+0xaa8] ;  /* 0x000aa800011d7983 */ /* 0x002f240000300800 */
[----:B--2---:R-:W2:Y:S02]  /*69830*/  LDL.LU R21, [R1+0xa7c] ;  /* 0x000a7c0001157983 */ /* 0x004ea40000300800 */
[----:B------:R-:W2:Y:S01]  /*69840*/  LDL.LU R9, [R1+0xaa0] ;  /* 0x000aa00001097983 */ /* 0x000ea20000300800 */
[----:B0-----:R-:W2:Y:S01]  /*69850*/  LDL.LU R28, [R1+0xa74] ;  /* 0x000a7400011c7983 */ /* 0x001ea20000300800 */
[----:B---3--:R-:W3:Y:S02]  /*69860*/  LDL.LU R20, [R1+0xa98] ;  /* 0x000a980001147983 */ /* 0x008ee40000300800 */
[----:B------:R-:W2:Y:S01]  /*69870*/  LDL.LU R8, [R1+0xa6c] ;  /* 0x000a6c0001087983 */ /* 0x000ea20000300800 */
[----:B------:R-:W3:Y:S04]  /*69880*/  LDL.LU R3, [R1+0xa90] ;  /* 0x000a900001037983 */ /* 0x000ee80000300800 */
        /* <DEDUP_REMOVED lines=15> */
[----:B0-----:R-:W4:Y:S01]  /*69980*/  LDL.LU R27, [R1+0xa50] ;  /* 0x000a5000011b7983 */ /* 0x001f220000300800 */
[----:B------:R-:W-:Y:S01]  /*69990*/  IADD3.X R15, R15, UR7, RZ, P4, !PT ;  /* 0x000000070f0f7c10 */ /* 0x000fe2000a7fe4ff */
[----:B-1----:R-:W4:Y:S04]  /*699a0*/  LDL.LU R14, [R1+0xa48] ;  /* 0x000a4800010e7983 */ /* 0x002f280000300800 */
[----:B------:R0:W-:Y:S01]  /*699b0*/  STL [R1+0xac8], R15 ;  /* 0x000ac80f01007387 */ /* 0x0001e20000100800 */
[----:B------:R-:W-:Y:S01]  /*699c0*/  IADD3 R10, P4, R10, UR9, RZ ;  /* 0x000000090a0a7c10 */ /* 0x000fe2000ff9e0ff */
[----:B0-----:R-:W4:Y:S01]  /*699d0*/  LDL.LU R15, [R1+0xa40] ;  /* 0x000a4000010f7983 */ /* 0x001f220000300800 */
[----:B------:R-:W-:-:S03]  /*699e0*/  IADD3.X R12, R12, UR7, RZ, P5, !PT ;  /* 0x000000070c0c7c10 */ /* 0x000fc6000affe4ff */
[----:B------:R0:W-:Y:S01]  /*699f0*/  STL [R1+0xa9c], R10 ;  /* 0x000a9c0a01007387 */ /* 0x0001e20000100800 */
[----:B------:R-:W-:Y:S01]  /*69a00*/  IADD3 R13, P5, R13, UR9, RZ ;  /* 0x000000090d0d7c10 */ /* 0x000fe2000ffbe0ff */
[----:B0-----:R0:W5:Y:S01]  /*69a10*/  LDL.LU R10, [R1+0x1b04] ;  /* 0x001b0400010a7983 */ /* 0x0011620000300800 */
[----:B------:R1:W-:Y:S03]  /*69a20*/  STL [R1+0xac0], R12 ;  /* 0x000ac00c01007387 */ /* 0x0003e60000100800 */
[----:B-1----:R0:W5:Y:S01]  /*69a30*/  LDL.LU R12, [R1+0x1b00] ;  /* 0x001b0000010c7983 */ /* 0x0021620000300800 */
[----:B------:R1:W-:Y:S01]  /*69a40*/  STL [R1+0xa94], R13 ;  /* 0x000a940d01007387 */ /* 0x0003e20000100800 */
[----:B------:R-:W-:Y:S01]  /*69a50*/  IADD3.X R5, R5, UR7, RZ, P6, !PT ;  /* 0x0000000705057c10 */ /* 0x000fe2000b7fe4ff */
[----:B------:R-:W-:Y:S01]  /*69a60*/  IADD3 R25, P6, R25, UR9, RZ ;  /* 0x0000000919197c10 */ /* 0x000fe2000ffde0ff */
[----:B------:R-:W-:Y:S01]  /*69a70*/  IADD3.X R4, R4, UR7, RZ, P1, !PT ;  /* 0x0000000704047c10 */ /* 0x000fe20008ffe4ff */
[----:B------:R-:W-:Y:S01]  /*69a80*/  IADD3 R24, P1, R24, UR9, RZ ;  /* 0x0000000918187c10 */ /* 0x000fe2000ff3e0ff */
[----:B-1----:R0:W5:Y:S01]  /*69a90*/  LDL.LU R13, [R1+0x1afc] ;  /* 0x001afc00010d7983 */ /* 0x0021620000300800 */
[----:B------:R1:W-:Y:S01]  /*69aa0*/  STL [R1+0xab8], R5 ;  /* 0x000ab80501007387 */ /* 0x0003e20000100800 */
[----:B------:R-:W-:Y:S01]  /*69ab0*/  IADD3.X R29, R29, UR7, RZ, P2, !PT ;  /* 0x000000071d1d7c10 */ /* 0x000fe200097fe4ff */
[----:B--2---:R-:W-:Y:S01]  /*69ac0*/  IADD3 R21, P2, R21, UR9, RZ ;  /* 0x0000000915157c10 */ /* 0x004fe2000ff5e0ff */
[----:B------:R-:W-:Y:S01]  /*69ad0*/  IADD3.X R9, R9, UR7, RZ, P3, !PT ;  /* 0x0000000709097c10 */ /* 0x000fe20009ffe4ff */
[----:B-1----:R0:W5:Y:S01]  /*69ae0*/  LDL.LU R5, [R1+0x1af8] ;  /* 0x001af80001057983 */ /* 0x0021620000300800 */
[----:B------:R1:W-:Y:S01]  /*69af0*/  STL [R1+0xa8c], R25 ;  /* 0x000a8c1901007387 */ /* 0x0003e20000100800 */
[----:B------:R-:W-:-:S02]  /*69b00*/  IADD3 R28, P3, R28, UR9, RZ ;  /* 0x000000091c1c7c10 */ /* 0x000fc4000ff7e0ff */
[----:B---3--:R-:W-:Y:S01]  /*69b10*/  IADD3.X R20, R20, UR7, RZ, P4, !PT ;  /* 0x0000000714147c10 */ /* 0x008fe2000a7fe4ff */
[----:B-1----:R0:W5:Y:S01]  /*69b20*/  LDL.LU R25, [R1+0x1af4] ;  /* 0x001af40001197983 */ /* 0x0021620000300800 */
[----:B------:R1:W-:Y:S01]  /*69b30*/  STL [R1+0xab0], R4 ;  /* 0x000ab00401007387 */ /* 0x0003e20000100800 */
[----:B------:R-:W-:Y:S02]  /*69b40*/  IADD3 R8, P4, R8, UR9, RZ ;  /* 0x0000000908087c10 */ /* 0x000fe4000ff9e0ff */
[----:B-1----:R0:W5:Y:S01]  /*69b50*/  LDL.LU R4, [R1+0x1af0] ;  /* 0x001af00001047983 */ /* 0x0021620000300800 */
[----:B------:R1:W-:Y:S01]  /*69b60*/  STL [R1+0xa84], R24 ;  /* 0x000a841801007387 */ /* 0x0003e20000100800 */
[----:B------:R-:W-:Y:S02]  /*69b70*/  IADD3.X R3, R3, UR7, RZ, P5, !PT ;  /* 0x0000000703037c10 */ /* 0x000fe4000affe4ff */
[----:B-1----:R0:W5:Y:S01]  /*69b80*/  LDL.LU R24, [R1+0x1aec] ;  /* 0x001aec0001187983 */ /* 0x0021620000300800 */
[----:B------:R1:W-:Y:S01]  /*69b90*/  STL [R1+0xaa8], R29 ;  /* 0x000aa81d01007387 */ /* 0x0003e20000100800 */
[----:B------:R-:W-:-:S02]  /*69ba0*/  IADD3 R2, P5, R2, UR9, RZ ;  /* 0x0000000902027c10 */ /* 0x000fc4000ffbe0ff */
[----:B-1----:R0:W5:Y:S01]  /*69bb0*/  LDL.LU R29, [R1+0x1ae8] ;  /* 0x001ae800011d7983 */ /* 0x0021620000300800 */
[----:B------:R1:W-:Y:S01]  /*69bc0*/  STL [R1+0xa7c], R21 ;  /* 0x000a7c1501007387 */ /* 0x0003e20000100800 */
[----:B------:R-:W-:Y:S02]  /*69bd0*/  IADD3.X R0, R0, UR7, RZ, P6, !PT ;  /* 0x0000000700007c10 */ /* 0x000fe4000b7fe4ff */
[----:B-1----:R0:W5:Y:S01]  /*69be0*/  LDL.LU R21, [R1+0x1ae4] ;  /* 0x001ae40001157983 */ /* 0x0021620000300800 */
[----:B------:R1:W-:Y:S03]  /*69bf0*/  STL [R1+0xaa0], R9 ;  /* 0x000aa00901007387 */ /* 0x0003e60000100800 */
        /* <DEDUP_REMOVED lines=10> */
[----:B-1----:R-:W2:Y:S01]  /*69ca0*/  LDL.LU R2, [R1+0x1acc] ;  /* 0x001acc0001027983 */ /* 0x002ea20000300800 */
[----:B------:R1:W-:Y:S03]  /*69cb0*/  STL [R1+0xa88], R0 ;  /* 0x000a880001007387 */ /* 0x0003e60000100800 */
[----:B-1----:R-:W3:Y:S01]  /*69cc0*/  LDL.LU R0, [R1+0x1ac8] ;  /* 0x001ac80001007983 */ /* 0x002ee20000300800 */
[----:B------:R-:W-:-:S02]  /*69cd0*/  IADD3 R16, P6, R16, UR9, RZ ;  /* 0x0000000910107c10 */ /* 0x000fc4000ffde0ff */
[----:B------:R-:W-:Y:S02]  /*69ce0*/  IADD3.X R17, R17, UR7, RZ, P1, !PT ;  /* 0x0000000711117c10 */ /* 0x000fe40008ffe4ff */
[----:B------:R-:W-:Y:S01]  /*69cf0*/  IADD3.X R19, R19, UR7, RZ, P2, !PT ;  /* 0x0000000713137c10 */ /* 0x000fe200097fe4ff */
[----:B------:R-:W-:Y:S01]  /*69d00*/  IADD3 R18, P1, R18, UR9, RZ ;  /* 0x0000000912127c10 */ /* 0x000fe2000ff3e0ff */
[----:B------:R-:W-:Y:S01]  /*69d10*/  STL [R1+0xa5c], R16 ;  /* 0x000a5c1001007387 */ /* 0x000fe20000100800 */
[----:B------:R-:W-:Y:S01]  /*69d20*/  STL [R1+0xa80], R17 ;  /* 0x000a801101007387 */ /* 0x000fe20000100800 */
[----:B---3--:R-:W-:-:S05]  /*69d30*/  IADD3 R0, P2, R0, UR9, RZ ;  /* 0x0000000900007c10 */ /* 0x008fca000ff5e0ff */
[----:B------:R1:W-:Y:S01]  /*69d40*/  STL [R1+0xa4c], R0 ;  /* 0x000a4c0001007387 */ /* 0x0003e20000100800 */
[----:B------:R-:W-:Y:S03]  /*69d50*/  STL [R1+0xa54], R18 ;  /* 0x000a541201007387 */ /* 0x000fe60000100800 */
[----:B-1----:R-:W3:Y:S01]  /*69d60*/  LDL.LU R0, [R1+0x1ac4] ;  /* 0x001ac40001007983 */ /* 0x002ee20000300800 */
[----:B--2---:R-:W-:Y:S01]  /*69d70*/  IADD3.X R2, R2, UR7, RZ, P3, !PT ;  /* 0x0000000702027c10 */ /* 0x004fe20009ffe4ff */
[----:B------:R-:W-:Y:S01]  /*69d80*/  IADD3 R7, P3, R7, UR9, RZ ;  /* 0x0000000907077c10 */ /* 0x000fe2000ff7e0ff */
[----:B------:R-:W-:Y:S01]  /*69d90*/  IADD3.X R11, R11, UR7, RZ, P4, !PT ;  /* 0x000000070b0b7c10 */ /* 0x000fe2000a7fe4ff */
[----:B------:R-:W-:Y:S01]  /*69da0*/  STL [R1+0xa78], R19 ;  /* 0x000a781301007387 */ /* 0x000fe20000100800 */
[----:B----4-:R-:W-:Y:S01]  /*69db0*/  IADD3 R22, P4, R22, UR9, RZ ;  /* 0x0000000916167c10 */ /* 0x010fe2000ff9e0ff */
[----:B------:R1:W-:Y:S01]  /*69dc0*/  STL [R1+0xa70], R2 ;  /* 0x000a700201007387 */ /* 0x0003e20000100800 */
[----:B------:R-:W-:Y:S01]  /*69dd0*/  IADD3.X R23, R23, UR7, RZ, P5, !PT ;  /* 0x0000000717177c10 */ /* 0x000fe2000affe4ff */
[----:B-1----:R-:W2:Y:S01]  /*69de0*/  LDL.LU R2, [R1+0x1ac0] ;  /* 0x001ac00001027983 */ /* 0x002ea20000300800 */
[----:B------:R-:W-:Y:S02]  /*69df0*/  STL [R1+0xa44], R7 ;  /* 0x000a440701007387 */ /* 0x000fe40000100800 */
[----:B------:R-:W-:Y:S02]  /*69e00*/  STL [R1+0xa68], R11 ;  /* 0x000a680b01007387 */ /* 0x000fe40000100800 */
[----:B------:R-:W-:Y:S01]  /*69e10*/  STL [R1+0xa3c], R22 ;  /* 0x000a3c1601007387 */ /* 0x000fe20000100800 */
[----:B---3--:R-:W-:-:S05]  /*69e20*/  IADD3.X R0, R0, UR7, RZ, P6, !PT ;  /* 0x0000000700007c10 */ /* 0x008fca000b7fe4ff */
[----:B------:R1:W-:Y:S01]  /*69e30*/  STL [R1+0xa58], R0 ;  /* 0x000a580001007387 */ /* 0x0003e20000100800 */
[----:B------:R-:W-:Y:S03]  /*69e40*/  STL [R1+0xa60], R23 ;  /* 0x000a601701007387 */ /* 0x000fe60000100800 */
[----:B-1----:R-:W3:Y:S01]  /*69e50*/  LDL.LU R0, [R1+0x1abc] ;  /* 0x001abc0001007983 */ /* 0x002ee20000300800 */
[----:B------:R-:W-:Y:S02]  /*69e60*/  IADD3 R26, P5, R26, UR9, RZ ;  /* 0x000000091a1a7c10 */ /* 0x000fe4000ffbe0ff */
[----:B------:R-:W-:Y:S02]  /*69e70*/  IADD3.X R27, R27, UR7, RZ, P1, !PT ;  /* 0x000000071b1b7c10 */ /* 0x000fe40008ffe4ff */
[----:B--2---:R-:W-:Y:S02]  /*69e80*/  IADD3.X R2, R2, UR7, RZ, P4, !PT ;  /* 0x0000000702027c10 */ /* 0x004fe4000a7fe4ff */
[----:B------:R-:W-:-:S02]  /*69e90*/  IADD3.X R14, R14, UR7, RZ, P2, !PT ;  /* 0x000000070e0e7c10 */ /* 0x000fc400097fe4ff */
[----:B------:R-:W-:Y:S01]  /*69ea0*/  IADD3.X R15, R15, UR7, RZ, P3, !PT ;  /* 0x000000070f0f7c10 */ /* 0x000fe20009ffe4ff */
[----:B------:R-:W-:Y:S01]  /*69eb0*/  STL [R1+0xa34], R26 ;  /* 0x000a341a01007387 */ /* 0x000fe20000100800 */
[----:B------:R-:W-:Y:S02]  /*69ec0*/  STL [R1+0xa50], R27 ;  /* 0x000a501b01007387 */ /* 0x000fe40000100800 */
[----:B------:R1:W-:Y:S02]  /*69ed0*/  STL [R1+0xa38], R2 ;  /* 0x000a380201007387 */ /* 0x0003e40000100800 */
[----:B------:R-:W-:Y:S01]  /*69ee0*/  STL [R1+0xa48], R14 ;  /* 0x000a480e01007387 */ /* 0x000fe20000100800 */
[----:B------:R-:W-:Y:S04]  /*69ef0*/  STL [R1+0xa40], R15 ;  /* 0x000a400f01007387 */ /* 0x000fe80000100800 */
[----:B-1----:R-:W1:Y:S01]  /*69f00*/  S2R R2, SR_TID.X ;  /* 0x0000000000027919 */ /* 0x002e620000002100 */
[----:B---3--:R-:W-:-:S05]  /*69f10*/  IADD3.X R0, R0, UR7, RZ, P5, !PT ;  /* 0x0000000700007c10 */ /* 0x008fca000affe4ff */
[----:B------:R2:W-:Y:S04]  /*69f20*/  STL [R1+0xa30], R0 ;  /* 0x000a300001007387 */ /* 0x0005e80000100800 */
[----:B--2---:R0:W5:Y:S01]  /*69f30*/  LDL.LU R0, [R1+0x1ab8] ;  /* 0x001ab80001007983 */ /* 0x0041620000300800 */
[----:B-1----:R-:W-:-:S05]  /*69f40*/  LOP3.LUT R2, R2, 0x3f, RZ, 0xc0, !PT ;  /* 0x0000003f02027812 */ /* 0x002fca00078ec0ff */
[----:B------:R-:W-:Y:S01]  /*69f50*/  IMAD.SHL.U32 R2, R2, 0x2, RZ ;  /* 0x0000000202027824 */ /* 0x000fe200078e00ff */
[----:B------:R-:W-:Y:S01]  /*69f60*/  @!P0 CALL.REL.NOINC `(.L_x_2) ;  /* 0x0000001000008944 */ /* 0x000fe20003c00000 */
[----:B------:R-:W-:Y:S05]  /*69f70*/  BRA `(.L_x_3) ;  /* 0xfffc924000007947 */ /* 0x000fea000383ffff */
.L_x_2:
[----:B-----5:R1:W-:Y:S04]  /*69f80*/  STL [R1+0x1c64], R13 ;  /* 0x001c640d01007387 */ /* 0x0203e80000100800 */
[----:B-1----:R-:W2:Y:S04]  /*69f90*/  LDL.LU R13, [R1+0x3fc] ;  /* 0x0003fc00010d7983 */ /* 0x002ea80000300800 */
[----:B--2---:R1:W-:Y:S04]  /*69fa0*/  STL [R1+0x1c6c], R13 ;  /* 0x001c6c0d01007387 */ /* 0x0043e80000100800 */
        /* <DEDUP_REMOVED lines=32> */
[----:B------:R2:W-:Y:S01]  /*6a1b0*/  STL [R1+0x1c60], R12 ;  /* 0x001c600c01007387 */ /* 0x0005e20000100800 */
[----:B-1----:R-:W-:-:S03]  /*6a1c0*/  IMAD.MOV.U32 R13, RZ, RZ, R10 ;  /* 0x000000ffff0d7224 */ /* 0x002fc600078e000a */
[----:B--2---:R-:W2:Y:S04]  /*6a1d0*/  LDL.LU R12, [R1+0x40c] ;  /* 0x00040c00010c7983 */ /* 0x004ea80000300800 */
        /* <DEDUP_REMOVED lines=35> */
[----:B------:R-:W2:Y:S04]  /*6a410*/  LDL.LU R3, [R1+0x3c4] ;  /* 0x0003c40001037983 */ /* 0x000ea80000300800 */
[----:B------:R-:W2:Y:S01]  /*6a420*/  LDL.LU R2, [R1+0x3d4] ;  /* 0x0003d40001027983 */ /* 0x000ea20000300800 */
[----:B-1----:R-:W-:-:S03]  /*6a430*/  IMAD.MOV.U32 R12, RZ, RZ, R6 ;  /* 0x000000ffff0c7224 */ /* 0x002fc600078e0006 */
[----:B------:R-:W3:Y:S04]  /*6a440*/  LDL.LU R16, [R1+0x3e4] ;  /* 0x0003e40001107983 */ /* 0x000ee80000300800 */
[----:B------:R-:W3:Y:S04]  /*6a450*/  LDL.LU R17, [R1+0x3f4] ;  /* 0x0003f40001117983 */ /* 0x000ee80000300800 */
[----:B------:R-:W4:Y:S04]  /*6a460*/  LDL.LU R18, [R1+0x404] ;  /* 0x0004040001127983 */ /* 0x000f280000300800 */
[----:B------:R-:W4:Y:S04]  /*6a470*/  LDL.LU R19, [R1+0x414] ;  /* 0x0004140001137983 */ /* 0x000f280000300800 */
        /* <DEDUP_REMOVED lines=10> */
[----:B------:R1:W-:Y:S04]  /*6a520*/  STL [R1+0x1b00], R25 ;  /* 0x001b001901007387 */ /* 0x0003e80000100800 */
[----:B-1----:R-:W2:Y:S04]  /*6a530*/  LDL.LU R25, [R1+0x438] ;  /* 0x0004380001197983 */ /* 0x002ea80000300800 */
[----:B------:R1:W-:Y:S04]  /*6a540*/  STL [R1+0x1afc], R24 ;  /* 0x001afc1801007387 */ /* 0x0003e80000100800 */
[----:B-1----:R-:W2:Y:S04]  /*6a550*/  LDL.LU R24, [R1+0x428] ;  /* 0x0004280001187983 */ /* 0x002ea80000300800 */
[----:B------:R1:W-:Y:S04]  /*6a560*/  STL [R1+0x1af0], R5 ;  /* 0x001af00501007387 */ /* 0x0003e80000100800 */
[----:B-1----:R-:W2:Y:S04]  /*6a570*/  LDL.LU R5, [R1+0x418] ;  /* 0x0004180001057983 */ /* 0x002ea80000300800 */
[----:B------:R1:W-:Y:S04]  /*6a580*/  STL [R1+0x1aec], R4 ;  /* 0x001aec0401007387 */ /* 0x0003e80000100800 */
[----:B-1----:R-:W2:Y:S04]  /*6a590*/  LDL.LU R4, [R1+0x408] ;  /* 0x0004080001047983 */ /* 0x002ea80000300800 */
[----:B------:R1:W-:Y:S01]  /*6a5a0*/  STL [R1+0x1ae0], R9 ;  /* 0x001ae00901007387 */ /* 0x0003e20000100800 */
[----:B------:R-:W-:-:S03]  /*6a5b0*/  F2FP.BF16.PACK_AB R13, R12, R13 ;  /* 0x0000000d0c0d723e */ /* 0x000fc600000010ff */
[----:B-1----:R-:W2:Y:S04]  /*6a5c0*/  LDL.LU R9, [R1+0x3f8] ;  /* 0x0003f80001097983 */ /* 0x002ea80000300800 */
        /* <DEDUP_REMOVED lines=12> */
[----:B------:R-:W2:Y:S04]  /*6a690*/  LDL.LU R12, [R1+0x1cf0] ;  /* 0x001cf000010c7983 */ /* 0x000ea80000300800 */
[----:B------:R1:W-:Y:S04]  /*6a6a0*/  STL [R1+0x19c], R13 ;  /* 0x00019c0d01007387 */ /* 0x0003e80000100800 */
[----:B-1----:R-:W2:Y:S02]  /*6a6b0*/  LDL.LU R13, [R1+0x1cec] ;  /* 0x001cec00010d7983 */ /* 0x002ea40000300800 */
[----:B--2---:R-:W-:-:S02]  /*6a6c0*/  F2FP.BF16.PACK_AB R13, R12, R13 ;  /* 0x0000000d0c0d723e */ /* 0x004fc400000010ff */
        /* <DEDUP_REMOVED lines=64> */
[----:B------:R-:W2:Y:S01]  /*6aad0*/  LDL.LU R12, [R1+0x1c68] ;  /* 0x001c6800010c7983 */ /* 0x000ea20000300800 */
[----:B------:R-:W-:-:S03]  /*6aae0*/  F2FP.BF16.PACK_AB R20, R28, R20 ;  /* 0x000000141c14723e */ /* 0x000fc600000010ff */
[----:B------:R1:W-:Y:S01]  /*6aaf0*/  STL [R1+0x158], R13 ;  /* 0x0001580d01007387 */ /* 0x0003e20000100800 */
[----:B------:R-:W-:-:S03]  /*6ab00*/  F2FP.BF16.PACK_AB R8, R8, R9 ;  /* 0x000000090808723e */ /* 0x000fc600000010ff */
[----:B-1----:R-:W4:Y:S01]  /*6ab10*/  LDL.LU R13, [R1+0x1c64] ;  /* 0x001c6400010d7983 */ /* 0x002f220000300800 */
[----:B------:R-:W-:Y:S02]  /*6ab20*/  F2FP.BF16.PACK_AB R4, R4, R5 ;  /* 0x000000050404723e */ /* 0x000fe400000010ff */
[----:B------:R-:W-:Y:S02]  /*6ab30*/  F2FP.BF16.PACK_AB R3, R3, R2 ;  /* 0x000000020303723e */ /* 0x000fe400000010ff */
[----:B---3--:R-:W-:Y:S02]  /*6ab40*/  F2FP.BF16.PACK_AB R2, R16, R17 ;  /* 0x000000111002723e */ /* 0x008fe400000010ff */
[----:B--2---:R-:W-:Y:S02]  /*6ab50*/  F2FP.BF16.PACK_AB R0, R12, R0 ;  /* 0x000000000c00723e */ /* 0x004fe400000010ff */
[----:B------:R-:W2:Y:S04]  /*6ab60*/  LDL.LU R12, [R1+0x1c60] ;  /* 0x001c6000010c7983 */ /* 0x000ea80000300800 */
[----:B------:R1:W-:Y:S04]  /*6ab70*/  STL [R1+0x154], R0 ;  /* 0x0001540001007387 */ /* 0x0003e80000100800 */
[----:B------:R-:W-:Y:S01]  /*6ab80*/  STL [R1+0x150], R20 ;  /* 0x0001501401007387 */ /* 0x000fe20000100800 */
[----:B-1----:R-:W-:-:S05]  /*6ab90*/  F2FP.BF16.PACK_AB R0, R29, R21 ;  /* 0x000000151d00723e */ /* 0x002fca00000010ff */
[----:B------:R1:W-:Y:S04]  /*6aba0*/  STL [R1+0x14c], R0 ;  /* 0x00014c0001007387 */ /* 0x0003e80000100800 */
[----:B------:R-:W-:Y:S01]  /*6abb0*/  STL [R1+0x148], R8 ;  /* 0x0001480801007387 */ /* 0x000fe20000100800 */
[----:B-1----:R-:W-:-:S03]  /*6abc0*/  F2FP.BF16.PACK_AB R0, R24, R25 ;  /* 0x000000191800723e */ /* 0x002fc600000010ff */
[----:B------:R-:W-:Y:S04]  /*6abd0*/  STL [R1+0x144], R4 ;  /* 0x0001440401007387 */ /* 0x000fe80000100800 */
[----:B------:R4:W-:Y:S04]  /*6abe0*/  STL [R1+0x140], R0 ;  /* 0x0001400001007387 */ /* 0x0009e80000100800 */
[----:B------:R1:W-:Y:S01]  /*6abf0*/  STL [R1+0x13c], R3 ;  /* 0x00013c0301007387 */ /* 0x0003e20000100800 */
[----:B----4-:R-:W-:-:S03]  /*6ac00*/  F2FP.BF16.PACK_AB R0, R18, R19 ;  /* 0x000000131200723e */ /* 0x010fc600000010ff */
[----:B------:R3:W-:Y:S01]  /*6ac10*/  STL [R1+0x138], R2 ;  /* 0x0001380201007387 */ /* 0x0007e20000100800 */
[----:B-1----:R-:W-:-:S03]  /*6ac20*/  F2FP.BF16.PACK_AB R3, R6, R7 ;  /* 0x000000070603723e */ /* 0x002fc600000010ff */
[----:B------:R1:W-:Y:S01]  /*6ac30*/  STL [R1+0x134], R0 ;  /* 0x0001340001007387 */ /* 0x0003e20000100800 */
[----:B---3--:R-:W-:-:S03]  /*6ac40*/  F2FP.BF16.PACK_AB R2, R10, R11 ;  /* 0x0000000b0a02723e */ /* 0x008fc600000010ff */
[----:B------:R-:W-:Y:S01]  /*6ac50*/  STL [R1+0x130], R3 ;  /* 0x0001300301007387 */ /* 0x000fe20000100800 */
[----:B-1----:R-:W-:-:S03]  /*6ac60*/  F2FP.BF16.PACK_AB R0, R22, R23 ;  /* 0x000000171600723e */ /* 0x002fc600000010ff */
[----:B------:R-:W-:Y:S04]  /*6ac70*/  STL [R1+0x12c], R2 ;  /* 0x00012c0201007387 */ /* 0x000fe80000100800 */
[----:B------:R1:W-:Y:S04]  /*6ac80*/  STL [R1+0x128], R0 ;  /* 0x0001280001007387 */ /* 0x0003e80000100800 */
[----:B-1----:R-:W3:Y:S01]  /*6ac90*/  LDL.LU R0, [R1+0x47c] ;  /* 0x00047c0001007983 */ /* 0x002ee20000300800 */
[----:B------:R-:W-:Y:S02]  /*6aca0*/  F2FP.BF16.PACK_AB R3, R26, R27 ;  /* 0x0000001b1a03723e */ /* 0x000fe400000010ff */
[----:B------:R-:W-:-:S03]  /*6acb0*/  F2FP.BF16.PACK_AB R2, R14, R15 ;  /* 0x0000000f0e02723e */ /* 0x000fc600000010ff */
[----:B------:R-:W-:Y:S04]  /*6acc0*/  STL [R1+0x124], R3 ;  /* 0x0001240301007387 */ /* 0x000fe80000100800 */
[----:B---3--:R1:W-:Y:S04]  /*6acd0*/  STL [R1+0x1bd8], R0 ;  /* 0x001bd80001007387 */ /* 0x0083e80000100800 */
[----:B------:R-:W-:Y:S04]  /*6ace0*/  STL [R1+0x120], R2 ;  /* 0x0001200201007387 */ /* 0x000fe80000100800 */
[----:B-1----:R-:W3:Y:S04]  /*6acf0*/  LDL.LU R0, [R1+0x45c] ;  /* 0x00045c0001007983 */ /* 0x002ee80000300800 */
[----:B---3--:R1:W-:Y:S04]  /*6ad00*/  STL [R1+0x1be0], R0 ;  /* 0x001be00001007387 */ /* 0x0083e80000100800 */
        /* <DEDUP_REMOVED lines=29> */
[----:B---3--:R-:W-:Y:S04]  /*6aee0*/  STL [R1+0x1c58], R0 ;  /* 0x001c580001007387 */ /* 0x008fe80000100800 */
[----:B------:R-:W3:Y:S04]  /*6aef0*/  LDL.LU R28, [R1+0x48c] ;  /* 0x00048c00011c7983 */ /* 0x000ee80000300800 */
        /* <DEDUP_REMOVED lines=33> */
[----:B-1----:R-:W3:Y:S01]  /*6b110*/  LDL.LU R28, [R1+0x66c] ;  /* 0x00066c00011c7983 */ /* 0x002ee20000300800 */
[----:B------:R-:W-:-:S03]  /*6b120*/  IMAD.MOV.U32 R0, RZ, RZ, R13 ;  /* 0x000000ffff007224 */ /* 0x000fc600078e000d */
[----:B---3--:R2:W-:Y:S04]  /*6b130*/  STL [R1+0x1c5c], R28 ;  /* 0x001c5c1c01007387 */ /* 0x0085e80000100800 */
[----:B------:R-:W3:Y:S04]  /*6b140*/  LDL.LU R20, [R1+0x49c] ;  /* 0x00049c0001147983 */ /* 0x000ee80000300800 */
[----:B------:R-:W4:Y:S04]  /*6b150*/  LDL.LU R29, [R1+0x4ac] ;  /* 0x0004ac00011d7983 */ /* 0x000f280000300800 */
[----:B------:R-:W4:Y:S04]  /*6b160*/  LDL.LU R21, [R1+0x4bc] ;  /* 0x0004bc0001157983 */ /* 0x000f280000300800 */
        /* <DEDUP_REMOVED lines=12> */
[----:B--2---:R-:W-:-:S03]  /*6b230*/  IMAD.MOV.U32 R28, RZ, RZ, R12 ;  /* 0x000000ffff1c7224 */ /* 0x004fc600078e000c */
[----:B------:R-:W2:Y:S04]  /*6b240*/  LDL.LU R6, [R1+0x484] ;  /* 0x0004840001067983 */ /* 0x000ea80000300800 */
[----:B------:R-:W2:Y:S04]  /*6b250*/  LDL.LU R7, [R1+0x494] ;  /* 0x0004940001077983 */ /* 0x000ea80000300800 */
[----:B------:R-:W2:Y:S04]  /*6b260*/  LDL.LU R10, [R1+0x4a4] ;  /* 0x0004a400010a7983 */ /* 0x000ea80000300800 */
[----:B------:R-:W2:Y:S04]  /*6b270*/  LDL.LU R11, [R1+0x4b4] ;  /* 0x0004b400010b7983 */ /* 0x000ea80000300800 */
[----:B------:R-:W2:Y:S01]  /*6b280*/  LDL.LU R22, [R1+0x440] ;  /* 0x0004400001167983 */ /* 0x000ea20000300800 */
[----:B------:R-:W-:-:S03]  /*6b290*/  F2FP.BF16.PACK_AB R0, R28, R0 ;  /* 0x000000001c00723e */ /* 0x000fc600000010ff */
        /* <DEDUP_REMOVED lines=76> */
[----:B------:R1:W-:Y:S01]  /*6b760*/  STL [R1+0xd8], R0 ;  /* 0x0000d80001007387 */ /* 0x0003e20000100800 */
[----:B---3--:R-:W-:Y:S02]  /*6b770*/  F2FP.BF16.PACK_AB R5, R4, R5 ;  /* 0x000000050405723e */ /* 0x008fe400000010ff */
[----:B------:R-:W-:Y:S02]  /*6b780*/  F2FP.BF16.PACK_AB R4, R24, R25 ;  /* 0x000000191804723e */ /* 0x000fe400000010ff */
[----:B-1----:R-:W-:Y:S02]  /*6b790*/  F2FP.BF16.PACK_AB R0, R8, R9 ;  /* 0x000000090800723e */ /* 0x002fe400000010ff */
[----:B--2---:R-:W-:-:S02]  /*6b7a0*/  F2FP.BF16.PACK_AB R28, R28, R20 ;  /* 0x000000141c1c723e */ /* 0x004fc400000010ff */
[----:B----4-:R-:W-:-:S03]  /*6b7b0*/  F2FP.BF16.PACK_AB R20, R29, R21 ;  /* 0x000000151d14723e */ /* 0x010fc600000010ff */
[----:B------:R-:W-:Y:S04]  /*6b7c0*/  STL [R1+0xd4], R28 ;  /* 0x0000d41c01007387 */ /* 0x000fe80000100800 */
[----:B------:R-:W-:Y:S04]  /*6b7d0*/  STL [R1+0xd0], R20 ;  /* 0x0000d01401007387 */ /* 0x000fe80000100800 */
[----:B------:R1:W-:Y:S04]  /*6b7e0*/  STL [R1+0xcc], R0 ;  /* 0x0000cc0001007387 */ /* 0x0003e80000100800 */
[----:B------:R-:W-:Y:S01]  /*6b7f0*/  STL [R1+0xc8], R5 ;  /* 0x0000c80501007387 */ /* 0x000fe20000100800 */
[----:B-1----:R-:W-:-:S03]  /*6b800*/  F2FP.BF16.PACK_AB R0, R3, R2 ;  /* 0x000000020300723e */ /* 0x002fc600000010ff */
[----:B------:R-:W-:Y:S01]  /*6b810*/  STL [R1+0xc4], R4 ;  /* 0x0000c40401007387 */ /* 0x000fe20000100800 */
[----:B------:R-:W-:Y:S02]  /*6b820*/  F2FP.BF16.PACK_AB R3, R16, R17 ;  /* 0x000000111003723e */ /* 0x000fe400000010ff */
[----:B------:R-:W-:Y:S01]  /*6b830*/  F2FP.BF16.PACK_AB R2, R18, R19 ;  /* 0x000000131202723e */ /* 0x000fe200000010ff */
[----:B------:R1:W-:Y:S04]  /*6b840*/  STL [R1+0xc0], R0 ;  /* 0x0000c00001007387 */ /* 0x0003e80000100800 */
[----:B------:R2:W-:Y:S01]  /*6b850*/  STL [R1+0xbc], R3 ;  /* 0x0000bc0301007387 */ /* 0x0005e20000100800 */
[----:B-1----:R-:W-:-:S03]  /*6b860*/  F2FP.BF16.PACK_AB R0, R6, R7 ;  /* 0x000000070600723e */ /* 0x002fc600000010ff */
[----:B------:R1:W-:Y:S01]  /*6b870*/  STL [R1+0xb8], R2 ;  /* 0x0000b80201007387 */ /* 0x0003e20000100800 */
[----:B--2---:R-:W-:-:S03]  /*6b880*/  F2FP.BF16.PACK_AB R3, R10, R11 ;  /* 0x0000000b0a03723e */ /* 0x004fc600000010ff */
[----:B------:R2:W-:Y:S01]  /*6b890*/  STL [R1+0xb4], R0 ;  /* 0x0000b40001007387 */ /* 0x0005e20000100800 */
[----:B-1----:R-:W-:-:S03]  /*6b8a0*/  F2FP.BF16.PACK_AB R2, R22, R23 ;  /* 0x000000171602723e */ /* 0x002fc600000010ff */
[----:B------:R-:W-:Y:S01]  /*6b8b0*/  STL [R1+0xb0], R3 ;  /* 0x0000b00301007387 */ /* 0x000fe20000100800 */
[----:B--2---:R-:W-:-:S03]  /*6b8c0*/  F2FP.BF16.PACK_AB R0, R26, R27 ;  /* 0x0000001b1a00723e */ /* 0x004fc600000010ff */
[----:B------:R-:W-:Y:S04]  /*6b8d0*/  STL [R1+0xac], R2 ;  /* 0x0000ac0201007387 */ /* 0x000fe80000100800 */
[----:B------:R1:W-:Y:S04]  /*6b8e0*/  STL [R1+0xa8], R0 ;  /* 0x0000a80001007387 */ /* 0x0003e80000100800 */
[----:B-1----:R-:W2:Y:S01]  /*6b8f0*/  LDL.LU R0, [R1+0x4dc] ;  /* 0x0004dc0001007983 */ /* 0x002ea20000300800 */
[----:B------:R-:W-:Y:S02]  /*6b900*/  F2FP.BF16.PACK_AB R3, R12, R13 ;  /* 0x0000000d0c03723e */ /* 0x000fe400000010ff */
[----:B------:R-:W-:-:S03]  /*6b910*/  F2FP.BF16.PACK_AB R2, R14, R15 ;  /* 0x0000000f0e02723e */ /* 0x000fc600000010ff */
[----:B------:R-:W-:Y:S04]  /*6b920*/  STL [R1+0xa4], R3 ;  /* 0x0000a40301007387 */ /* 0x000fe80000100800 */
[----:B--2---:R1:W-:Y:S04]  /*6b930*/  STL [R1+0x1b54], R0 ;  /* 0x001b540001007387 */ /* 0x0043e80000100800 */
[----:B------:R-:W-:Y:S04]  /*6b940*/  STL [R1+0xa0], R2 ;  /* 0x0000a00201007387 */ /* 0x000fe80000100800 */
        /* <DEDUP_REMOVED lines=65> */
[----:B-1----:R-:W2:Y:S04]  /*6bd60*/  LDL.LU R28, [R1+0x2cc] ;  /* 0x0002cc00011c7983 */ /* 0x002ea80000300800 */
        /* <DEDUP_REMOVED lines=27> */
[----:B--2---:R-:W-:-:S03]  /*6bf20*/  F2FP.BF16.PACK_AB R0, R28, R0 ;  /* 0x000000001c00723e */ /* 0x004fc600000010ff */
        /* <DEDUP_REMOVED lines=68> */
[----:B----4-:R-:W-:Y:S02]  /*6c370*/  F2FP.BF16.PACK_AB R0, R29, R21 ;  /* 0x000000151d00723e */ /* 0x010fe400000010ff */
[----:B------:R-:W-:-:S02]  /*6c380*/  F2FP.BF16.PACK_AB R3, R3, R2 ;  /* 0x000000020303723e */ /* 0x000fc400000010ff */
[----:B------:R-:W-:Y:S02]  /*6c390*/  F2FP.BF16.PACK_AB R2, R16, R17 ;  /* 0x000000111002723e */ /* 0x000fe400000010ff */
[----:B--2---:R-:W-:-:S05]  /*6c3a0*/  F2FP.BF16.PACK_AB R20, R28, R20 ;  /* 0x000000141c14723e */ /* 0x004fca00000010ff */
[----:B------:R-:W-:Y:S04]  /*6c3b0*/  STL [R1+0x58], R20 ;  /* 0x0000581401007387 */ /* 0x000fe80000100800 */
[----:B------:R1:W-:Y:S04]  /*6c3c0*/  STL [R1+0x54], R0 ;  /* 0x0000540001007387 */ /* 0x0003e80000100800 */
[----:B------:R-:W-:Y:S01]  /*6c3d0*/  STL [R1+0x50], R8 ;  /* 0x0000500801007387 */ /* 0x000fe20000100800 */
[----:B-1----:R-:W-:-:S03]  /*6c3e0*/  F2FP.BF16.PACK_AB R0, R24, R25 ;  /* 0x000000191800723e */ /* 0x002fc600000010ff */
[----:B------:R-:W-:Y:S04]  /*6c3f0*/  STL [R1+0x4c], R4 ;  /* 0x00004c0401007387 */ /* 0x000fe80000100800 */
[----:B------:R1:W-:Y:S04]  /*6c400*/  STL [R1+0x48], R0 ;  /* 0x0000480001007387 */ /* 0x0003e80000100800 */
[----:B------:R2:W-:Y:S01]  /*6c410*/  STL [R1+0x44], R3 ;  /* 0x0000440301007387 */ /* 0x0005e20000100800 */
[----:B-1----:R-:W-:-:S03]  /*6c420*/  F2FP.BF16.PACK_AB R0, R18, R19 ;  /* 0x000000131200723e */ /* 0x002fc600000010ff */
[----:B------:R1:W-:Y:S01]  /*6c430*/  STL [R1+0x40], R2 ;  /* 0x0000400201007387 */ /* 0x0003e20000100800 */
[----:B--2---:R-:W-:-:S03]  /*6c440*/  F2FP.BF16.PACK_AB R3, R6, R7 ;  /* 0x000000070603723e */ /* 0x004fc600000010ff */
[----:B------:R2:W-:Y:S04]  /*6c450*/  STL [R1+0x3c], R0 ;  /* 0x00003c0001007387 */ /* 0x0005e80000100800 */
[----:B------:R3:W-:Y:S01]  /*6c460*/  STL [R1+0x38], R3 ;  /* 0x0000380301007387 */ /* 0x0007e20000100800 */
[----:B-1----:R-:W-:Y:S02]  /*6c470*/  F2FP.BF16.PACK_AB R2, R10, R11 ;  /* 0x0000000b0a02723e */ /* 0x002fe400000010ff */
[----:B--2---:R-:W-:-:S03]  /*6c480*/  F2FP.BF16.PACK_AB R0, R22, R23 ;  /* 0x000000171600723e */ /* 0x004fc600000010ff */
[----:B------:R1:W-:Y:S01]  /*6c490*/  STL [R1+0x34], R2 ;  /* 0x0000340201007387 */ /* 0x0003e20000100800 */
[----:B---3--:R-:W-:-:S03]  /*6c4a0*/  F2FP.BF16.PACK_AB R3, R26, R27 ;  /* 0x0000001b1a03723e */ /* 0x008fc600000010ff */
[----:B------:R2:W-:Y:S04]  /*6c4b0*/  STL [R1+0x30], R0 ;  /* 0x0000300001007387 */ /* 0x0005e80000100800 */
[----:B------:R-:W-:Y:S04]  /*6c4c0*/  STL [R1+0x2c], R3 ;  /* 0x00002c0301007387 */ /* 0x000fe80000100800 */
[----:B------:R-:W3:Y:S01]  /*6c4d0*/  LDL.LU R27, [R1+0x354] ;  /* 0x00035400011b7983 */ /* 0x000ee20000300800 */
[----:B-1----:R-:W-:Y:S02]  /*6c4e0*/  F2FP.BF16.PACK_AB R2, R12, R13 ;  /* 0x0000000d0c02723e */ /* 0x002fe400000010ff */
[----:B--2---:R-:W-:-:S03]  /*6c4f0*/  F2FP.BF16.PACK_AB R0, R14, R15 ;  /* 0x0000000f0e00723e */ /* 0x004fc600000010ff */
[----:B------:R-:W-:Y:S04]  /*6c500*/  STL [R1+0x28], R2 ;  /* 0x0000280201007387 */ /* 0x000fe80000100800 */
[----:B---3--:R1:W-:Y:S04]  /*6c510*/  STL [R1+0x1b08], R27 ;  /* 0x001b081b01007387 */ /* 0x0083e80000100800 */
        /* <DEDUP_REMOVED lines=41> */
[----:B------:R-:W2:Y:S04]  /*6c7b0*/  LDL.LU R7, [R1+0x350] ;  /* 0x0003500001077983 */ /* 0x000ea80000300800 */
[----:B--2---:R1:W-:Y:S04]  /*6c7c0*/  STL [R1+0x1af8], R7 ;  /* 0x001af80701007387 */ /* 0x0043e80000100800 */
[----:B-1----:R-:W2:Y:S04]  /*6c7d0*/  LDL.LU R7, [R1+0x3a4] ;  /* 0x0003a40001077983 */ /* 0x002ea80000300800 */
[----:B------:R-:W2:Y:S04]  /*6c7e0*/  LDL.LU R5, [R1+0x360] ;  /* 0x0003600001057983 */ /* 0x000ea80000300800 */
[----:B--2---:R1:W-:Y:S04]  /*6c7f0*/  STL [R1+0x1af4], R5 ;  /* 0x001af40501007387 */ /* 0x0043e80000100800 */
[----:B-1----:R-:W2:Y:S04]  /*6c800*/  LDL.LU R5, [R1+0x340] ;  /* 0x0003400001057983 */ /* 0x002ea80000300800 */
[----:B------:R-:W2:Y:S04]  /*6c810*/  LDL.LU R6, [R1+0x370] ;  /* 0x0003700001067983 */ /* 0x000ea80000300800 */
[----:B------:R-:W2:Y:S04]  /*6c820*/  LDL.LU R4, [R1+0x380] ;  /* 0x0003800001047983 */ /* 0x000ea80000300800 */
        /* <DEDUP_REMOVED lines=15> */
[----:B--2---:R1:W-:Y:S04]  /*6c920*/  STL [R1+0x1ad0], R13 ;  /* 0x001ad00d01007387 */ /* 0x0043e80000100800 */
[----:B-1----:R-:W2:Y:S04]  /*6c930*/  LDL.LU R13, [R1+0x568] ;  /* 0x00056800010d7983 */ /* 0x002ea80000300800 */
[----:B------:R-:W2:Y:S01]  /*6c940*/  LDL.LU R21, [R1+0x5a8] ;  /* 0x0005a80001157983 */ /* 0x000ea20000300800 */
[----:B------:R-:W-:-:S03]  /*6c950*/  F2FP.BF16.PACK_AB R27, R25, R27 ;  /* 0x0000001b191b723e */ /* 0x000fc600000010ff */
[----:B--2---:R1:W-:Y:S04]  /*6c960*/  STL [R1+0x1acc], R21 ;  /* 0x001acc1501007387 */ /* 0x0043e80000100800 */
[----:B-1----:R-:W2:Y:S04]  /*6c970*/  LDL.LU R21, [R1+0x588] ;  /* 0x0005880001157983 */ /* 0x002ea80000300800 */
        /* <DEDUP_REMOVED lines=46> */
[----:B------:R1:W-:Y:S04]  /*6cc60*/  STL [R1], R27 ;  /* 0x0000001b01007387 */ /* 0x0003e80000100800 */
[----:B-1----:R-:W2:Y:S02]  /*6cc70*/  LDL.LU R27, [R1+0x1b08] ;  /* 0x001b0800011b7983 */ /* 0x002ea40000300800 */
[----:B--2---:R-:W-:-:S02]  /*6cc80*/  F2FP.BF16.PACK_AB R27, R25, R27 ;  /* 0x0000001b191b723e */ /* 0x004fc400000010ff */
[----:B------:R-:W3:Y:S02]  /*6cc90*/  LDL.LU R25, [R1+0x1b04] ;  /* 0x001b040001197983 */ /* 0x000ee40000300800 */
[----:B---3--:R-:W-:Y:S02]  /*6cca0*/  F2FP.BF16.PACK_AB R26, R25, R26 ;  /* 0x0000001a191a723e */ /* 0x008fe400000010ff */
[----:B------:R-:W4:Y:S02]  /*6ccb0*/  LDL.LU R25, [R1+0x1b00] ;  /* 0x001b000001197983 */ /* 0x000f240000300800 */
[----:B----4-:R-:W-:Y:S02]  /*6ccc0*/  F2FP.BF16.PACK_AB R25, R24, R25 ;  /* 0x000000191819723e */ /* 0x010fe400000010ff */
[----:B------:R-:W2:Y:S02]  /*6ccd0*/  LDL.LU R24, [R1+0x1afc] ;  /* 0x001afc0001187983 */ /* 0x000ea40000300800 */
[----:B--2---:R-:W-:-:S02]  /*6cce0*/  F2FP.BF16.PACK_AB R24, R7, R24 ;  /* 0x000000180718723e */ /* 0x004fc400000010ff */
[----:B------:R-:W2:Y:S02]  /*6ccf0*/  LDL.LU R7, [R1+0x1af8] ;  /* 0x001af80001077983 */ /* 0x000ea40000300800 */
[----:B--2---:R-:W-:Y:S02]  /*6cd00*/  F2FP.BF16.PACK_AB R7, R5, R7 ;  /* 0x000000070507723e */ /* 0x004fe400000010ff */
[----:B------:R-:W2:Y:S02]  /*6cd10*/  LDL.LU R5, [R1+0x1af4] ;  /* 0x001af40001057983 */ /* 0x000ea40000300800 */
[----:B--2---:R-:W-:Y:S02]  /*6cd20*/  F2FP.BF16.PACK_AB R6, R5, R6 ;  /* 0x000000060506723e */ /* 0x004fe400000010ff */
        /* <DEDUP_REMOVED lines=18> */
[----:B------:R-:W2:Y:S01]  /*6ce50*/  LDL.LU R21, [R1+0x1acc] ;  /* 0x001acc0001157983 */ /* 0x000ea20000300800 */
[----:B------:R-:W-:Y:S02]  /*6ce60*/  F2FP.BF16.PACK_AB R19, R29, R19 ;  /* 0x000000131d13723e */ /* 0x000fe400000010ff */
[----:B------:R-:W-:-:S02]  /*6ce70*/  F2FP.BF16.PACK_AB R18, R20, R18 ;  /* 0x000000121412723e */ /* 0x000fc400000010ff */
[----:B------:R-:W-:Y:S02]  /*6ce80*/  F2FP.BF16.PACK_AB R17, R28, R17 ;  /* 0x000000111c11723e */ /* 0x000fe400000010ff */
[----:B------:R-:W-:Y:S02]  /*6ce90*/  F2FP.BF16.PACK_AB R16, R0, R16 ;  /* 0x000000100010723e */ /* 0x000fe400000010ff */
[----:B--2---:R-:W-:Y:S02]  /*6cea0*/  F2FP.BF16.PACK_AB R12, R21, R12 ;  /* 0x0000000c150c723e */ /* 0x004fe400000010ff */
[----:B------:R-:W2:Y:S04]  /*6ceb0*/  LDL.LU R21, [R1+0x1ac8] ;  /* 0x001ac80001157983 */ /* 0x000ea80000300800 */
[----:B------:R-:W2:Y:S04]  /*6cec0*/  LDL.LU R29, [R1+0x1ac4] ;  /* 0x001ac400011d7983 */ /* 0x000ea80000300800 */
[----:B------:R-:W3:Y:S04]  /*6ced0*/  LDL.LU R20, [R1+0x1ac0] ;  /* 0x001ac00001147983 */ /* 0x000ee80000300800 */
[----:B------:R-:W3:Y:S04]  /*6cee0*/  LDL.LU R28, [R1+0x1abc] ;  /* 0x001abc00011c7983 */ /* 0x000ee80000300800 */
[----:B------:R1:W5:Y:S01]  /*6cef0*/  LDL.LU R0, [R1+0x1ab8] ;  /* 0x001ab80001007983 */ /* 0x0003620000300800 */
[----:B------:R-:W-:-:S02]  /*6cf00*/  F2FP.BF16.PACK_AB R23, R3, R23 ;  /* 0x000000170317723e */ /* 0x000fc400000010ff */
[----:B------:R-:W-:Y:S02]  /*6cf10*/  F2FP.BF16.PACK_AB R22, R2, R22 ;  /* 0x000000160216723e */ /* 0x000fe400000010ff */
[----:B--2---:R-:W-:Y:S02]  /*6cf20*/  F2FP.BF16.PACK_AB R21, R29, R21 ;  /* 0x000000151d15723e */ /* 0x004fe400000010ff */
[----:B---3--:R-:W-:Y:S02]  /*6cf30*/  F2FP.BF16.PACK_AB R20, R28, R20 ;  /* 0x000000141c14723e */ /* 0x008fe400000010ff */
.L_x_1:
[----:B-1---5:R1:W-:Y:S04]  /*6cf40*/  STL [R1+0x1bf8], R0 ;  /* 0x001bf80001007387 */ /* 0x0223e80000100800 */
[----:B-1----:R-:W2:Y:S04]  /*6cf50*/  LDL.LU R0, [R1+0x1a34] ;  /* 0x001a340001007983 */ /* 0x002ea80000300800 */
[----:B------:R-:W1:Y:S02]  /*6cf60*/  S2R R3, SR_TID.X ;  /* 0x0000000000037919 */ /* 0x000e640000002100 */
[----:B-1----:R-:W-:-:S02]  /*6cf70*/  IMAD.SHL.U32 R28, R3, 0x100, RZ ;  /* 0x00000100031c7824 */ /* 0x002fc400078e00ff */
[C---:B0-----:R-:W-:Y:S02]  /*6cf80*/  IMAD.SHL.U32 R2, R3.reuse, 0x4, RZ ;  /* 0x0000000403027824 */ /* 0x041fe400078e00ff */
[----:B------:R-:W-:Y:S01]  /*6cf90*/  IMAD.SHL.U32 R29, R3, 0x400, RZ ;  /* 0x00000400031d7824 */ /* 0x000fe200078e00ff */
[----:B------:R-:W-:Y:S01]  /*6cfa0*/  LOP3.LUT R28, R28, 0x1800, RZ, 0xc0, !PT ;  /* 0x000018001c1c7812 */ /* 0x000fe200078ec0ff */
[----:B------:R-:W-:Y:S03]  /*6cfb0*/  BAR.SYNC.DEFER_BLOCKING 0x0 ;  /* 0x0000000000007b1d */ /* 0x000fe60000010000 */
[----:B--2---:R-:W-:-:S03]  /*6cfc0*/  LOP3.LUT R28, R28, 0x460, R0, 0xf8, !PT ;  /* 0x000004601c1c7812 */ /* 0x004fc600078ef800 */
[----:B------:R-:W2:Y:S01]  /*6cfd0*/  LDL.LU R0, [R1+0x1bf8] ;  /* 0x001bf80001007983 */ /* 0x000ea20000300800 */
[----:B------:R-:W-:Y:S02]  /*6cfe0*/  LOP3.LUT R3, R3, 0x3f, RZ, 0xc0, !PT ;  /* 0x0000003f03037812 */ /* 0x000fe400078ec0ff */
[----:B------:R-:W-:Y:S02]  /*6cff0*/  LOP3.LUT R28, R28, 0x70, R2, 0x78, !PT ;  /* 0x000000701c1c7812 */ /* 0x000fe400078e7802 */
[----:B------:R-:W-:-:S03]  /*6d000*/  LOP3.LUT R29, R29, 0x1800, RZ, 0xc0, !PT ;  /* 0x000018001d1d7812 */ /* 0x000fc600078ec0ff */
[----:B------:R0:W-:Y:S02]  /*6d010*/  STS.128 [R28], R20 ;  /* 0x000000141c007388 */ /* 0x0001e40000000c00 */
[----:B------:R-:W-:Y:S02]  /*6d020*/  IMAD R29, R3, 0x10, R29 ;  /* 0x00000010031d7824 */ /* 0x000fe400078e021d */
[----:B------:R1:W-:Y:S04]  /*6d030*/  STS.128 [R28+0x200], R16 ;  /* 0x000200101c007388 */ /* 0x0003e80000000c00 */
[----:B0-----:R-:W3:Y:S04]  /*6d040*/  LDL.LU R20, [R1+0x10] ;  /* 0x0000100001147983 */ /* 0x001ee80000300800 */
[----:B------:R-:W3:Y:S04]  /*6d050*/  LDL.LU R21, [R1+0x14] ;  /* 0x0000140001157983 */ /* 0x000ee80000300800 */
[----:B------:R-:W3:Y:S04]  /*6d060*/  LDL.LU R22, [R1+0x18] ;  /* 0x0000180001167983 */ /* 0x000ee80000300800 */
[----:B------:R-:W3:Y:S04]  /*6d070*/  LDL.LU R23, [R1+0x1c] ;  /* 0x00001c0001177983 */ /* 0x000ee80000300800 */
[----:B-1----:R-:W4:Y:S04]  /*6d080*/  LDL.LU R16, [R1] ;  /* 0x0000000001107983 */ /* 0x002f280000300800 */
[----:B------:R-:W4:Y:S04]  /*6d090*/  LDL.LU R17, [R1+0x4] ;  /* 0x0000040001117983 */ /* 0x000f280000300800 */
[----:B------:R-:W4:Y:S04]  /*6d0a0*/  LDL.LU R18, [R1+0x8] ;  /* 0x0000080001127983 */ /* 0x000f280000300800 */
[----:B------:R-:W4:Y:S01]  /*6d0b0*/  LDL.LU R19, [R1+0xc] ;  /* 0x00000c0001137983 */ /* 0x000f220000300800 */
[----:B------:R-:W-:-:S02]  /*6d0c0*/  LOP3.LUT R3, R29, 0x40, RZ, 0x3c, !PT ;  /* 0x000000401d037812 */ /* 0x000fc400078e3cff */
[C---:B------:R-:W-:Y:S01]  /*6d0d0*/  LOP3.LUT R2, R29.reuse, 0x60, RZ, 0x3c, !PT ;  /* 0x000000601d027812 */ /* 0x040fe200078e3cff */
[----:B------:R-:W-:Y:S04]  /*6d0e0*/  STS.128 [R28+0x80], R12 ;  /* 0x0000800c1c007388 */ /* 0x000fe80000000c00 */
[----:B------:R-:W-:Y:S04]  /*6d0f0*/  STS.128 [R28+0x280], R8 ;  /* 0x000280081c007388 */ /* 0x000fe80000000c00 */
[----:B------:R0:W-:Y:S04]  /*6d100*/  STS.128 [R28+0x100], R4 ;  /* 0x000100041c007388 */ /* 0x0001e80000000c00 */
[----:B------:R-:W-:Y:S01]  /*6d110*/  STS.128 [R28+0x300], R24 ;  /* 0x000300181c007388 */ /* 0x000fe20000000c00 */
[----:B0-----:R-:W-:-:S03]  /*6d120*/  LOP3.LUT R4, R29, 0x20, RZ, 0x3c, !PT ;  /* 0x000000201d047812 */ /* 0x001fc600078e3cff */
[----:B---3--:R-:W-:Y:S04]  /*6d130*/  STS.128 [R28+0x380], R20 ;  /* 0x000380141c007388 */ /* 0x008fe80000000c00 */
[----:B----4-:R-:W-:Y:S04]  /*6d140*/  STS.128 [R28+0x180], R16 ;  /* 0x000180101c007388 */ /* 0x010fe80000000c00 */
[----:B------:R-:W-:Y:S06]  /*6d150*/  BAR.SYNC.DEFER_BLOCKING 0x0 ;  /* 0x0000000000007b1d */ /* 0x000fec0000010000 */
[----:B------:R-:W0:Y:S04]  /*6d160*/  LDS.128 R16, [R29] ;  /* 0x000000001d107984 */ /* 0x000e280000000c00 */
[----:B------:R-:W1:Y:S04]  /*6d170*/  LDS.128 R12, [R29+0x400] ;  /* 0x000400001d0c7984 */ /* 0x000e680000000c00 */
[----:B------:R-:W3:Y:S04]  /*6d180*/  LDS.128 R8, [R4] ;  /* 0x0000000004087984 */ /* 0x000ee80000000c00 */
[----:B------:R-:W4:Y:S04]  /*6d190*/  LDS.128 R4, [R4+0x400] ;  /* 0x0004000004047984 */ /* 0x000f280000000c00 */
[----:B------:R-:W2:Y:S04]  /*6d1a0*/  LDS.128 R20, [R3] ;  /* 0x0000000003147984 */ /* 0x000ea80000000c00 */
[----:B0-----:R0:W-:Y:S04]  /*6d1b0*/  STL.64 [R1+0x1b0], R16 ;  /* 0x0001b01001007387 */ /* 0x0011e80000100a00 */
[----:B------:R0:W-:Y:S04]  /*6d1c0*/  STL.64 [R1+0x1b8], R18 ;  /* 0x0001b81201007387 */ /* 0x0001e80000100a00 */
[----:B-1----:R-:W-:Y:S04]  /*6d1d0*/  STL.64 [R1+0x1a0], R12 ;  /* 0x0001a00c01007387 */ /* 0x002fe80000100a00 */
[----:B------:R-:W-:Y:S04]  /*6d1e0*/  STL.64 [R1+0x1a8], R14 ;  /* 0x0001a80e01007387 */ /* 0x000fe80000100a00 */
[----:B0-----:R-:W2:Y:S04]  /*6d1f0*/  LDL.LU R16, [R1+0x110] ;  /* 0x0001100001107983 */ /* 0x001ea80000300800 */
[----:B---3--:R-:W-:Y:S04]  /*6d200*/  STL.64 [R1+0x10], R8 ;  /* 0x0000100801007387 */ /* 0x008fe80000100a00 */
[----:B------:R-:W-:Y:S04]  /*6d210*/  STL.64 [R1+0x18], R10 ;  /* 0x0000180a01007387 */ /* 0x000fe80000100a00 */
[----:B----4-:R-:W-:Y:S04]  /*6d220*/  STL.64 [R1], R4 ;  /* 0x0000000401007387 */ /* 0x010fe80000100a00 */
[----:B------:R-:W-:Y:S04]  /*6d230*/  STL.64 [R1+0x8], R6 ;  /* 0x0000080601007387 */ /* 0x000fe80000100a00 */
[----:B------:R-:W2:Y:S04]  /*6d240*/  LDL.LU R17, [R1+0x114] ;  /* 0x0001140001117983 */ /* 0x000ea80000300800 */
[----:B------:R-:W3:Y:S04]  /*6d250*/  LDL.LU R18, [R1+0x118] ;  /* 0x0001180001127983 */ /* 0x000ee80000300800 */
[----:B------:R-:W3:Y:S04]  /*6d260*/  LDL.LU R19, [R1+0x11c] ;  /* 0x00011c0001137983 */ /* 0x000ee80000300800 */
[----:B------:R-:W0:Y:S04]  /*6d270*/  LDS.128 R12, [R3+0x400] ;  /* 0x00040000030c7984 */ /* 0x000e280000000c00 */
[----:B------:R-:W1:Y:S04]  /*6d280*/  LDS.128 R8, [R2] ;  /* 0x0000000002087984 */ /* 0x000e680000000c00 */
[----:B------:R-:W4:Y:S04]  /*6d290*/  LDS.128 R4, [R2+0x400] ;  /* 0x0004000002047984 */ /* 0x000f280000000c00 */
[----:B------:R-:W-:Y:S06]  /*6d2a0*/  BAR.SYNC.DEFER_BLOCKING 0x0 ;  /* 0x0000000000007b1d */ /* 0x000fec0000010000 */
[----:B---3--:R-:W-:Y:S04]  /*6d2b0*/  STL.64 [R1+0x1b70], R18 ;  /* 0x001b701201007387 */ /* 0x008fe80000100a00 */
[----:B--2---:R-:W-:Y:S04]  /*6d2c0*/  STL.64 [R1+0x1b68], R16 ;  /* 0x001b681001007387 */ /* 0x004fe80000100a00 */
[----:B------:R-:W-:Y:S04]  /*6d2d0*/  STL [R1+0x1af0], R21 ;  /* 0x001af01501007387 */ /* 0x000fe80000100800 */
[----:B------:R-:W-:Y:S04]  /*6d2e0*/  STL [R1+0x1aec], R22 ;  /* 0x001aec1601007387 */ /* 0x000fe80000100800 */
[----:B------:R-:W-:Y:S04]  /*6d2f0*/  STL [R1+0x1ae8], R23 ;  /* 0x001ae81701007387 */ /* 0x000fe80000100800 */
[----:B------:R2:W-:Y:S04]  /*6d300*/  STL [R1+0x1b40], R20 ;  /* 0x001b401401007387 */ /* 0x0005e80000100800 */
[----:B--2---:R-:W2:Y:S04]  /*6d310*/  LDL.LU R20, [R1+0x100] ;  /* 0x0001000001147983 */ /* 0x004ea80000300800 */
[----:B------:R-:W2:Y:S04]  /*6d320*/  LDL.LU R21, [R1+0x104] ;  /* 0x0001040001157983 */ /* 0x000ea80000300800 */
[----:B------:R-:W3:Y:S04]  /*6d330*/  LDL.LU R22, [R1+0x108] ;  /* 0x0001080001167983 */ /* 0x000ee80000300800 */
[----:B------:R-:W3:Y:S04]  /*6d340*/  LDL.LU R23, [R1+0x10c] ;  /* 0x00010c0001177983 */ /* 0x000ee80000300800 */
[----:B---3--:R-:W-:Y:S04]  /*6d350*/  STL.64 [R1+0x1b80], R22 ;  /* 0x001b801601007387 */ /* 0x008fe80000100a00 */
[----:B--2---:R-:W-:Y:S04]  /*6d360*/  STL.64 [R1+0x1b78], R20 ;  /* 0x001b781401007387 */ /* 0x004fe80000100a00 */
[----:B0-----:R-:W-:Y:S04]  /*6d370*/  STL.64 [R1+0x1b00], R14 ;  /* 0x001b000e01007387 */ /* 0x001fe80000100a00 */
[----:B------:R-:W-:Y:S04]  /*6d380*/  STL.64 [R1+0x1af8], R12 ;  /* 0x001af80c01007387 */ /* 0x000fe80000100a00 */
[----:B-1----:R-:W-:Y:S04]  /*6d390*/  STL.64 [R1+0x1b10], R10 ;  /* 0x001b100a01007387 */ /* 0x002fe80000100a00 */
[----:B------:R0:W-:Y:S04]  /*6d3a0*/  STL.64 [R1+0x1b08], R8 ;  /* 0x001b080801007387 */ /* 0x0001e80000100a00 */
[----:B0-----:R-:W2:Y:S04]  /*6d3b0*/  LDL.LU R8, [R1+0xf0] ;  /* 0x0000f00001087983 */ /* 0x001ea80000300800 */
[----:B------:R-:W2:Y:S04]  /*6d3c0*/  LDL.LU R9, [R1+0xf4] ;  /* 0x0000f40001097983 */ /* 0x000ea80000300800 */
[----:B------:R-:W3:Y:S04]  /*6d3d0*/  LDL.LU R10, [R1+0xf8] ;  /* 0x0000f800010a7983 */ /* 0x000ee80000300800 */
[----:B------:R-:W3:Y:S04]  /*6d3e0*/  LDL.LU R11, [R1+0xfc] ;  /* 0x0000fc00010b7983 */ /* 0x000ee80000300800 */
[----:B------:R-:W2:Y:S04]  /*6d3f0*/  LDL.LU R24, [R1+0x90] ;  /* 0x0000900001187983 */ /* 0x000ea80000300800 */
[----:B------:R-:W2:Y:S04]  /*6d400*/  LDL.LU R25, [R1+0x94] ;  /* 0x0000940001197983 */ /* 0x000ea80000300800 */
[----:B------:R-:W2:Y:S04]  /*6d410*/  LDL.LU R26, [R1+0x98] ;  /* 0x00009800011a7983 */ /* 0x000ea80000300800 */
[----:B------:R-:W2:Y:S04]  /*6d420*/  LDL.LU R27, [R1+0x9c] ;  /* 0x00009c00011b7983 */ /* 0x000ea80000300800 */
[----:B--2---:R-:W-:Y:S04]  /*6d430*/  STL.64 [R1+0x1bb0], R26 ;  /* 0x001bb01a01007387 */ /* 0x004fe80000100a00 */
[----:B------:R0:W-:Y:S04]  /*6d440*/  STL.64 [R1+0x1ba8], R24 ;  /* 0x001ba81801007387 */ /* 0x0001e80000100a00 */
[----:B------:R-:W2:Y:S04]  /*6d450*/  LDL.LU R12, [R1+0x80] ;  /* 0x00008000010c7983 */ /* 0x000ea80000300800 */
[----:B------:R-:W2:Y:S04]  /*6d460*/  LDL.LU R13, [R1+0x84] ;  /* 0x00008400010d7983 */ /* 0x000ea80000300800 */
[----:B------:R-:W2:Y:S04]  /*6d470*/  LDL.LU R14, [R1+0x88] ;  /* 0x00008800010e7983 */ /* 0x000ea80000300800 */
[----:B------:R-:W2:Y:S04]  /*6d480*/  LDL.LU R15, [R1+0x8c] ;  /* 0x00008c00010f7983 */ /* 0x000ea80000300800 */
[----:B--2---:R-:W-:Y:S04]  /*6d490*/  STL.64 [R1+0x1bc0], R14 ;  /* 0x001bc00e01007387 */ /* 0x004fe80000100a00 */
[----:B------:R1:W-:Y:S04]  /*6d4a0*/  STL.64 [R1+0x1bb8], R12 ;  /* 0x001bb80c01007387 */ /* 0x0003e80000100a00 */
[----:B0-----:R-:W2:Y:S04]  /*6d4b0*/  LDL.LU R24, [R1+0x60] ;  /* 0x0000600001187983 */ /* 0x001ea80000300800 */
[----:B------:R-:W2:Y:S04]  /*6d4c0*/  LDL.LU R25, [R1+0x64] ;  /* 0x0000640001197983 */ /* 0x000ea80000300800 */
[----:B------:R-:W2:Y:S04]  /*6d4d0*/  LDL.LU R26, [R1+0x68] ;  /* 0x00006800011a7983 */ /* 0x000ea80000300800 */
[----:B------:R-:W2:Y:S04]  /*6d4e0*/  LDL.LU R27, [R1+0x6c] ;  /* 0x00006c00011b7983 */ /* 0x000ea80000300800 */
[----:B--2---:R-:W-:Y:S04]  /*6d4f0*/  STL.64 [R1+0x1bd0], R26 ;  /* 0x001bd01a01007387 */ /* 0x004fe80000100a00 */
[----:B------:R-:W-:Y:S04]  /*6d500*/  STL.64 [R1+0x1bc8], R24 ;  /* 0x001bc81801007387 */ /* 0x000fe80000100a00 */
[----:B-1----:R-:W2:Y:S04]  /*6d510*/  LDL.LU R12, [R1+0x50] ;  /* 0x00005000010c7983 */ /* 0x002ea80000300800 */
        /* <DEDUP_REMOVED lines=15> */
[----:B------:R-:W4:Y:S04]  /*6d610*/  LDL.LU R24, [R1+0x40] ;  /* 0x0000400001187983 */ /* 0x000f280000300800 */
[----:B------:R-:W4:Y:S04]  /*6d620*/  LDL.LU R25, [R1+0x44] ;  /* 0x0000440001197983 */ /* 0x000f280000300800 */
[----:B------:R-:W4:Y:S04]  /*6d630*/  LDL.LU R26, [R1+0x48] ;  /* 0x00004800011a7983 */ /* 0x000f280000300800 */
[----:B------:R-:W4:Y:S04]  /*6d640*/  LDL.LU R27, [R1+0x4c] ;  /* 0x00004c00011b7983 */ /* 0x000f280000300800 */
[----:B---3--:R-:W-:Y:S04]  /*6d650*/  STL.64 [R1+0x1b90], R10 ;  /* 0x001b900a01007387 */ /* 0x008fe80000100a00 */
[----:B------:R-:W-:Y:S04]  /*6d660*/  STL.64 [R1+0x1b88], R8 ;  /* 0x001b880801007387 */ /* 0x000fe80000100a00 */
[----:B------:R-:W3:Y:S04]  /*6d670*/  LDL.LU R16, [R1+0xc0] ;  /* 0x0000c00001107983 */ /* 0x000ee80000300800 */
[----:B------:R-:W3:Y:S04]  /*6d680*/  LDL.LU R17, [R1+0xc4] ;  /* 0x0000c40001117983 */ /* 0x000ee80000300800 */
[----:B------:R-:W3:Y:S04]  /*6d690*/  LDL.LU R18, [R1+0xc8] ;  /* 0x0000c80001127983 */ /* 0x000ee80000300800 */
[----:B------:R-:W3:Y:S04]  /*6d6a0*/  LDL.LU R19, [R1+0xcc] ;  /* 0x0000cc0001137983 */ /* 0x000ee80000300800 */
[----:B--2---:R-:W-:Y:S04]  /*6d6b0*/  STS.128 [R28], R12 ;  /* 0x0000000c1c007388 */ /* 0x004fe80000000c00 */
[----:B---3--:R-:W-:Y:S04]  /*6d6c0*/  STL.64 [R1+0x1ba0], R18 ;  /* 0x001ba01201007387 */ /* 0x008fe80000100a00 */
[----:B------:R0:W-:Y:S04]  /*6d6d0*/  STL.64 [R1+0x1b98], R16 ;  /* 0x001b981001007387 */ /* 0x0001e80000100a00 */
[----:B0-----:R-:W2:Y:S04]  /*6d6e0*/  LDL.LU R16, [R1+0x70] ;  /* 0x0000700001107983 */ /* 0x001ea80000300800 */
[----:B------:R-:W2:Y:S04]  /*6d6f0*/  LDL.LU R17, [R1+0x74] ;  /* 0x0000740001117983 */ /* 0x000ea80000300800 */
[----:B------:R-:W2:Y:S04]  /*6d700*/  LDL.LU R18, [R1+0x78] ;  /* 0x0000780001127983 */ /* 0x000ea80000300800 */
[----:B------:R-:W2:Y:S04]  /*6d710*/  LDL.LU R19, [R1+0x7c] ;  /* 0x00007c0001137983 */ /* 0x000ea80000300800 */
[----:B------:R-:W3:Y:S04]  /*6d720*/  LDL.LU R20, [R1+0xb0] ;  /* 0x0000b00001147983 */ /* 0x000ee80000300800 */
[----:B------:R-:W3:Y:S04]  /*6d730*/  LDL.LU R21, [R1+0xb4] ;  /* 0x0000b40001157983 */ /* 0x000ee80000300800 */
[----:B------:R-:W3:Y:S04]  /*6d740*/  LDL.LU R22, [R1+0xb8] ;  /* 0x0000b80001167983 */ /* 0x000ee80000300800 */
[----:B------:R-:W3:Y:S04]  /*6d750*/  LDL.LU R23, [R1+0xbc] ;  /* 0x0000bc0001177983 */ /* 0x000ee80000300800 */
[----:B------:R-:W2:Y:S04]  /*6d760*/  LDL.LU R8, [R1+0xa0] ;  /* 0x0000a00001087983 */ /* 0x000ea80000300800 */
[----:B------:R-:W2:Y:S04]  /*6d770*/  LDL.LU R9, [R1+0xa4] ;  /* 0x0000a40001097983 */ /* 0x000ea80000300800 */
[----:B------:R-:W2:Y:S04]  /*6d780*/  LDL.LU R10, [R1+0xa8] ;  /* 0x0000a800010a7983 */ /* 0x000ea80000300800 */
[----:B------:R-:W2:Y:S04]  /*6d790*/  LDL.LU R11, [R1+0xac] ;  /* 0x0000ac00010b7983 */ /* 0x000ea80000300800 */
[----:B----4-:R-:W-:Y:S04]  /*6d7a0*/  STL.64 [R1+0x1b20], R6 ;  /* 0x001b200601007387 */ /* 0x010fe80000100a00 */
[----:B------:R0:W-:Y:S04]  /*6d7b0*/  STL.64 [R1+0x1b18], R4 ;  /* 0x001b180401007387 */ /* 0x0001e80000100a00 */
[----:B0-----:R-:W4:Y:S04]  /*6d7c0*/  LDL.LU R4, [R1+0xe0] ;  /* 0x0000e00001047983 */ /* 0x001f280000300800 */
[----:B------:R-:W4:Y:S04]  /*6d7d0*/  LDL.LU R5, [R1+0xe4] ;  /* 0x0000e40001057983 */ /* 0x000f280000300800 */
[----:B------:R-:W4:Y:S04]  /*6d7e0*/  LDL.LU R6, [R1+0xe8] ;  /* 0x0000e80001067983 */ /* 0x000f280000300800 */
[----:B------:R-:W4:Y:S04]  /*6d7f0*/  LDL.LU R7, [R1+0xec] ;  /* 0x0000ec0001077983 */ /* 0x000f280000300800 */
[----:B------:R-:W2:Y:S04]  /*6d800*/  LDL.LU.64 R14, [R1+0x1bf0] ;  /* 0x001bf000010e7983 */ /* 0x000ea80000300a00 */
[----:B------:R-:W2:Y:S04]  /*6d810*/  LDL.LU.64 R12, [R1+0x1be8] ;  /* 0x001be800010c7983 */ /* 0x000ea80000300a00 */
[----:B------:R-:W-:Y:S04]  /*6d820*/  STS.128 [R28+0x80], R24 ;  /* 0x000080181c007388 */ /* 0x000fe80000000c00 */
[----:B--2---:R0:W-:Y:S04]  /*6d830*/  STS.128 [R28+0x200], R12 ;  /* 0x0002000c1c007388 */ /* 0x0041e80000000c00 */
[----:B0-----:R-:W2:Y:S04]  /*6d840*/  LDL.LU.64 R14, [R1+0x1be0] ;  /* 0x001be000010e7983 */ /* 0x001ea80000300a00 */
[----:B------:R-:W2:Y:S04]  /*6d850*/  LDL.LU.64 R12, [R1+0x1bd8] ;  /* 0x001bd800010c7983 */ /* 0x000ea80000300a00 */
[----:B------:R-:W3:Y:S04]  /*6d860*/  LDL.LU.64 R26, [R1+0x1bd0] ;  /* 0x001bd000011a7983 */ /* 0x000ee80000300a00 */
[----:B------:R-:W3:Y:S04]  /*6d870*/  LDL.LU.64 R24, [R1+0x1bc8] ;  /* 0x001bc80001187983 */ /* 0x000ee80000300a00 */
[----:B--2---:R0:W-:Y:S04]  /*6d880*/  STS.128 [R28+0x280], R12 ;  /* 0x0002800c1c007388 */ /* 0x0041e80000000c00 */
[----:B---3--:R1:W-:Y:S04]  /*6d890*/  STS.128 [R28+0x100], R24 ;  /* 0x000100181c007388 */ /* 0x0083e80000000c00 */
[----:B0-----:R-:W2:Y:S04]  /*6d8a0*/  LDL.LU.64 R14, [R1+0x1bc0] ;  /* 0x001bc000010e7983 */ /* 0x001ea80000300a00 */
[----:B------:R-:W2:Y:S04]  /*6d8b0*/  LDL.LU.64 R12, [R1+0x1bb8] ;  /* 0x001bb800010c7983 */ /* 0x000ea80000300a00 */
[----:B-1----:R-:W3:Y:S04]  /*6d8c0*/  LDL.LU.64 R26, [R1+0x1bb0] ;  /* 0x001bb000011a7983 */ /* 0x002ee80000300a00 */
[----:B------:R-:W3:Y:S04]  /*6d8d0*/  LDL.LU.64 R24, [R1+0x1ba8] ;  /* 0x001ba80001187983 */ /* 0x000ee80000300a00 */
[----:B------:R-:W-:Y:S04]  /*6d8e0*/  STS.128 [R28+0x300], R16 ;  /* 0x000300101c007388 */ /* 0x000fe80000000c00 */
[----:B--2---:R0:W-:Y:S04]  /*6d8f0*/  STS.128 [R28+0x180], R12 ;  /* 0x0001800c1c007388 */ /* 0x0041e80000000c00 */
[----:B---3--:R-:W-:Y:S04]  /*6d900*/  STS.128 [R28+0x380], R24 ;  /* 0x000380181c007388 */ /* 0x008fe80000000c00 */
[----:B------:R-:W-:Y:S01]  /*6d910*/  BAR.SYNC.DEFER_BLOCKING 0x0 ;  /* 0x0000000000007b1d */ /* 0x000fe20000010000 */
[----:B0-----:R-:W-:-:S05]  /*6d920*/  LOP3.LUT R15, R29, 0x20, RZ, 0x3c, !PT ;  /* 0x000000201d0f7812 */ /* 0x001fca00078e3cff */
[----:B------:R-:W0:Y:S04]  /*6d930*/  LDS.128 R16, [R29] ;  /* 0x000000001d107984 */ /* 0x000e280000000c00 */
[----:B------:R-:W1:Y:S04]  /*6d940*/  LDS.128 R24, [R29+0x400] ;  /* 0x000400001d187984 */ /* 0x000e680000000c00 */
[----:B0-----:R-:W-:Y:S04]  /*6d950*/  STL.64 [R1+0x70], R16 ;  /* 0x0000701001007387 */ /* 0x001fe80000100a00 */
[----:B------:R-:W-:Y:S04]  /*6d960*/  STL.64 [R1+0x78], R18 ;  /* 0x0000781201007387 */ /* 0x000fe80000100a00 */
[----:B------:R-:W0:Y:S04]  /*6d970*/  LDS.128 R16, [R15] ;  /* 0x000000000f107984 */ /* 0x000e280000000c00 */
[----:B-1----:R-:W-:Y:S04]  /*6d980*/  STL.64 [R1+0x1d0], R24 ;  /* 0x0001d01801007387 */ /* 0x002fe80000100a00 */
[----:B------:R-:W-:Y:S04]  /*6d990*/  STL.64 [R1+0x1d8], R26 ;  /* 0x0001d81a01007387 */ /* 0x000fe80000100a00 */
[----:B------:R-:W1:Y:S04]  /*6d9a0*/  LDS.128 R24, [R15+0x400] ;  /* 0x000400000f187984 */ /* 0x000e680000000c00 */
[----:B0-----:R-:W-:Y:S04]  /*6d9b0*/  STL.64 [R1+0x80], R16 ;  /* 0x0000801001007387 */ /* 0x001fe80000100a00 */
[----:B------:R-:W-:Y:S04]  /*6d9c0*/  STL.64 [R1+0x88], R18 ;  /* 0x0000881201007387 */ /* 0x000fe80000100a00 */
[----:B------:R-:W0:Y:S04]  /*6d9d0*/  LDS.128 R16, [R3] ;  /* 0x0000000003107984 */ /* 0x000e280000000c00 */
[----:B-1----:R-:W-:Y:S04]  /*6d9e0*/  STL.64 [R1+0x1e0], R24 ;  /* 0x0001e01801007387 */ /* 0x002fe80000100a00 */
[----:B------:R-:W-:Y:S04]  /*6d9f0*/  STL.64 [R1+0x1e8], R26 ;  /* 0x0001e81a01007387 */ /* 0x000fe80000100a00 */
[----:B------:R-:W-:Y:S04]  /*6da00*/  LDS.128 R24, [R3+0x400] ;  /* 0x0004000003187984 */ /* 0x000fe80000000c00 */
[----:B0-----:R-:W-:Y:S04]  /*6da10*/  STL.64 [R1+0x1c0], R16 ;  /* 0x0001c01001007387 */ /* 0x001fe80000100a00 */
[----:B------:R-:W-:Y:S04]  /*6da20*/  STL.64 [R1+0x1c8], R18 ;  /* 0x0001c81201007387 */ /* 0x000fe80000100a00 */
[----:B------:R-:W0:Y:S04]  /*6da30*/  LDS.128 R16, [R2] ;  /* 0x0000000002107984 */ /* 0x000e280000000c00 */
[----:B0-----:R-:W-:Y:S04]  /*6da40*/  STL.64 [R1+0x90], R16 ;  /* 0x0000901001007387 */ /* 0x001fe80000100a00 */
[----:B------:R-:W-:Y:S04]  /*6da50*/  STL.64 [R1+0x1f0], R24 ;  /* 0x0001f01801007387 */ /* 0x000fe80000100a00 */
[----:B------:R0:W-:Y:S04]  /*6da60*/  STL.64 [R1+0x1f8], R26 ;  /* 0x0001f81a01007387 */ /* 0x0001e80000100a00 */
[----:B------:R-:W-:Y:S01]  /*6da70*/  STL.64 [R1+0x98], R18 ;  /* 0x0000981201007387 */ /* 0x000fe20000100a00 */
[----:B0-----:R-:W-:-:S03]  /*6da80*/  IMAD.MOV.U32 R27, RZ, RZ, R17 ;  /* 0x000000ffff1b7224 */ /* 0x001fc600078e0011 */
[----:B------:R-:W0:Y:S04]  /*6da90*/  LDS.128 R16, [R2+0x400] ;  /* 0x0004000002107984 */ /* 0x000e280000000c00 */
[----:B------:R1:W-:Y:S04]  /*6daa0*/  STL [R1+0x1b28], R27 ;  /* 0x001b281b01007387 */ /* 0x0003e80000100800 */
[----:B------:R-:W2:Y:S04]  /*6dab0*/  LDL.LU R24, [R1+0xd0] ;  /* 0x0000d00001187983 */ /* 0x000ea80000300800 */
[----:B------:R-:W2:Y:S04]  /*6dac0*/  LDL.LU R25, [R1+0xd4] ;  /* 0x0000d40001197983 */ /* 0x000ea80000300800 */
[----:B------:R-:W2:Y:S04]  /*6dad0*/  LDL.LU R26, [R1+0xd8] ;  /* 0x0000d800011a7983 */ /* 0x000ea80000300800 */
[----:B-1----:R-:W2:Y:S04]  /*6dae0*/  LDL.LU R27, [R1+0xdc] ;  /* 0x0000dc00011b7983 */ /* 0x002ea80000300800 */
[----:B------:R-:W-:Y:S06]  /*6daf0*/  BAR.SYNC.DEFER_BLOCKING 0x0 ;  /* 0x0000000000007b1d */ /* 0x000fec0000010000 */
[----:B0-----:R-:W-:Y:S04]  /*6db00*/  STL.64 [R1+0x60], R16 ;  /* 0x0000601001007387 */ /* 0x001fe80000100a00 */
[----:B------:R0:W-:Y:S04]  /*6db10*/  STL.64 [R1+0x68], R18 ;  /* 0x0000681201007387 */ /* 0x0001e80000100a00 */
[----:B0-----:R-:W3:Y:S04]  /*6db20*/  LDL.LU.64 R18, [R1+0x1ba0] ;  /* 0x001ba00001127983 */ /* 0x001ee80000300a00 */
[----:B------:R-:W3:Y:S04]  /*6db30*/  LDL.LU.64 R16, [R1+0x1b98] ;  /* 0x001b980001107983 */ /* 0x000ee80000300a00 */
[----:B------:R0:W-:Y:S04]  /*6db40*/  STS.128 [R28], R8 ;  /* 0x000000081c007388 */ /* 0x0001e80000000c00 */
[----:B------:R1:W-:Y:S04]  /*6db50*/  STS.128 [R28+0x200], R20 ;  /* 0x000200141c007388 */ /* 0x0003e80000000c00 */
[----:B0-----:R-:W2:Y:S04]  /*6db60*/  LDL.LU.64 R10, [R1+0x1b90] ;  /* 0x001b9000010a7983 */ /* 0x001ea80000300a00 */
[----:B------:R-:W2:Y:S04]  /*6db70*/  LDL.LU.64 R8, [R1+0x1b88] ;  /* 0x001b880001087983 */ /* 0x000ea80000300a00 */
[----:B-1----:R-:W4:Y:S04]  /*6db80*/  LDL.LU.64 R22, [R1+0x1b80] ;  /* 0x001b800001167983 */ /* 0x002f280000300a00 */
[----:B------:R-:W4:Y:S04]  /*6db90*/  LDL.LU.64 R20, [R1+0x1b78] ;  /* 0x001b780001147983 */ /* 0x000f280000300a00 */
[----:B---3--:R0:W-:Y:S04]  /*6dba0*/  STS.128 [R28+0x80], R16 ;  /* 0x000080101c007388 */ /* 0x0081e80000000c00 */
[----:B0-----:R-:W3:Y:S04]  /*6dbb0*/  LDL.LU.64 R18, [R1+0x1b70] ;  /* 0x001b700001127983 */ /* 0x001ee80000300a00 */
[----:B------:R-:W3:Y:S04]  /*6dbc0*/  LDL.LU.64 R16, [R1+0x1b68] ;  /* 0x001b680001107983 */ /* 0x000ee80000300a00 */
[----:B--2---:R-:W-:Y:S04]  /*6dbd0*/  STS.128 [R28+0x280], R24 ;  /* 0x000280181c007388 */ /* 0x004fe80000000c00 */
[----:B----4-:R-:W-:Y:S04]  /*6dbe0*/  STS.128 [R28+0x100], R4 ;  /* 0x000100041c007388 */ /* 0x010fe80000000c00 */
[----:B------:R-:W-:Y:S04]  /*6dbf0*/  STS.128 [R28+0x300], R8 ;  /* 0x000300081c007388 */ /* 0x000fe80000000c00 */
[----:B------:R-:W-:Y:S04]  /*6dc00*/  STS.128 [R28+0x180], R20 ;  /* 0x000180141c007388 */ /* 0x000fe80000000c00 */
[----:B---3--:R0:W-:Y:S04]  /*6dc10*/  STS.128 [R28+0x380], R16 ;  /* 0x000380101c007388 */ /* 0x0081e80000000c00 */
[----:B------:R-:W-:Y:S06]  /*6dc20*/  BAR.SYNC.DEFER_BLOCKING 0x0 ;  /* 0x0000000000007b1d */ /* 0x000fec0000010000 */
[----:B0-----:R-:W2:Y:S04]  /*6dc30*/  LDL.LU R16, [R1+0x150] ;  /* 0x0001500001107983 */ /* 0x001ea80000300800 */
[----:B------:R-:W0:Y:S04]  /*6dc40*/  LDS.128 R8, [R29] ;  /* 0x000000001d087984 */ /* 0x000e280000000c00 */
[----:B------:R-:W1:Y:S04]  /*6dc50*/  LDS.128 R4, [R29+0x400] ;  /* 0x000400001d047984 */ /* 0x000e680000000c00 */
[----:B0-----:R-:W-:Y:S04]  /*6dc60*/  STL.64 [R1+0xa0], R8 ;  /* 0x0000a00801007387 */ /* 0x001fe80000100a00 */
[----:B------:R-:W-:Y:S04]  /*6dc70*/  STL.64 [R1+0xa8], R10 ;  /* 0x0000a80a01007387 */ /* 0x000fe80000100a00 */
[----:B-1----:R-:W-:Y:S04]  /*6dc80*/  STL.64 [R1+0x50], R4 ;  /* 0x0000500401007387 */ /* 0x002fe80000100a00 */
[----:B------:R-:W-:Y:S04]  /*6dc90*/  STL.64 [R1+0x58], R6 ;  /* 0x0000580601007387 */ /* 0x000fe80000100a00 */
[----:B------:R-:W2:Y:S04]  /*6dca0*/  LDL.LU R17, [R1+0x154] ;  /* 0x0001540001117983 */ /* 0x000ea80000300800 */
[----:B------:R-:W3:Y:S04]  /*6dcb0*/  LDL.LU R18, [R1+0x158] ;  /* 0x0001580001127983 */ /* 0x000ee80000300800 */
[----:B------:R-:W3:Y:S04]  /*6dcc0*/  LDL.LU R19, [R1+0x15c] ;  /* 0x00015c0001137983 */ /* 0x000ee80000300800 */
[----:B------:R-:W4:Y:S04]  /*6dcd0*/  LDL.LU R20, [R1+0x130] ;  /* 0x0001300001147983 */ /* 0x000f280000300800 */
[----:B------:R-:W4:Y:S04]  /*6dce0*/  LDL.LU R21, [R1+0x134] ;  /* 0x0001340001157983 */ /* 0x000f280000300800 */
[----:B------:R-:W2:Y:S04]  /*6dcf0*/  LDL.LU R22, [R1+0x138] ;  /* 0x0001380001167983 */ /* 0x000ea80000300800 */
[----:B------:R-:W2:Y:S04]  /*6dd00*/  LDL.LU R23, [R1+0x13c] ;  /* 0x00013c0001177983 */ /* 0x000ea80000300800 */
[----:B------:R-:W-:Y:S04]  /*6dd10*/  LDS.128 R8, [R3] ;  /* 0x0000000003087984 */ /* 0x000fe80000000c00 */
[----:B--2---:R-:W-:Y:S04]  /*6dd20*/  STL.64 [R1+0x1b50], R22 ;  /* 0x001b501601007387 */ /* 0x004fe80000100a00 */
[----:B----4-:R0:W-:Y:S04]  /*6dd30*/  STL.64 [R1+0x1b48], R20 ;  /* 0x001b481401007387 */ /* 0x0101e80000100a00 */
[----:B0-----:R-:W2:Y:S04]  /*6dd40*/  LDL.LU R20, [R1+0x120] ;  /* 0x0001200001147983 */ /* 0x001ea80000300800 */
[----:B------:R-:W2:Y:S04]  /*6dd50*/  LDL.LU R21, [R1+0x124] ;  /* 0x0001240001157983 */ /* 0x000ea80000300800 */
[----:B------:R-:W4:Y:S04]  /*6dd60*/  LDL.LU R22, [R1+0x128] ;  /* 0x0001280001167983 */ /* 0x000f280000300800 */
[----:B------:R-:W4:Y:S04]  /*6dd70*/  LDL.LU R23, [R1+0x12c] ;  /* 0x00012c0001177983 */ /* 0x000f280000300800 */
[----:B----4-:R-:W-:Y:S04]  /*6dd80*/  STL.64 [R1+0x1b60], R22 ;  /* 0x001b601601007387 */ /* 0x010fe80000100a00 */
[----:B--2---:R-:W-:Y:S04]  /*6dd90*/  STL.64 [R1+0x1b58], R20 ;  /* 0x001b581401007387 */ /* 0x004fe80000100a00 */
[----:B------:R-:W0:Y:S04]  /*6dda0*/  LDS.128 R20, [R15] ;  /* 0x000000000f147984 */ /* 0x000e280000000c00 */
[----:B------:R-:W1:Y:S04]  /*6ddb0*/  LDS.128 R12, [R15+0x400] ;  /* 0x000400000f0c7984 */ /* 0x000e680000000c00 */
[----:B---3--:R-:W-:Y:S04]  /*6ddc0*/  STL.64 [R1+0x1b38], R18 ;  /* 0x001b381201007387 */ /* 0x008fe80000100a00 */
[----:B------:R2:W-:Y:S04]  /*6ddd0*/  STL.64 [R1+0x1b30], R16 ;  /* 0x001b301001007387 */ /* 0x0005e80000100a00 */
[----:B--2---:R-:W2:Y:S04]  /*6dde0*/  LDL.LU R16, [R1+0x140] ;  /* 0x0001400001107983 */ /* 0x004ea80000300800 */
[----:B------:R-:W2:Y:S04]  /*6ddf0*/  LDL.LU R17, [R1+0x144] ;  /* 0x0001440001117983 */ /* 0x000ea80000300800 */
[----:B------:R-:W2:Y:S04]  /*6de00*/  LDL.LU R18, [R1+0x148] ;  /* 0x0001480001127983 */ /* 0x000ea80000300800 */
[----:B------:R-:W2:Y:S04]  /*6de10*/  LDL.LU R19, [R1+0x14c] ;  /* 0x00014c0001137983 */ /* 0x000ea80000300800 */
[----:B------:R-:W3:Y:S04]  /*6de20*/  LDL.LU R24, [R1+0x160] ;  /* 0x0001600001187983 */ /* 0x000ee80000300800 */
[----:B------:R-:W3:Y:S04]  /*6de30*/  LDL.LU R25, [R1+0x164] ;  /* 0x0001640001197983 */ /* 0x000ee80000300800 */
[----:B------:R-:W3:Y:S04]  /*6de40*/  LDL.LU R26, [R1+0x168] ;  /* 0x00016800011a7983 */ /* 0x000ee80000300800 */
[----:B------:R-:W3:Y:S04]  /*6de50*/  LDL.LU R27, [R1+0x16c] ;  /* 0x00016c00011b7983 */ /* 0x000ee80000300800 */
[----:B------:R-:W4:Y:S04]  /*6de60*/  LDL.LU R4, [R1+0x170] ;  /* 0x0001700001047983 */ /* 0x000f280000300800 */
[----:B------:R-:W4:Y:S04]  /*6de70*/  LDL.LU R5, [R1+0x174] ;  /* 0x0001740001057983 */ /* 0x000f280000300800 */
[----:B------:R-:W4:Y:S04]  /*6de80*/  LDL.LU R6, [R1+0x178] ;  /* 0x0001780001067983 */ /* 0x000f280000300800 */
[----:B------:R-:W4:Y:S04]  /*6de90*/  LDL.LU R7, [R1+0x17c] ;  /* 0x00017c0001077983 */ /* 0x000f280000300800 */
[----:B------:R1:W-:Y:S04]  /*6dea0*/  STL [R1+0x1ad0], R29 ;  /* 0x001ad01d01007387 */ /* 0x0003e80000100800 */
[----:B0-----:R-:W-:Y:S04]  /*6deb0*/  STL.64 [R1+0x40], R20 ;  /* 0x0000401401007387 */ /* 0x001fe80000100a00 */
[----:B------:R-:W-:Y:S04]  /*6dec0*/  STL.64 [R1+0x48], R22 ;  /* 0x0000481601007387 */ /* 0x000fe80000100a00 */
[----:B------:R0:W-:Y:S04]  /*6ded0*/  STL.64 [R1+0x30], R8 ;  /* 0x0000300801007387 */ /* 0x0001e80000100a00 */
[----:B-1----:R-:W-:Y:S04]  /*6dee0*/  STL.64 [R1+0xc0], R12 ;  /* 0x0000c00c01007387 */ /* 0x002fe80000100a00 */
[----:B------:R-:W-:Y:S04]  /*6def0*/  STL.64 [R1+0xc8], R14 ;  /* 0x0000c80e01007387 */ /* 0x000fe80000100a00 */
[----:B------:R-:W1:Y:S04]  /*6df00*/  LDS.128 R12, [R3+0x400] ;  /* 0x00040000030c7984 */ /* 0x000e680000000c00 */
[----:B------:R-:W1:Y:S01]  /*6df10*/  LDS.128 R20, [R2] ;  /* 0x0000000002147984 */ /* 0x000e620000000c00 */
[----:B------:R-:W-:-:S03]  /*6df20*/  IMAD.MOV.U32 R29, RZ, RZ, R11 ;  /* 0x000000ffff1d7224 */ /* 0x000fc600078e000b */
[----:B------:R1:W-:Y:S04]  /*6df30*/  STL [R1+0x38], R10 ;  /* 0x0000380a01007387 */ /* 0x0003e80000100800 */
[----:B------:R-:W-:Y:S04]  /*6df40*/  STL [R1+0x1ad4], R29 ;  /* 0x001ad41d01007387 */ /* 0x000fe80000100800 */
[----:B0-----:R-:W2:Y:S04]  /*6df50*/  LDL.LU R8, [R1+0x180] ;  /* 0x0001800001087983 */ /* 0x001ea80000300800 */
[----:B-1----:R0:W-:Y:S04]  /*6df60*/  STL.64 [R1+0xb0], R12 ;  /* 0x0000b00c01007387 */ /* 0x0021e80000100a00 */
[----:B------:R1:W-:Y:S04]  /*6df70*/  STL.64 [R1+0xb8], R14 ;  /* 0x0000b80e01007387 */ /* 0x0003e80000100a00 */
[----:B------:R-:W2:Y:S04]  /*6df80*/  LDL.LU R9, [R1+0x184] ;  /* 0x0001840001097983 */ /* 0x000ea80000300800 */
[----:B------:R-:W2:Y:S04]  /*6df90*/  LDL.LU R10, [R1+0x188] ;  /* 0x00018800010a7983 */ /* 0x000ea80000300800 */
[----:B------:R-:W2:Y:S04]  /*6dfa0*/  LDL.LU R11, [R1+0x18c] ;  /* 0x00018c00010b7983 */ /* 0x000ea80000300800 */
[----:B------:R-:W2:Y:S04]  /*6dfb0*/  LDL.LU R3, [R1+0x1a38] ;  /* 0x001a380001037983 */ /* 0x000ea80000300800 */
[----:B0-----:R-:W2:Y:S04]  /*6dfc0*/  LDL.LU R12, [R1+0x190] ;  /* 0x00019000010c7983 */ /* 0x001ea80000300800 */
[----:B------:R-:W2:Y:S04]  /*6dfd0*/  LDL.LU R13, [R1+0x194] ;  /* 0x00019400010d7983 */ /* 0x000ea80000300800 */
[----:B-1----:R-:W2:Y:S04]  /*6dfe0*/  LDL.LU R14, [R1+0x198] ;  /* 0x00019800010e7983 */ /* 0x002ea80000300800 */
[----:B------:R-:W2:Y:S04]  /*6dff0*/  LDL.LU R15, [R1+0x19c] ;  /* 0x00019c00010f7983 */ /* 0x000ea80000300800 */
[----:B------:R-:W-:Y:S04]  /*6e000*/  STL.64 [R1+0x20], R20 ;  /* 0x0000201401007387 */ /* 0x000fe80000100a00 */
[----:B------:R-:W-:Y:S04]  /*6e010*/  STL.64 [R1+0x28], R22 ;  /* 0x0000281601007387 */ /* 0x000fe80000100a00 */
[----:B------:R-:W0:Y:S04]  /*6e020*/  LDS.128 R20, [R2+0x400] ;  /* 0x0004000002147984 */ /* 0x000e280000000c00 */
[----:B------:R-:W-:Y:S06]  /*6e030*/  BAR.SYNC.DEFER_BLOCKING 0x0 ;  /* 0x0000000000007b1d */ /* 0x000fec0000010000 */
[----:B0-----:R-:W-:Y:S04]  /*6e040*/  STL.64 [R1+0xd0], R20 ;  /* 0x0000d01401007387 */ /* 0x001fe80000100a00 */
[----:B------:R0:W-:Y:S04]  /*6e050*/  STL.64 [R1+0xd8], R22 ;  /* 0x0000d81601007387 */ /* 0x0001e80000100a00 */
[----:B0-----:R-:W2:Y:S04]  /*6e060*/  LDL.LU.64 R22, [R1+0x1b60] ;  /* 0x001b600001167983 */ /* 0x001ea80000300a00 */
[----:B------:R-:W2:Y:S04]  /*6e070*/  LDL.LU.64 R20, [R1+0x1b58] ;  /* 0x001b580001147983 */ /* 0x000ea80000300a00 */
[----:B--2---:R0:W-:Y:S04]  /*6e080*/  STS.128 [R28], R20 ;  /* 0x000000141c007388 */ /* 0x0041e80000000c00 */
[----:B0-----:R-:W2:Y:S04]  /*6e090*/  LDL.LU.64 R22, [R1+0x1b50] ;  /* 0x001b500001167983 */ /* 0x001ea80000300a00 */
[----:B------:R-:W2:Y:S04]  /*6e0a0*/  LDL.LU.64 R20, [R1+0x1b48] ;  /* 0x001b480001147983 */ /* 0x000ea80000300a00 */
[----:B------:R-:W-:Y:S04]  /*6e0b0*/  STS.128 [R28+0x80], R16 ;  /* 0x000080101c007388 */ /* 0x000fe80000000c00 */
[----:B---3--:R-:W-:Y:S04]  /*6e0c0*/  STS.128 [R28+0x100], R24 ;  /* 0x000100181c007388 */ /* 0x008fe80000000c00 */
[----:B----4-:R-:W-:Y:S04]  /*6e0d0*/  STS.128 [R28+0x300], R4 ;  /* 0x000300041c007388 */ /* 0x010fe80000000c00 */
[----:B------:R-:W-:Y:S04]  /*6e0e0*/  STS.128 [R28+0x180], R8 ;  /* 0x000180081c007388 */ /* 0x000fe80000000c00 */
[----:B------:R-:W-:Y:S04]  /*6e0f0*/  STS.128 [R28+0x380], R12 ;  /* 0x0003800c1c007388 */ /* 0x000fe80000000c00 */
[----:B--2---:R0:W-:Y:S04]  /*6e100*/  STS.128 [R28+0x200], R20 ;  /* 0x000200141c007388 */ /* 0x0041e80000000c00 */
[----:B0-----:R-:W2:Y:S04]  /*6e110*/  LDL.LU R20, [R1+0x1b40] ;  /* 0x001b400001147983 */ /* 0x001ea80000300800 */
[----:B------:R-:W3:Y:S04]  /*6e120*/  LDL.LU R21, [R1+0x1b0] ;  /* 0x0001b00001157983 */ /* 0x000ee80000300800 */
[----:B------:R-:W4:Y:S04]  /*6e130*/  LDL.LU.64 R18, [R1+0x1b38] ;  /* 0x001b380001127983 */ /* 0x000f280000300a00 */
[----:B------:R-:W4:Y:S04]  /*6e140*/  LDL.LU.64 R16, [R1+0x1b30] ;  /* 0x001b300001107983 */ /* 0x000f280000300a00 */
[----:B------:R-:W2:Y:S04]  /*6e150*/  LDL.LU R22, [R1+0x10] ;  /* 0x0000100001167983 */ /* 0x000ea80000300800 */
[----:B------:R-:W2:Y:S04]  /*6e160*/  LDL.LU R27, [R1+0x1b28] ;  /* 0x001b2800011b7983 */ /* 0x000ea80000300800 */
[----:B------:R-:W2:Y:S04]  /*6e170*/  LDL.LU.64 R6, [R1+0x1b20] ;  /* 0x001b200001067983 */ /* 0x000ea80000300a00 */
[----:B------:R-:W2:Y:S04]  /*6e180*/  LDL.LU.64 R4, [R1+0x1b18] ;  /* 0x001b180001047983 */ /* 0x000ea80000300a00 */
[----:B------:R-:W2:Y:S04]  /*6e190*/  LDL.LU.64 R10, [R1+0x1b10] ;  /* 0x001b1000010a7983 */ /* 0x000ea80000300a00 */
[----:B------:R-:W2:Y:S04]  /*6e1a0*/  LDL.LU.64 R8, [R1+0x1b08] ;  /* 0x001b080001087983 */ /* 0x000ea80000300a00 */
[----:B------:R-:W2:Y:S04]  /*6e1b0*/  LDL.LU R29, [R1+0x1a0] ;  /* 0x0001a000011d7983 */ /* 0x000ea80000300800 */
[----:B------:R-:W2:Y:S04]  /*6e1c0*/  LDL.LU.64 R14, [R1+0x1b00] ;  /* 0x001b0000010e7983 */ /* 0x000ea80000300a00 */
[----:B------:R-:W2:Y:S04]  /*6e1d0*/  LDL.LU.64 R12, [R1+0x1af8] ;  /* 0x001af800010c7983 */ /* 0x000ea80000300a00 */
[----:B------:R-:W2:Y:S04]  /*6e1e0*/  LDL.LU R23, [R1] ;  /* 0x0000000001177983 */ /* 0x000ea80000300800 */
[----:B------:R-:W0:Y:S01]  /*6e1f0*/  S2R R2, SR_TID.X ;  /* 0x0000000000027919 */ /* 0x000e220000002100 */
[----:B------:R-:W-:-:S03]  /*6e200*/  ISETP.GE.AND P0, PT, R3, c[0x0][0x178], PT ;  /* 0x00005e0003007a0c */ /* 0x000fc60003f06270 */
[----:B----4-:R0:W-:Y:S02]  /*6e210*/  STS.128 [R28+0x280], R16 ;  /* 0x000280101c007388 */ /* 0x0101e40000000c00 */
[----:B0-----:R-:W-:-:S04]  /*6e220*/  SHF.R.U32.HI R18, RZ, 0x5, R2 ;  /* 0x00000005ff127819 */ /* 0x001fc80000011602 */
[----:B------:R-:W-:Y:S01]  /*6e230*/  SGXT.U32 R18, R18, 0x1 ;  /* 0x000000011212781a */ /* 0x000fe20000000000 */
[----:B------:R-:W-:-:S03]  /*6e240*/  IMAD R17, R3, c[0x0][0x194], RZ ;  /* 0x0000650003117a24 */ /* 0x000fc600078e02ff */
[C---:B------:R-:W-:Y:S02]  /*6e250*/  LOP3.LUT R2, R0.reuse, R18, RZ, 0xfc, !PT ;  /* 0x0000001200027212 */ /* 0x040fe400078efcff */
[----:B------:R-:W-:Y:S01]  /*6e260*/  LOP3.LUT R3, R0, 0x2, R18, 0xfe, !PT ;  /* 0x0000000200037812 */ /* 0x000fe200078efe12 */
[----:B------:R-:W-:Y:S01]  /*6e270*/  BAR.SYNC.DEFER_BLOCKING 0x0 ;  /* 0x0000000000007b1d */ /* 0x000fe20000010000 */
[C---:B------:R-:W-:Y:S01]  /*6e280*/  ISETP.LT.AND P3, PT, R2.reuse, c[0x0][0x17c], !P0 ;  /* 0x00005f0002007a0c */ /* 0x040fe20004761270 */
[----:B------:R-:W-:Y:S01]  /*6e290*/  IMAD R19, R2, c[0x0][0x198], RZ ;  /* 0x0000660002137a24 */ /* 0x000fe200078e02ff */
[----:B------:R-:W-:Y:S01]  /*6e2a0*/  LEA R2, P2, R17, c[0x0][0x170], 0x1 ;  /* 0x00005c0011027a11 */ /* 0x000fe200078408ff */
[C---:B------:R-:W-:Y:S01]  /*6e2b0*/  IMAD R26, R3.reuse, c[0x0][0x198], RZ ;  /* 0x00006600031a7a24 */ /* 0x040fe200078e02ff */
[----:B------:R-:W-:Y:S02]  /*6e2c0*/  ISETP.LT.AND P1, PT, R3, c[0x0][0x17c], !P0 ;  /* 0x00005f0003007a0c */ /* 0x000fe40004721270 */
[----:B------:R-:W-:-:S02]  /*6e2d0*/  LEA.HI.X.SX32 R3, R17, c[0x0][0x174], 0x1, P2 ;  /* 0x00005d0011037a11 */ /* 0x000fc400010f0eff */
[----:B------:R-:W0:Y:S01]  /*6e2e0*/  S2R R17, SR_TID.X ;  /* 0x0000000000117919 */ /* 0x000e220000002100 */
[----:B------:R-:W-:Y:S02]  /*6e2f0*/  LOP3.LUT R16, R0, 0x4, R18, 0xfe, !PT ;  /* 0x0000000400107812 */ /* 0x000fe400078efe12 */
[CC--:B------:R-:W-:Y:S02]  /*6e300*/  LEA R18, P4, R19.reuse, R2.reuse, 0x1 ;  /* 0x0000000213127211 */ /* 0x0c0fe400078808ff */
[C---:B------:R-:W-:Y:S01]  /*6e310*/  ISETP.LT.AND P2, PT, R16.reuse, c[0x0][0x17c], !P0 ;  /* 0x00005f0010007a0c */ /* 0x040fe20004741270 */
[----:B------:R-:W-:Y:S01]  /*6e320*/  IMAD R25, R16, c[0x0][0x198], RZ ;  /* 0x0000660010197a24 */ /* 0x000fe200078e02ff */
[----:B------:R-:W-:Y:S02]  /*6e330*/  LEA.HI.X.SX32 R19, R19, R3, 0x1, P4 ;  /* 0x0000000313137211 */ /* 0x000fe400020f0eff */
[-C--:B------:R-:W-:Y:S02]  /*6e340*/  LEA R16, P5, R26, R2.reuse, 0x1 ;  /* 0x000000021a107211 */ /* 0x080fe400078a08ff */
[----:B------:R-:W-:Y:S01]  /*6e350*/  LEA R24, P4, R25, R2, 0x1 ;  /* 0x0000000219187211 */ /* 0x000fe200078808ff */
[----:B---3--:R1:W-:Y:S01]  /*6e360*/  @P3 STG.E.U16 [R18.64], R21 ;  /* 0x0000001512003986 */ /* 0x0083e2000c10150a */
[----:B0-----:R-:W-:-:S04]  /*6e370*/  SHF.R.U32.HI R28, RZ, 0x5, R17 ;  /* 0x00000005ff1c7819 */ /* 0x001fc80000011611 */
[----:B------:R-:W-:Y:S02]  /*6e380*/  SGXT.U32 R28, R28, 0x1 ;  /* 0x000000011c1c781a */ /* 0x000fe40000000000 */
[-C--:B------:R-:W-:Y:S02]  /*6e390*/  LEA.HI.X.SX32 R17, R26, R3.reuse, 0x1, P5 ;  /* 0x000000031a117211 */ /* 0x080fe400028f0eff */
[C-C-:B-1----:R-:W-:Y:S02]  /*6e3a0*/  LOP3.LUT R18, R0.reuse, 0x6, R28.reuse, 0xfe, !PT ;  /* 0x0000000600127812 */ /* 0x142fe400078efe1c */
[----:B------:R-:W-:Y:S01]  /*6e3b0*/  LEA.HI.X.SX32 R25, R25, R3, 0x1, P4 ;  /* 0x0000000319197211 */ /* 0x000fe200020f0eff */
[----:B--2---:R0:W-:Y:S01]  /*6e3c0*/  @P1 STG.E.U16 [R16.64], R22 ;  /* 0x0000001610001986 */ /* 0x0041e2000c10150a */
[----:B------:R-:W-:Y:S02]  /*6e3d0*/  LOP3.LUT R19, R0, 0x8, R28, 0xfe, !PT ;  /* 0x0000000800137812 */ /* 0x000fe400078efe1c */
[----:B------:R-:W-:Y:S01]  /*6e3e0*/  ISETP.LT.AND P1, PT, R18, c[0x0][0x17c], !P0 ;  /* 0x00005f0012007a0c */ /* 0x000fe20004721270 */
[----:B------:R1:W-:Y:S01]  /*6e3f0*/  @P2 STG.E.U16 [R24.64], R20 ;  /* 0x0000001418002986 */ /* 0x0003e2000c10150a */
[C---:B------:R-:W-:Y:S01]  /*6e400*/  ISETP.LT.AND P4, PT, R19.reuse, c[0x0][0x17c], !P0 ;  /* 0x00005f0013007a0c */ /* 0x040fe20004781270 */
[----:B------:R-:W-:-:S02]  /*6e410*/  IMAD R19, R19, c[0x0][0x198], RZ ;  /* 0x0000660013137a24 */ /* 0x000fc400078e02ff */
[----:B0-----:R-:W-:Y:S01]  /*6e420*/  IMAD R16, R18, c[0x0][0x198], RZ ;  /* 0x0000660012107a24 */ /* 0x001fe200078e02ff */
[----:B------:R-:W-:-:S04]  /*6e430*/  LOP3.LUT R17, R0, 0xa, R28, 0xfe, !PT ;  /* 0x0000000a00117812 */ /* 0x000fc800078efe1c */
[CC--:B-1----:R-:W-:Y:S02]  /*6e440*/  LEA R24, P2, R16.reuse, R2.reuse, 0x1 ;  /* 0x0000000210187211 */ /* 0x0c2fe400078408ff */
[C---:B------:R-:W-:Y:S01]  /*6e450*/  ISETP.LT.AND P3, PT, R17.reuse, c[0x0][0x17c], !P0 ;  /* 0x00005f0011007a0c */ /* 0x040fe20004761270 */
[----:B------:R-:W-:Y:S01]  /*6e460*/  IMAD R17, R17, c[0x0][0x198], RZ ;  /* 0x0000660011117a24 */ /* 0x000fe200078e02ff */
[-C--:B------:R-:W-:Y:S02]  /*6e470*/  LEA.HI.X.SX32 R25, R16, R3.reuse, 0x1, P2 ;  /* 0x0000000310197211 */ /* 0x080fe400010f0eff */
[C---:B------:R-:W-:Y:S02]  /*6e480*/  LEA R18, P5, R19.reuse, R2, 0x1 ;  /* 0x0000000213127211 */ /* 0x040fe400078a08ff */
[----:B------:R-:W-:Y:S01]  /*6e490*/  LOP3.LUT R26, R0, 0xc, R28, 0xfe, !PT ;  /* 0x0000000c001a7812 */ /* 0x000fe200078efe1c */
[----:B------:R0:W-:Y:S01]  /*6e4a0*/  @P1 STG.E.U16 [R24.64], R8 ;  /* 0x0000000818001986 */ /* 0x0001e2000c10150a */
[----:B------:R-:W-:-:S02]  /*6e4b0*/  LEA.HI.X.SX32 R19, R19, R3, 0x1, P5 ;  /* 0x0000000313137211 */ /* 0x000fc400028f0eff */
[CC--:B------:R-:W-:Y:S02]  /*6e4c0*/  LEA R16, P6, R17.reuse, R2.reuse, 0x1 ;  /* 0x0000000211107211 */ /* 0x0c0fe400078c08ff */
[----:B------:R-:W-:Y:S01]  /*6e4d0*/  ISETP.LT.AND P2, PT, R26, c[0x0][0x17c], !P0 ;  /* 0x00005f001a007a0c */ /* 0x000fe20004741270 */
[----:B------:R1:W-:Y:S01]  /*6e4e0*/  @P4 STG.E.U16 [R18.64], R29 ;  /* 0x0000001d12004986 */ /* 0x0003e2000c10150a */
[----:B------:R-:W-:Y:S02]  /*6e4f0*/  LEA.HI.X.SX32 R17, R17, R3, 0x1, P6 ;  /* 0x0000000311117211 */ /* 0x000fe400030f0eff */
[----:B0-----:R-:W-:Y:S01]  /*6e500*/  LOP3.LUT R25, R0, 0xe, R28, 0xfe, !PT ;  /* 0x0000000e00197812 */ /* 0x001fe200078efe1c */
[----:B------:R-:W-:Y:S02]  /*6e510*/  IMAD R26, R26, c[0x0][0x198], RZ ;  /* 0x000066001a1a7a24 */ /* 0x000fe400078e02ff */
[----:B------:R0:W-:Y:S01]  /*6e520*/  @P3 STG.E.U16 [R16.64], R23 ;  /* 0x0000001710003986 */ /* 0x0001e2000c10150a */
[C---:B------:R-:W-:Y:S01]  /*6e530*/  ISETP.LT.AND P1, PT, R25.reuse, c[0x0][0x17c], !P0 ;  /* 0x00005f0019007a0c */ /* 0x040fe20004721270 */
[----:B-1----:R-:W-:Y:S01]  /*6e540*/  IMAD R19, R25, c[0x0][0x198], RZ ;  /* 0x0000660019137a24 */ /* 0x002fe200078e02ff */
[----:B------:R-:W-:-:S04]  /*6e550*/  LEA R24, P5, R26, R2, 0x1 ;  /* 0x000000021a187211 */ /* 0x000fc800078a08ff */
[C---:B------:R-:W-:Y:S02]  /*6e560*/  LEA R18, P3, R19.reuse, R2, 0x1 ;  /* 0x0000000213127211 */ /* 0x040fe400078608ff */
[C-C-:B0-----:R-:W-:Y:S02]  /*6e570*/  LOP3.LUT R16, R0.reuse, 0x10, R28.reuse, 0xfe, !PT ;  /* 0x0000001000107812 */ /* 0x141fe400078efe1c */
[--C-:B------:R-:W-:Y:S02]  /*6e580*/  LOP3.LUT R17, R0, 0x12, R28.reuse, 0xfe, !PT ;  /* 0x0000001200117812 */ /* 0x100fe400078efe1c */
[-C--:B------:R-:W-:Y:S02]  /*6e590*/  LEA.HI.X.SX32 R25, R26, R3.reuse, 0x1, P5 ;  /* 0x000000031a197211 */ /* 0x080fe400028f0eff */
[----:B------:R-:W-:Y:S02]  /*6e5a0*/  LEA.HI.X.SX32 R19, R19, R3, 0x1, P3 ;  /* 0x0000000313137211 */ /* 0x000fe400018f0eff */
[C---:B------:R-:W-:Y:S01]  /*6e5b0*/  ISETP.LT.AND P3, PT, R16.reuse, c[0x0][0x17c], !P0 ;  /* 0x00005f0010007a0c */ /* 0x040fe20004761270 */
[----:B------:R-:W-:Y:S01]  /*6e5c0*/  IMAD R16, R16, c[0x0][0x198], RZ ;  /* 0x0000660010107a24 */ /* 0x000fe200078e02ff */
[C---:B------:R-:W-:Y:S01]  /*6e5d0*/  ISETP.LT.AND P4, PT, R17.reuse, c[0x0][0x17c], !P0 ;  /* 0x00005f0011007a0c */ /* 0x040fe20004781270 */
[----:B------:R-:W-:Y:S01]  /*6e5e0*/  IMAD R17, R17, c[0x0][0x198], RZ ;  /* 0x0000660011117a24 */ /* 0x000fe200078e02ff */
[----:B------:R0:W-:Y:S01]  /*6e5f0*/  @P2 STG.E.U16 [R24.64], R12 ;  /* 0x0000000c18002986 */ /* 0x0001e2000c10150a */
[----:B------:R-:W-:-:S03]  /*6e600*/  LOP3.LUT R26, R0, 0x14, R28, 0xfe, !PT ;  /* 0x00000014001a7812 */ /* 0x000fc600078efe1c */
[----:B------:R1:W-:Y:S01]  /*6e610*/  @P1 STG.E.U16 [R18.64], R4 ;  /* 0x0000000412001986 */ /* 0x0003e2000c10150a */
[----:B------:R-:W-:Y:S02]  /*6e620*/  PRMT R8, R21, 0x7632, R8 ;  /* 0x0000763215087816 */ /* 0x000fe40000000008 */
[CC--:B0-----:R-:W-:Y:S01]  /*6e630*/  LEA R24, P2, R17.reuse, R2.reuse, 0x1 ;  /* 0x0000000211187211 */ /* 0x0c1fe200078408ff */
[----:B------:R-:W2:Y:S01]  /*6e640*/  LDL.LU R21, [R1+0x1af0] ;  /* 0x001af00001157983 */ /* 0x000ea20000300800 */
[----:B-1----:R-:W-:Y:S02]  /*6e650*/  LEA R18, P1, R16, R2, 0x1 ;  /* 0x0000000210127211 */ /* 0x002fe400078208ff */
[----:B------:R-:W-:Y:S02]  /*6e660*/  PRMT R4, R22, 0x7632, R4 ;  /* 0x0000763216047816 */ /* 0x000fe40000000004 */
[-C--:B------:R-:W-:Y:S01]  /*6e670*/  LEA.HI.X.SX32 R19, R16, R3.reuse, 0x1, P1 ;  /* 0x0000000310137211 */ /* 0x080fe200008f0eff */
[C---:B------:R-:W-:Y:S01]  /*6e680*/  IMAD R16, R26.reuse, c[0x0][0x198], RZ ;  /* 0x000066001a107a24 */ /* 0x040fe200078e02ff */
[----:B------:R-:W-:Y:S01]  /*6e690*/  LEA.HI.X.SX32 R25, R17, R3, 0x1, P2 ;  /* 0x0000000311197211 */ /* 0x000fe200010f0eff */
[----:B------:R-:W3:Y:S01]  /*6e6a0*/  LDL.LU R22, [R1+0x1aec] ;  /* 0x001aec0001167983 */ /* 0x000ee20000300800 */
[----:B------:R-:W-:-:S02]  /*6e6b0*/  ISETP.LT.AND P5, PT, R26, c[0x0][0x17c], !P0 ;  /* 0x00005f001a007a0c */ /* 0x000fc400047a1270 */
[----:B------:R-:W-:Y:S01]  /*6e6c0*/  LOP3.LUT R17, R0, 0x16, R28, 0xfe, !PT ;  /* 0x0000001600117812 */ /* 0x000fe200078efe1c */
[----:B------:R-:W-:Y:S03]  /*6e6d0*/  @P3 STG.E.U16 [R18.64], R8 ;  /* 0x0000000812003986 */ /* 0x000fe6000c10150a */
[C---:B------:R-:W-:Y:S01]  /*6e6e0*/  ISETP.LT.AND P2, PT, R17.reuse, c[0x0][0x17c], !P0 ;  /* 0x00005f0011007a0c */ /* 0x040fe20004741270 */
[----:B------:R0:W-:Y:S01]  /*6e6f0*/  @P4 STG.E.U16 [R24.64], R4 ;  /* 0x0000000418004986 */ /* 0x0001e2000c10150a */
[----:B------:R-:W-:Y:S01]  /*6e700*/  IMAD R17, R17, c[0x0][0x198], RZ ;  /* 0x0000660011117a24 */ /* 0x000fe200078e02ff */
[----:B0-----:R-:W-:Y:S02]  /*6e710*/  LEA R24, P1, R16, R2, 0x1 ;  /* 0x0000000210187211 */ /* 0x001fe400078208ff */
[----:B------:R-:W-:Y:S02]  /*6e720*/  PRMT R4, R20, 0x7632, R4 ;  /* 0x0000763214047816 */ /* 0x000fe40000000004 */
[----:B------:R-:W-:-:S02]  /*6e730*/  LEA.HI.X.SX32 R25, R16, R3, 0x1, P1 ;  /* 0x0000000310197211 */ /* 0x000fc400008f0eff */
[----:B------:R-:W-:-:S03]  /*6e740*/  LEA R16, P3, R17, R2, 0x1 ;  /* 0x0000000211107211 */ /* 0x000fc600078608ff */
[----:B------:R0:W-:Y:S01]  /*6e750*/  @P5 STG.E.U16 [R24.64], R4 ;  /* 0x0000000418005986 */ /* 0x0001e2000c10150a */
[----:B------:R-:W-:Y:S02]  /*6e760*/  LEA.HI.X.SX32 R17, R17, R3, 0x1, P3 ;  /* 0x0000000311117211 */ /* 0x000fe400018f0eff */
[----:B0-----:R-:W-:-:S05]  /*6e770*/  PRMT R4, R8, 0x7632, R4 ;  /* 0x0000763208047816 */ /* 0x001fca0000000004 */
[----:B------:R0:W-:Y:S02]  /*6e780*/  @P2 STG.E.U16 [R16.64], R4 ;  /* 0x0000000410002986 */ /* 0x0001e4000c10150a */
[----:B0-----:R-:W-:Y:S02]  /*6e790*/  PRMT R4, R23, 0x7632, R4 ;  /* 0x0000763217047816 */ /* 0x001fe40000000004 */
[----:B------:R-:W4:Y:S04]  /*6e7a0*/  LDL.LU R23, [R1+0x1b4] ;  /* 0x0001b40001177983 */ /* 0x000f280000300800 */
[----:B------:R-:W2:Y:S01]  /*6e7b0*/  LDL.LU R26, [R1+0x14] ;  /* 0x00001400011a7983 */ /* 0x000ea20000300800 */
[C-C-:B------:R-:W-:Y:S02]  /*6e7c0*/  LOP3.LUT R19, R0.reuse, 0x18, R28.reuse, 0xfe, !PT ;  /* 0x0000001800137812 */ /* 0x140fe400078efe1c */
[----:B------:R-:W-:-:S02]  /*6e7d0*/  LOP3.LUT R18, R0, 0x1a, R28, 0xfe, !PT ;  /* 0x0000001a00127812 */ /* 0x000fc400078efe1c */
[----:B------:R-:W2:Y:S01]  /*6e7e0*/  LDL.LU R28, [R1+0x1a4] ;  /* 0x0001a400011c7983 */ /* 0x000ea20000300800 */
[----:B------:R-:W-:-:S03]  /*6e7f0*/  PRMT R8, R29, 0x7632, R8 ;  /* 0x000076321d087816 */ /* 0x000fc60000000008 */
[----:B------:R-:W2:Y:S04]  /*6e800*/  LDL.LU R29, [R1+0x4] ;  /* 0x00000400011d7983 */ /* 0x000ea80000300800 */
[----:B------:R-:W0:Y:S01]  /*6e810*/  S2R R25, SR_TID.X ;  /* 0x0000000000197919 */ /* 0x000e220000002100 */
[C---:B------:R-:W-:Y:S01]  /*6e820*/  ISETP.LT.AND P1, PT, R19.reuse, c[0x0][0x17c], !P0 ;  /* 0x00005f0013007a0c */ /* 0x040fe20004721270 */
[----:B------:R-:W-:Y:S02]  /*6e830*/  IMAD R19, R19, c[0x0][0x198], RZ ;  /* 0x0000660013137a24 */ /* 0x000fe400078e02ff */
[C---:B------:R-:W-:Y:S01]  /*6e840*/  IMAD R20, R18.reuse, c[0x0][0x198], RZ ;  /* 0x0000660012147a24 */ /* 0x040fe200078e02ff */
[----:B------:R-:W-:Y:S02]  /*6e850*/  ISETP.LT.AND P5, PT, R18, c[0x0][0x17c], !P0 ;  /* 0x00005f0012007a0c */ /* 0x000fe400047a1270 */
[----:B------:R-:W-:-:S02]  /*6e860*/  LEA R18, P4, R19, R2, 0x1 ;  /* 0x0000000213127211 */ /* 0x000fc400078808ff */
[----:B------:R-:W-:Y:S02]  /*6e870*/  LEA R24, P3, R20, R2, 0x1 ;  /* 0x0000000214187211 */ /* 0x000fe400078608ff */
[----:B------:R-:W-:Y:S02]  /*6e880*/  PRMT R17, R12, 0x7632, R17 ;  /* 0x000076320c117816 */ /* 0x000fe40000000011 */
[----:B------:R-:W-:Y:S02]  /*6e890*/  LEA.HI.X.SX32 R19, R19, R3, 0x1, P4 ;  /* 0x0000000313137211 */ /* 0x000fe400020f0eff */
[----:B0-----:R-:W-:-:S04]  /*6e8a0*/  SHF.R.U32.HI R16, RZ, 0x5, R25 ;  /* 0x00000005ff107819 */ /* 0x001fc80000011619 */
[----:B------:R-:W-:-:S04]  /*6e8b0*/  SGXT.U32 R16, R16, 0x1 ;  /* 0x000000011010781a */ /* 0x000fc80000000000 */
[----:B------:R-:W-:Y:S02]  /*6e8c0*/  LOP3.LUT R12, R0, 0x1e, R16, 0xfe, !PT ;  /* 0x0000001e000c7812 */ /* 0x000fe400078efe10 */
[----:B------:R-:W-:Y:S02]  /*6e8d0*/  LEA.HI.X.SX32 R25, R20, R3, 0x1, P3 ;  /* 0x0000000314197211 */ /* 0x000fe400018f0eff */
[C---:B------:R-:W-:Y:S01]  /*6e8e0*/  ISETP.LT.AND P3, PT, R12.reuse, c[0x0][0x17c], !P0 ;  /* 0x00005f000c007a0c */ /* 0x040fe20004761270 */
[----:B------:R-:W-:Y:S01]  /*6e8f0*/  IMAD R12, R12, c[0x0][0x198], RZ ;  /* 0x000066000c0c7a24 */ /* 0x000fe200078e02ff */
[----:B------:R0:W-:Y:S04]  /*6e900*/  @P1 STG.E.U16 [R18.64], R8 ;  /* 0x0000000812001986 */ /* 0x0001e8000c10150a */
[----:B------:R1:W-:Y:S01]  /*6e910*/  @P5 STG.E.U16 [R24.64], R4 ;  /* 0x0000000418005986 */ /* 0x0003e2000c10150a */
[----:B0-----:R-:W-:-:S04]  /*6e920*/  LEA R18, P5, R12, R2, 0x1 ;  /* 0x000000020c127211 */ /* 0x001fc800078a08ff */
[----:B------:R-:W-:Y:S02]  /*6e930*/  LEA.HI.X.SX32 R19, R12, R3, 0x1, P5 ;  /* 0x000000030c137211 */ /* 0x000fe400028f0eff */
[----:B------:R-:W0:Y:S01]  /*6e940*/  S2R R12, SR_TID.X ;  /* 0x00000000000c7919 */ /* 0x000e220000002100 */
[----:B------:R-:W-:-:S04]  /*6e950*/  LOP3.LUT R8, R0, 0x1c, R16, 0xfe, !PT ;  /* 0x0000001c00087812 */ /* 0x000fc800078efe10 */
[C---:B------:R-:W-:Y:S01]  /*6e960*/  ISETP.LT.AND P2, PT, R8.reuse, c[0x0][0x17c], !P0 ;  /* 0x00005f0008007a0c */ /* 0x040fe20004741270 */
[----:B------:R-:W-:Y:S01]  /*6e970*/  IMAD R8, R8, c[0x0][0x198], RZ ;  /* 0x0000660008087a24 */ /* 0x000fe200078e02ff */
[----:B------:R-:W-:-:S04]  /*6e980*/  PRMT R20, R4, 0x7632, R20 ;  /* 0x0000763204147816 */ /* 0x000fc80000000014 */
[----:B-1----:R-:W-:Y:S02]  /*6e990*/  LEA R24, P1, R8, R2, 0x1 ;  /* 0x0000000208187211 */ /* 0x002fe400078208ff */
[--C-:B------:R-:W-:Y:S02]  /*6e9a0*/  LOP3.LUT R4, R0, 0x20, R16.reuse, 0xfe, !PT ;  /* 0x0000002000047812 */ /* 0x100fe400078efe10 */
[----:B------:R-:W-:Y:S02]  /*6e9b0*/  LEA.HI.X.SX32 R25, R8, R3, 0x1, P1 ;  /* 0x0000000308197211 */ /* 0x000fe400008f0eff */
[----:B------:R-:W-:Y:S02]  /*6e9c0*/  LOP3.LUT R16, R0, 0x22, R16, 0xfe, !PT ;  /* 0x0000002200107812 */ /* 0x000fe400078efe10 */
[C---:B------:R-:W-:Y:S01]  /*6e9d0*/  ISETP.LT.AND P4, PT, R4.reuse, c[0x0][0x17c], !P0 ;  /* 0x00005f0004007a0c */ /* 0x040fe20004781270 */
[----:B------:R-:W-:Y:S01]  /*6e9e0*/  IMAD R4, R4, c[0x0][0x198], RZ ;  /* 0x0000660004047a24 */ /* 0x000fe200078e02ff */
[----:B------:R-:W-:Y:S01]  /*6e9f0*/  @P2 STG.E.U16 [R24.64], R17 ;  /* 0x0000001118002986 */ /* 0x000fe2000c10150a */
[----:B------:R-:W-:-:S03]  /*6ea00*/  ISETP.LT.AND P1, PT, R16, c[0x0][0x17c], !P0 ;  /* 0x00005f0010007a0c */ /* 0x000fc60004721270 */
[----:B------:R0:W-:Y:S01]  /*6ea10*/  @P3 STG.E.U16 [R18.64], R20 ;  /* 0x0000001412003986 */ /* 0x0001e2000c10150a */
[----:B------:R-:W-:Y:S01]  /*6ea20*/  IMAD R8, R16, c[0x0][0x198], RZ ;  /* 0x0000660010087a24 */ /* 0x000fe200078e02ff */
[----:B------:R-:W-:Y:S02]  /*6ea30*/  LEA R16, P6, R4, R2, 0x1 ;  /* 0x0000000204107211 */ /* 0x000fe400078c08ff */
[----:B0-----:R-:W-:-:S04]  /*6ea40*/  SHF.R.U32.HI R20, RZ, 0x5, R12 ;  /* 0x00000005ff147819 */ /* 0x001fc8000001160c */
[----:B------:R-:W-:Y:S02]  /*6ea50*/  SGXT.U32 R20, R20, 0x1 ;  /* 0x000000011414781a */ /* 0x000fe40000000000 */
[----:B------:R-:W-:Y:S02]  /*6ea60*/  LEA.HI.X.SX32 R17, R4, R3, 0x1, P6 ;  /* 0x0000000304117211 */ /* 0x000fe400030f0eff */
[----:B------:R-:W-:Y:S02]  /*6ea70*/  LOP3.LUT R4, R0, 0x24, R20, 0xfe, !PT ;  /* 0x0000002400047812 */ /* 0x000fe400078efe14 */
[----:B------:R-:W-:-:S03]  /*6ea80*/  LEA R24, P2, R8, R2, 0x1 ;  /* 0x0000000208187211 */ /* 0x000fc600078408ff */
[----:B------:R-:W-:Y:S01]  /*6ea90*/  IMAD R12, R4, c[0x0][0x198], RZ ;  /* 0x00006600040c7a24 */ /* 0x000fe200078e02ff */
[----:B------:R-:W-:-:S04]  /*6eaa0*/  LEA.HI.X.SX32 R25, R8, R3, 0x1, P2 ;  /* 0x0000000308197211 */ /* 0x000fc800010f0eff */
[----:B------:R-:W-:Y:S02]  /*6eab0*/  LEA R18, P2, R12, R2, 0x1 ;  /* 0x000000020c127211 */ /* 0x000fe400078408ff */
[----:B------:R-:W-:Y:S02]  /*6eac0*/  ISETP.LT.AND P3, PT, R4, c[0x0][0x17c], !P0 ;  /* 0x00005f0004007a0c */ /* 0x000fe40004761270 */
[----:B------:R-:W-:Y:S02]  /*6ead0*/  LEA.HI.X.SX32 R19, R12, R3, 0x1, P2 ;  /* 0x000000030c137211 */ /* 0x000fe400010f0eff */
[C-C-:B------:R-:W-:Y:S02]  /*6eae0*/  LOP3.LUT R8, R0.reuse, 0x28, R20.reuse, 0xfe, !PT ;  /* 0x0000002800087812 */ /* 0x140fe400078efe14 */
[C-C-:B------:R-:W-:Y:S01]  /*6eaf0*/  LOP3.LUT R12, R0.reuse, 0x2a, R20.reuse, 0xfe, !PT ;  /* 0x0000002a000c7812 */ /* 0x140fe200078efe14 */
[----:B----4-:R0:W-:Y:S02]  /*6eb00*/  @P4 STG.E.U16 [R16.64], R23 ;  /* 0x0000001710004986 */ /* 0x0101e4000c10150a */
[----:B0-----:R-:W-:-:S04]  /*6eb10*/  LOP3.LUT R16, R0, 0x26, R20, 0xfe, !PT ;  /* 0x0000002600107812 */ /* 0x001fc800078efe14 */
[C---:B------:R-:W-:Y:S01]  /*6eb20*/  ISETP.LT.AND P4, PT, R16.reuse, c[0x0][0x17c], !P0 ;  /* 0x00005f0010007a0c */ /* 0x040fe20004781270 */
[----:B------:R-:W-:Y:S01]  /*6eb30*/  IMAD R4, R16, c[0x0][0x198], RZ ;  /* 0x0000660010047a24 */ /* 0x000fe200078e02ff */
[----:B------:R-:W-:Y:S02]  /*6eb40*/  LOP3.LUT R16, R0, 0x42, R20, 0xfe, !PT ;  /* 0x0000004200107812 */ /* 0x000fe400078efe14 */
[----:B------:R-:W0:Y:S04]  /*6eb50*/  S2R R20, SR_TID.X ;  /* 0x0000000000147919 */ /* 0x000e280000002100 */
[----:B--2---:R1:W-:Y:S01]  /*6eb60*/  @P1 STG.E.U16 [R24.64], R26 ;  /* 0x0000001a18001986 */ /* 0x0043e2000c10150a */
[C---:B------:R-:W-:Y:S01]  /*6eb70*/  ISETP.LT.AND P1, PT, R8.reuse, c[0x0][0x17c], !P0 ;  /* 0x00005f0008007a0c */ /* 0x040fe20004721270 */
[----:B------:R-:W-:-:S02]  /*6eb80*/  IMAD R8, R8, c[0x0][0x198], RZ ;  /* 0x0000660008087a24 */ /* 0x000fc400078e02ff */
[----:B------:R-:W-:Y:S01]  /*6eb90*/  @P3 STG.E.U16 [R18.64], R21 ;  /* 0x0000001512003986 */ /* 0x000fe2000c10150a */
[----:B-1----:R-:W-:-:S04]  /*6eba0*/  LEA R24, P6, R4, R2, 0x1 ;  /* 0x0000000204187211 */ /* 0x002fc800078c08ff */
[----:B------:R-:W-:Y:S01]  /*6ebb0*/  LEA.HI.X.SX32 R25, R4, R3, 0x1, P6 ;  /* 0x0000000304197211 */ /* 0x000fe200030f0eff */
[----:B------:R-:W-:Y:S01]  /*6ebc0*/  IMAD R4, R12, c[0x0][0x198], RZ ;  /* 0x000066000c047a24 */ /* 0x000fe200078e02ff */
[----:B------:R-:W-:-:S03]  /*6ebd0*/  ISETP.LT.AND P2, PT, R16, c[0x0][0x17c], !P0 ;  /* 0x00005f0010007a0c */ /* 0x000fc60004741270 */
[----:B------:R0:W-:Y:S01]  /*6ebe0*/  @P4 STG.E.U16 [R24.64], R9 ;  /* 0x0000000918004986 */ /* 0x0001e2000c10150a */
[----:B------:R-:W-:Y:S02]  /*6ebf0*/  LEA R16, P5, R8, R2, 0x1 ;  /* 0x0000000208107211 */ /* 0x000fe400078a08ff */
[----:B------:R-:W-:Y:S02]  /*6ec00*/  ISETP.LT.AND P3, PT, R12, c[0x0][0x17c], !P0 ;  /* 0x00005f000c007a0c */ /* 0x000fe40004761270 */
[----:B------:R-:W-:Y:S02]  /*6ec10*/  LEA.HI.X.SX32 R17, R8, R3, 0x1, P5 ;  /* 0x0000000308117211 */ /* 0x000fe400028f0eff */
[----:B0-----:R-:W-:-:S04]  /*6ec20*/  SHF.R.U32.HI R24, RZ, 0x5, R20 ;  /* 0x00000005ff187819 */ /* 0x001fc80000011614 */
[----:B------:R-:W-:Y:S02]  /*6ec30*/  SGXT.U32 R24, R24, 0x1 ;  /* 0x000000011818781a */ /* 0x000fe40000000000 */
[----:B------:R-:W-:Y:S02]  /*6ec40*/  LEA R18, P4, R4, R2, 0x1 ;  /* 0x0000000204127211 */ /* 0x000fe400078808ff */
[C-C-:B------:R-:W-:Y:S02]  /*6ec50*/  LOP3.LUT R8, R0.reuse, 0x2c, R24.reuse, 0xfe, !PT ;  /* 0x0000002c00087812 */ /* 0x140fe400078efe18 */
[----:B------:R-:W-:Y:S02]  /*6ec60*/  LOP3.LUT R12, R0, 0x2e, R24, 0xfe, !PT ;  /* 0x0000002e000c7812 */ /* 0x000fe400078efe18 */
[----:B------:R-:W-:Y:S01]  /*6ec70*/  LEA.HI.X.SX32 R19, R4, R3, 0x1, P4 ;  /* 0x0000000304137211 */ /* 0x000fe200020f0eff */
[C---:B------:R-:W-:Y:S01]  /*6ec80*/  IMAD R4, R8.reuse, c[0x0][0x198], RZ ;  /* 0x0000660008047a24 */ /* 0x040fe200078e02ff */
[----:B------:R-:W-:Y:S01]  /*6ec90*/  ISETP.LT.AND P4, PT, R8, c[0x0][0x17c], !P0 ;  /* 0x00005f0008007a0c */ /* 0x000fe20004781270 */
[----:B------:R0:W-:Y:S01]  /*6eca0*/  @P1 STG.E.U16 [R16.64], R28 ;  /* 0x0000001c10001986 */ /* 0x0001e2000c10150a */
[C---:B------:R-:W-:Y:S01]  /*6ecb0*/  IMAD R8, R12.reuse, c[0x0][0x198], RZ ;  /* 0x000066000c087a24 */ /* 0x040fe200078e02ff */
[----:B------:R-:W-:-:S02]  /*6ecc0*/  ISETP.LT.AND P5, PT, R12, c[0x0][0x17c], !P0 ;  /* 0x00005f000c007a0c */ /* 0x000fc400047a1270 */
[C-C-:B------:R-:W-:Y:S01]  /*6ecd0*/  LOP3.LUT R20, R0.reuse, 0x30, R24.reuse, 0xfe, !PT ;  /* 0x0000003000147812 */ /* 0x140fe200078efe18 */
[----:B------:R1:W-:Y:S01]  /*6ece0*/  @P3 STG.E.U16 [R18.64], R29 ;  /* 0x0000001d12003986 */ /* 0x0003e2000c10150a */
[----:B------:R-:W-:Y:S02]  /*6ecf0*/  LOP3.LUT R12, R0, 0x44, R24, 0xfe, !PT ;  /* 0x00000044000c7812 */ /* 0x000fe400078efe18 */
[----:B0-----:R-:W-:-:S04]  /*6ed00*/  LEA R16, P1, R4, R2, 0x1 ;  /* 0x0000000204107211 */ /* 0x001fc800078208ff */
[-C--:B------:R-:W-:Y:S01]  /*6ed10*/  LEA.HI.X.SX32 R17, R4, R3.reuse, 0x1, P1 ;  /* 0x0000000304117211 */ /* 0x080fe200008f0eff */
[----:B------:R-:W-:Y:S01]  /*6ed20*/  IMAD R4, R20, c[0x0][0x198], RZ ;  /* 0x0000660014047a24 */ /* 0x000fe200078e02ff */
[----:B-1----:R-:W-:Y:S02]  /*6ed30*/  LEA R18, P6, R8, R2, 0x1 ;  /* 0x0000000208127211 */ /* 0x002fe400078c08ff */
[----:B------:R-:W-:Y:S01]  /*6ed40*/  ISETP.LT.AND P1, PT, R20, c[0x0][0x17c], !P0 ;  /* 0x00005f0014007a0c */ /* 0x000fe20004721270 */
[----:B------:R0:W-:Y:S01]  /*6ed50*/  @P4 STG.E.U16 [R16.64], R13 ;  /* 0x0000000d10004986 */ /* 0x0001e2000c10150a */
[----:B------:R-:W-:Y:S02]  /*6ed60*/  LEA.HI.X.SX32 R19, R8, R3, 0x1, P6 ;  /* 0x0000000308137211 */ /* 0x000fe400030f0eff */
[----:B------:R-:W-:Y:S02]  /*6ed70*/  ISETP.LT.AND P3, PT, R12, c[0x0][0x17c], !P0 ;  /* 0x00005f000c007a0c */ /* 0x000fe40004761270 */
[C-C-:B------:R-:W-:Y:S01]  /*6ed80*/  LOP3.LUT R12, R0.reuse, 0x32, R24.reuse, 0xfe, !PT ;  /* 0x00000032000c7812 */ /* 0x140fe200078efe18 */
[----:B------:R1:W-:Y:S01]  /*6ed90*/  @P5 STG.E.U16 [R18.64], R5 ;  /* 0x0000000512005986 */ /* 0x0003e2000c10150a */
[----:B------:R-:W-:-:S02]  /*6eda0*/  LOP3.LUT R8, R0, 0x34, R24, 0xfe, !PT ;  /* 0x0000003400087812 */ /* 0x000fc400078efe18 */
[----:B0-----:R-:W-:-:S04]  /*6edb0*/  LEA R16, P4, R4, R2, 0x1 ;  /* 0x0000000204107211 */ /* 0x001fc800078808ff */
[----:B------:R-:W-:Y:S01]  /*6edc0*/  LEA.HI.X.SX32 R17, R4, R3, 0x1, P4 ;  /* 0x0000000304117211 */ /* 0x000fe200020f0eff */
[C---:B------:R-:W-:Y:S01]  /*6edd0*/  IMAD R4, R12.reuse, c[0x0][0x198], RZ ;  /* 0x000066000c047a24 */ /* 0x040fe200078e02ff */
[----:B-1----:R-:W-:Y:S02]  /*6ede0*/  PRMT R5, R23, 0x7632, R5 ;  /* 0x0000763217057816 */ /* 0x002fe40000000005 */
[----:B------:R-:W-:Y:S01]  /*6edf0*/  ISETP.LT.AND P4, PT, R12, c[0x0][0x17c], !P0 ;  /* 0x00005f000c007a0c */ /* 0x000fe20004781270 */
[----:B------:R-:W2:Y:S01]  /*6ee00*/  LDL.LU R23, [R1+0x1ae8] ;  /* 0x001ae80001177983 */ /* 0x000ea20000300800 */
[C---:B------:R-:W-:Y:S01]  /*6ee10*/  ISETP.LT.AND P5, PT, R8.reuse, c[0x0][0x17c], !P0 ;  /* 0x00005f0008007a0c */ /* 0x040fe200047a1270 */
[----:B------:R-:W-:Y:S01]  /*6ee20*/  IMAD R8, R8, c[0x0][0x198], RZ ;  /* 0x0000660008087a24 */ /* 0x000fe200078e02ff */
[----:B------:R-:W-:Y:S01]  /*6ee30*/  LOP3.LUT R12, R0, 0x36, R24, 0xfe, !PT ;  /* 0x00000036000c7812 */ /* 0x000fe200078efe18 */
[----:B------:R0:W-:Y:S04]  /*6ee40*/  @P1 STG.E.U16 [R16.64], R5 ;  /* 0x0000000510001986 */ /* 0x0001e8000c10150a */
[----:B------:R-:W4:Y:S01]  /*6ee50*/  LDL.LU R20, [R1+0x1b8] ;  /* 0x0001b80001147983 */ /* 0x000f220000300800 */
[----:B------:R-:W-:-:S03]  /*6ee60*/  LEA R18, P6, R8, R2, 0x1 ;  /* 0x0000000208127211 */ /* 0x000fc600078c08ff */
[----:B------:R-:W2:Y:S01]  /*6ee70*/  LDL.LU R25, [R1+0x18] ;  /* 0x0000180001197983 */ /* 0x000ea20000300800 */
[----:B0-----:R-:W-:Y:S02]  /*6ee80*/  LEA R16, P1, R4, R2, 0x1 ;  /* 0x0000000204107211 */ /* 0x001fe400078208ff */
[----:B------:R-:W-:Y:S02]  /*6ee90*/  PRMT R5, R26, 0x7632, R5 ;  /* 0x000076321a057816 */ /* 0x000fe40000000005 */
[-C--:B------:R-:W-:Y:S01]  /*6eea0*/  LEA.HI.X.SX32 R17, R4, R3.reuse, 0x1, P1 ;  /* 0x0000000304117211 */ /* 0x080fe200008f0eff */
[C---:B------:R-:W-:Y:S01]  /*6eeb0*/  IMAD R4, R12.reuse, c[0x0][0x198], RZ ;  /* 0x000066000c047a24 */ /* 0x040fe200078e02ff */
[----:B------:R-:W-:Y:S02]  /*6eec0*/  ISETP.LT.AND P1, PT, R12, c[0x0][0x17c], !P0 ;  /* 0x00005f000c007a0c */ /* 0x000fe40004721270 */
[----:B------:R-:W-:Y:S01]  /*6eed0*/  PRMT R9, R21, 0x7632, R9 ;  /* 0x0000763215097816 */ /* 0x000fe20000000009 */
[----:B------:R0:W-:Y:S01]  /*6eee0*/  @P4 STG.E.U16 [R16.64], R5 ;  /* 0x0000000510004986 */ /* 0x0001e2000c10150a */
[----:B------:R-:W-:-:S02]  /*6eef0*/  LEA.HI.X.SX32 R19, R8, R3, 0x1, P6 ;  /* 0x0000000308137211 */ /* 0x000fc400030f0eff */
[----:B------:R-:W-:-:S03]  /*6ef00*/  LEA R8, P4, R4, R2, 0x1 ;  /* 0x0000000204087211 */ /* 0x000fc600078808ff */
[----:B------:R1:W-:Y:S01]  /*6ef10*/  @P5 STG.E.U16 [R18.64], R9 ;  /* 0x0000000912005986 */ /* 0x0003e2000c10150a */
[----:B0-----:R-:W-:Y:S02]  /*6ef20*/  PRMT R5, R9, 0x7632, R5 ;  /* 0x0000763209057816 */ /* 0x001fe40000000005 */
[----:B-1----:R-:W-:-:S05]  /*6ef30*/  LEA.HI.X.SX32 R9, R4, R3, 0x1, P4 ;  /* 0x0000000304097211 */ /* 0x002fca00020f0eff */
[----:B------:R0:W-:Y:S01]  /*6ef40*/  @P1 STG.E.U16 [R8.64], R5 ;  /* 0x0000000508001986 */ /* 0x0001e2000c10150a */
[----:B------:R-:W-:Y:S02]  /*6ef50*/  PRMT R13, R29, 0x7632, R13 ;  /* 0x000076321d0d7816 */ /* 0x000fe4000000000d */
[----:B0-----:R-:W-:Y:S02]  /*6ef60*/  PRMT R5, R28, 0x7632, R5 ;  /* 0x000076321c057816 */ /* 0x001fe40000000005 */
[----:B------:R-:W3:Y:S04]  /*6ef70*/  LDL.LU R28, [R1+0x1a8] ;  /* 0x0001a800011c7983 */ /* 0x000ee80000300800 */
[----:B------:R-:W3:Y:S01]  /*6ef80*/  LDL.LU R29, [R1+0x8] ;  /* 0x00000800011d7983 */ /* 0x000ee20000300800 */
[----:B------:R-:W-:-:S02]  /*6ef90*/  LOP3.LUT R12, R0, 0x38, R24, 0xfe, !PT ;  /* 0x00000038000c7812 */ /* 0x000fc400078efe18 */
[--C-:B------:R-:W-:Y:S02]  /*6efa0*/  LOP3.LUT R16, R0, 0x3a, R24.reuse, 0xfe, !PT ;  /* 0x0000003a00107812 */ /* 0x100fe400078efe18 */
[C---:B------:R-:W-:Y:S01]  /*6efb0*/  ISETP.LT.AND P4, PT, R12.reuse, c[0x0][0x17c], !P0 ;  /* 0x00005f000c007a0c */ /* 0x040fe20004781270 */
[----:B------:R-:W-:Y:S01]  /*6efc0*/  IMAD R4, R12, c[0x0][0x198], RZ ;  /* 0x000066000c047a24 */ /* 0x000fe200078e02ff */
[C---:B------:R-:W-:Y:S01]  /*6efd0*/  ISETP.LT.AND P5, PT, R16.reuse, c[0x0][0x17c], !P0 ;  /* 0x00005f0010007a0c */ /* 0x040fe200047a1270 */
[----:B------:R-:W-:Y:S01]  /*6efe0*/  IMAD R12, R16, c[0x0][0x198], RZ ;  /* 0x00006600100c7a24 */ /* 0x000fe200078e02ff */
[----:B------:R-:W-:Y:S02]  /*6eff0*/  LOP3.LUT R18, R0, 0x3c, R24, 0xfe, !PT ;  /* 0x0000003c00127812 */ /* 0x000fe400078efe18 */
[-C--:B------:R-:W-:Y:S02]  /*6f000*/  LEA R8, P1, R4, R2.reuse, 0x1 ;  /* 0x0000000204087211 */ /* 0x080fe400078208ff */
[----:B------:R-:W-:-:S02]  /*6f010*/  LEA R16, P6, R12, R2, 0x1 ;  /* 0x000000020c107211 */ /* 0x000fc400078c08ff */
[-C--:B------:R-:W-:Y:S01]  /*6f020*/  LEA.HI.X.SX32 R9, R4, R3.reuse, 0x1, P1 ;  /* 0x0000000304097211 */ /* 0x080fe200008f0eff */
[----:B------:R-:W-:Y:S01]  /*6f030*/  IMAD R4, R18, c[0x0][0x198], RZ ;  /* 0x0000660012047a24 */ /* 0x000fe200078e02ff */
[----:B------:R-:W-:Y:S02]  /*6f040*/  LEA.HI.X.SX32 R17, R12, R3, 0x1, P6 ;  /* 0x000000030c117211 */ /* 0x000fe400030f0eff */
[----:B------:R-:W-:Y:S01]  /*6f050*/  ISETP.LT.AND P1, PT, R18, c[0x0][0x17c], !P0 ;  /* 0x00005f0012007a0c */ /* 0x000fe20004721270 */
[----:B------:R0:W-:Y:S01]  /*6f060*/  @P4 STG.E.U16 [R8.64], R5 ;  /* 0x0000000508004986 */ /* 0x0001e2000c10150a */
[----:B------:R-:W-:-:S03]  /*6f070*/  LOP3.LUT R12, R0, 0x3e, R24, 0xfe, !PT ;  /* 0x0000003e000c7812 */ /* 0x000fc600078efe18 */
[----:B------:R1:W-:Y:S01]  /*6f080*/  @P5 STG.E.U16 [R16.64], R13 ;  /* 0x0000000d10005986 */ /* 0x0003e2000c10150a */
[----:B------:R-:W-:Y:S02]  /*6f090*/  ISETP.LT.AND P5, PT, R12, c[0x0][0x17c], !P0 ;  /* 0x00005f000c007a0c */ /* 0x000fe400047a1270 */
[----:B0-----:R-:W-:Y:S02]  /*6f0a0*/  LEA R8, P4, R4, R2, 0x1 ;  /* 0x0000000204087211 */ /* 0x001fe400078808ff */
[----:B------:R-:W-:Y:S02]  /*6f0b0*/  PRMT R5, R13, 0x7632, R5 ;  /* 0x000076320d057816 */ /* 0x000fe40000000005 */
[----:B-1----:R-:W-:Y:S02]  /*6f0c0*/  LOP3.LUT R13, R0, 0x46, R24, 0xfe, !PT ;  /* 0x00000046000d7812 */ /* 0x002fe400078efe18 */
[----:B------:R-:W-:Y:S01]  /*6f0d0*/  LEA.HI.X.SX32 R9, R4, R3, 0x1, P4 ;  /* 0x0000000304097211 */ /* 0x000fe200020f0eff */
[----:B------:R-:W-:Y:S01]  /*6f0e0*/  IMAD R4, R12, c[0x0][0x198], RZ ;  /* 0x000066000c047a24 */ /* 0x000fe200078e02ff */
[----:B------:R-:W-:-:S02]  /*6f0f0*/  ISETP.LT.AND P4, PT, R13, c[0x0][0x17c], !P0 ;  /* 0x00005f000d007a0c */ /* 0x000fc40004781270 */
[----:B------:R-:W-:Y:S01]  /*6f100*/  LOP3.LUT R13, R0, 0x40, R24, 0xfe, !PT ;  /* 0x00000040000d7812 */ /* 0x000fe200078efe18 */
[----:B------:R0:W-:Y:S01]  /*6f110*/  @P1 STG.E.U16 [R8.64], R5 ;  /* 0x0000000508001986 */ /* 0x0001e2000c10150a */
[----:B------:R-:W-:Y:S02]  /*6f120*/  IMAD.MOV.U32 R26, RZ, RZ, c[0x0][0x198] ;  /* 0x00006600ff1a7624 */ /* 0x000fe400078e00ff */
[C---:B------:R-:W-:Y:S01]  /*6f130*/  ISETP.LT.AND P1, PT, R13.reuse, c[0x0][0x17c], !P0 ;  /* 0x00005f000d007a0c */ /* 0x040fe20004721270 */
[----:B------:R-:W-:Y:S01]  /*6f140*/  IMAD R13, R13, c[0x0][0x198], RZ ;  /* 0x000066000d0d7a24 */ /* 0x000fe200078e02ff */
[CC--:B0-----:R-:W-:Y:S02]  /*6f150*/  LEA R8, P6, R4.reuse, R2.reuse, 0x1 ;  /* 0x0000000204087211 */ /* 0x0c1fe400078c08ff */
[----:B------:R-:W-:Y:S02]  /*6f160*/  PRMT R5, R5, 0x7632, R5 ;  /* 0x0000763205057816 */ /* 0x000fe40000000005 */
[----:B------:R-:W-:Y:S01]  /*6f170*/  LEA.HI.X.SX32 R9, R4, R3, 0x1, P6 ;  /* 0x0000000304097211 */ /* 0x000fe200030f0eff */
[----:B------:R-:W-:Y:S01]  /*6f180*/  IMAD R12, R26, 0x2, R13 ;  /* 0x000000021a0c7824 */ /* 0x000fe200078e020d */
[----:B------:R-:W-:-:S03]  /*6f190*/  LEA R4, P6, R13, R2, 0x1 ;  /* 0x000000020d047211 */ /* 0x000fc600078c08ff */
[----:B------:R0:W-:Y:S02]  /*6f1a0*/  @P5 STG.E.U16 [R8.64], R5 ;  /* 0x0000000508005986 */ /* 0x0001e4000c10150a */
[----:B0-----:R-:W-:Y:S02]  /*6f1b0*/  LEA.HI.X.SX32 R5, R13, R3, 0x1, P6 ;  /* 0x000000030d057211 */ /* 0x001fe400030f0eff */
[----:B------:R-:W-:Y:S01]  /*6f1c0*/  LEA R8, P6, R12, R2, 0x1 ;  /* 0x000000020c087211 */ /* 0x000fe200078c08ff */
[----:B------:R-:W-:-:S03]  /*6f1d0*/  IMAD R13, R26, 0x2, R12 ;  /* 0x000000021a0d7824 */ /* 0x000fc600078e020c */
[----:B------:R-:W-:Y:S02]  /*6f1e0*/  LEA.HI.X.SX32 R9, R12, R3, 0x1, P6 ;  /* 0x000000030c097211 */ /* 0x000fe400030f0eff */
[C-C-:B------:R-:W-:Y:S02]  /*6f1f0*/  LOP3.LUT R12, R0.reuse, 0x4c, R24.reuse, 0xfe, !PT ;  /* 0x0000004c000c7812 */ /* 0x140fe400078efe18 */
[----:B------:R-:W-:-:S04]  /*6f200*/  LOP3.LUT R16, R0, 0x48, R24, 0xfe, !PT ;  /* 0x0000004800107812 */ /* 0x000fc800078efe18 */
[----:B------:R-:W-:Y:S02]  /*6f210*/  ISETP.LT.AND P5, PT, R16, c[0x0][0x17c], !P0 ;  /* 0x00005f0010007a0c */ /* 0x000fe400047a1270 */
[----:B------:R-:W-:Y:S01]  /*6f220*/  LOP3.LUT R16, R0, 0x4a, R24, 0xfe, !PT ;  /* 0x0000004a00107812 */ /* 0x000fe200078efe18 */
[----:B----4-:R0:W-:Y:S04]  /*6f230*/  @P1 STG.E.U16 [R4.64], R20 ;  /* 0x0000001404001986 */ /* 0x0101e8000c10150a */
[----:B--2---:R1:W-:Y:S01]  /*6f240*/  @P2 STG.E.U16 [R8.64], R25 ;  /* 0x0000001908002986 */ /* 0x0043e2000c10150a */
[----:B------:R-:W-:Y:S02]  /*6f250*/  ISETP.LT.AND P2, PT, R12, c[0x0][0x17c], !P0 ;  /* 0x00005f000c007a0c */ /* 0x000fe40004741270 */
[----:B0-----:R-:W-:Y:S01]  /*6f260*/  LEA R4, P6, R13, R2, 0x1 ;  /* 0x000000020d047211 */ /* 0x001fe200078c08ff */
[----:B-1----:R-:W-:-:S03]  /*6f270*/  IMAD R9, R26, 0x2, R13 ;  /* 0x000000021a097824 */ /* 0x002fc600078e020d */
[----:B------:R-:W-:Y:S01]  /*6f280*/  LEA.HI.X.SX32 R5, R13, R3, 0x1, P6 ;  /* 0x000000030d057211 */ /* 0x000fe200030f0eff */
[----:B------:R-:W-:Y:S01]  /*6f290*/  IMAD R12, R26, 0x2, R9 ;  /* 0x000000021a0c7824 */ /* 0x000fe200078e0209 */
[----:B------:R-:W-:-:S03]  /*6f2a0*/  LEA R8, P6, R9, R2, 0x1 ;  /* 0x0000000209087211 */ /* 0x000fc600078c08ff */
[----:B---3--:R0:W-:Y:S01]  /*6f2b0*/  @P3 STG.E.U16 [R4.64], R22 ;  /* 0x0000001604003986 */ /* 0x0081e2000c10150a */
[----:B------:R-:W-:Y:S02]  /*6f2c0*/  LOP3.LUT R13, R0, 0x4e, R24, 0xfe, !PT ;  /* 0x0000004e000d7812 */ /* 0x000fe400078efe18 */
[-C--:B------:R-:W-:Y:S02]  /*6f2d0*/  LEA.HI.X.SX32 R9, R9, R3.reuse, 0x1, P6 ;  /* 0x0000000309097211 */ /* 0x080fe400030f0eff */
[----:B------:R-:W-:Y:S01]  /*6f2e0*/  ISETP.LT.AND P3, PT, R13, c[0x0][0x17c], !P0 ;  /* 0x00005f000d007a0c */ /* 0x000fe20004761270 */
[----:B------:R-:W-:Y:S01]  /*6f2f0*/  IMAD R13, R26, 0x2, R12 ;  /* 0x000000021a0d7824 */ /* 0x000fe200078e020c */
[----:B0-----:R-:W-:Y:S02]  /*6f300*/  LEA R4, P6, R12, R2, 0x1 ;  /* 0x000000020c047211 */ /* 0x001fe400078c08ff */
[----:B------:R-:W-:Y:S02]  /*6f310*/  ISETP.LT.AND P1, PT, R16, c[0x0][0x17c], !P0 ;  /* 0x00005f0010007a0c */ /* 0x000fe40004721270 */
[----:B------:R-:W-:Y:S01]  /*6f320*/  LEA.HI.X.SX32 R5, R12, R3, 0x1, P6 ;  /* 0x000000030c057211 */ /* 0x000fe200030f0eff */
[----:B------:R0:W-:Y:S01]  /*6f330*/  @P4 STG.E.U16 [R8.64], R10 ;  /* 0x0000000a08004986 */ /* 0x0001e2000c10150a */
[----:B------:R-:W-:-:S02]  /*6f340*/  LOP3.LUT R12, R0, 0x52, R24, 0xfe, !PT ;  /* 0x00000052000c7812 */ /* 0x000fc400078efe18 */
[C---:B0-----:R-:W-:Y:S01]  /*6f350*/  LEA R8, P6, R13.reuse, R2, 0x1 ;  /* 0x000000020d087211 */ /* 0x041fe200078c08ff */
[----:B------:R0:W-:Y:S03]  /*6f360*/  @P5 STG.E.U16 [R4.64], R28 ;  /* 0x0000001c04005986 */ /* 0x0001e6000c10150a */
[----:B------:R-:W-:Y:S02]  /*6f370*/  LEA.HI.X.SX32 R9, R13, R3, 0x1, P6 ;  /* 0x000000030d097211 */ /* 0x000fe400030f0eff */
[----:B------:R-:W-:Y:S01]  /*6f380*/  ISETP.LT.AND P5, PT, R12, c[0x0][0x17c], !P0 ;  /* 0x00005f000c007a0c */ /* 0x000fe200047a1270 */
[----:B0-----:R-:W-:-:S04]  /*6f390*/  IMAD R5, R26, 0x2, R13 ;  /* 0x000000021a057824 */ /* 0x001fc800078e020d */
[----:B------:R-:W-:Y:S01]  /*6f3a0*/  IMAD R12, R26, 0x2, R5 ;  /* 0x000000021a0c7824 */ /* 0x000fe200078e0205 */
[CC--:B------:R-:W-:Y:S01]  /*6f3b0*/  LEA R4, P6, R5.reuse, R2.reuse, 0x1 ;  /* 0x0000000205047211 */ /* 0x0c0fe200078c08ff */
[----:B------:R0:W-:Y:S03]  /*6f3c0*/  @P1 STG.E.U16 [R8.64], R29 ;  /* 0x0000001d08001986 */ /* 0x0001e6000c10150a */
[----:B------:R-:W-:Y:S02]  /*6f3d0*/  LEA.HI.X.SX32 R5, R5, R3, 0x1, P6 ;  /* 0x0000000305057211 */ /* 0x000fe400030f0eff */
[--C-:B------:R-:W-:Y:S02]  /*6f3e0*/  LOP3.LUT R13, R0, 0x54, R24.reuse, 0xfe, !PT ;  /* 0x00000054000d7812 */ /* 0x100fe400078efe18 */
[----:B0-----:R-:W-:Y:S02]  /*6f3f0*/  LEA R8, P6, R12, R2, 0x1 ;  /* 0x000000020c087211 */ /* 0x001fe400078c08ff */
[----:B------:R-:W-:-:S02]  /*6f400*/  LOP3.LUT R16, R0, 0x50, R24, 0xfe, !PT ;  /* 0x0000005000107812 */ /* 0x000fc400078efe18 */
[----:B------:R-:W-:Y:S01]  /*6f410*/  LEA.HI.X.SX32 R9, R12, R3, 0x1, P6 ;  /* 0x000000030c097211 */ /* 0x000fe200030f0eff */
[----:B------:R0:W-:Y:S01]  /*6f420*/  @P2 STG.E.U16 [R4.64], R14 ;  /* 0x0000000e04002986 */ /* 0x0001e2000c10150a */
[----:B------:R-:W-:Y:S01]  /*6f430*/  ISETP.LT.AND P1, PT, R13, c[0x0][0x17c], !P0 ;  /* 0x00005f000d007a0c */ /* 0x000fe20004721270 */
[----:B------:R-:W-:Y:S01]  /*6f440*/  IMAD R13, R26, 0x2, R12 ;  /* 0x000000021a0d7824 */ /* 0x000fe200078e020c */
[----:B------:R-:W-:Y:S01]  /*6f450*/  ISETP.LT.AND P4, PT, R16, c[0x0][0x17c], !P0 ;  /* 0x00005f0010007a0c */ /* 0x000fe20004781270 */
[----:B------:R1:W-:Y:S01]  /*6f460*/  @P3 STG.E.U16 [R8.64], R6 ;  /* 0x0000000608003986 */ /* 0x0003e2000c10150a */
[----:B------:R-:W-:Y:S02]  /*6f470*/  PRMT R10, R25, 0x7632, R10 ;  /* 0x00007632190a7816 */ /* 0x000fe4000000000a */
[----:B0-----:R-:W-:Y:S02]  /*6f480*/  LEA R4, P6, R13, R2, 0x1 ;  /* 0x000000020d047211 */ /* 0x001fe400078c08ff */
[----:B-1----:R-:W-:-:S02]  /*6f490*/  PRMT R6, R20, 0x7632, R6 ;  /* 0x0000763214067816 */ /* 0x002fc40000000006 */
[----:B------:R-:W2:Y:S01]  /*6f4a0*/  LDL.LU R20, [R1+0x1bc] ;  /* 0x0001bc0001147983 */ /* 0x000ea20000300800 */
[----:B------:R-:W-:Y:S01]  /*6f4b0*/  LEA.HI.X.SX32 R5, R13, R3, 0x1, P6 ;  /* 0x000000030d057211 */ /* 0x000fe200030f0eff */
[----:B------:R-:W-:Y:S01]  /*6f4c0*/  IMAD R9, R26, 0x2, R13 ;  /* 0x000000021a097824 */ /* 0x000fe200078e020d */
[--C-:B------:R-:W-:Y:S01]  /*6f4d0*/  LOP3.LUT R12, R0, 0x58, R24.reuse, 0xfe, !PT ;  /* 0x00000058000c7812 */ /* 0x100fe200078efe18 */
[----:B------:R-:W3:Y:S03]  /*6f4e0*/  LDL.LU R25, [R1+0x1c] ;  /* 0x00001c0001197983 */ /* 0x000ee60000300800 */
[----:B------:R-:W-:Y:S01]  /*6f4f0*/  ISETP.LT.AND P3, PT, R12, c[0x0][0x17c], !P0 ;  /* 0x00005f000c007a0c */ /* 0x000fe20004761270 */
[----:B------:R0:W-:Y:S01]  /*6f500*/  @P4 STG.E.U16 [R4.64], R6 ;  /* 0x0000000604004986 */ /* 0x0001e2000c10150a */
[----:B------:R-:W-:Y:S02]  /*6f510*/  LEA R8, P6, R9, R2, 0x1 ;  /* 0x0000000209087211 */ /* 0x000fe400078c08ff */
[----:B------:R-:W-:-:S04]  /*6f520*/  LOP3.LUT R12, R0, 0x5a, R24, 0xfe, !PT ;  /* 0x0000005a000c7812 */ /* 0x000fc800078efe18 */
[----:B------:R-:W-:Y:S01]  /*6f530*/  ISETP.LT.AND P4, PT, R12, c[0x0][0x17c], !P0 ;  /* 0x00005f000c007a0c */ /* 0x000fe20004781270 */
[----:B0-----:R-:W-:Y:S01]  /*6f540*/  IMAD R5, R26, 0x2, R9 ;  /* 0x000000021a057824 */ /* 0x001fe200078e0209 */
[----:B------:R-:W-:-:S03]  /*6f550*/  LEA.HI.X.SX32 R9, R9, R3, 0x1, P6 ;  /* 0x0000000309097211 */ /* 0x000fc600030f0eff */
[----:B------:R-:W-:Y:S01]  /*6f560*/  IMAD R12, R26, 0x2, R5 ;  /* 0x000000021a0c7824 */ /* 0x000fe200078e0205 */
[C---:B------:R-:W-:Y:S01]  /*6f570*/  LEA R4, P6, R5.reuse, R2, 0x1 ;  /* 0x0000000205047211 */ /* 0x040fe200078c08ff */
[----:B------:R0:W-:Y:S01]  /*6f580*/  @P5 STG.E.U16 [R8.64], R10 ;  /* 0x0000000a08005986 */ /* 0x0001e2000c10150a */
[----:B------:R-:W-:Y:S02]  /*6f590*/  PRMT R6, R22, 0x7632, R6 ;  /* 0x0000763216067816 */ /* 0x000fe40000000006 */
[----:B------:R-:W-:Y:S02]  /*6f5a0*/  LEA.HI.X.SX32 R5, R5, R3, 0x1, P6 ;  /* 0x0000000305057211 */ /* 0x000fe400030f0eff */
[----:B------:R-:W-:-:S03]  /*6f5b0*/  LOP3.LUT R13, R0, 0x5c, R24, 0xfe, !PT ;  /* 0x0000005c000d7812 */ /* 0x000fc600078efe18 */
[----:B------:R1:W-:Y:S01]  /*6f5c0*/  @P1 STG.E.U16 [R4.64], R6 ;  /* 0x0000000604001986 */ /* 0x0003e2000c10150a */
[----:B------:R-:W-:Y:S02]  /*6f5d0*/  ISETP.LT.AND P5, PT, R13, c[0x0][0x17c], !P0 ;  /* 0x00005f000d007a0c */ /* 0x000fe400047a1270 */
[----:B0-----:R-:W-:Y:S01]  /*6f5e0*/  LEA R8, P6, R12, R2, 0x1 ;  /* 0x000000020c087211 */ /* 0x001fe200078c08ff */
[----:B------:R-:W-:-:S03]  /*6f5f0*/  IMAD R13, R26, 0x2, R12 ;  /* 0x000000021a0d7824 */ /* 0x000fc600078e020c */
[----:B------:R-:W-:Y:S02]  /*6f600*/  LEA.HI.X.SX32 R9, R12, R3, 0x1, P6 ;  /* 0x000000030c097211 */ /* 0x000fe400030f0eff */
[----:B------:R-:W-:Y:S02]  /*6f610*/  PRMT R12, R29, 0x7632, R12 ;  /* 0x000076321d0c7816 */ /* 0x000fe4000000000c */
[----:B-1----:R-:W-:Y:S02]  /*6f620*/  PRMT R6, R28, 0x7632, R6 ;  /* 0x000076321c067816 */ /* 0x002fe40000000006 */
[----:B------:R-:W4:Y:S04]  /*6f630*/  LDL.LU R28, [R1+0x1ac] ;  /* 0x0001ac00011c7983 */ /* 0x000f280000300800 */
[----:B------:R-:W4:Y:S01]  /*6f640*/  LDL.LU R29, [R1+0xc] ;  /* 0x00000c00011d7983 */ /* 0x000f220000300800 */
[----:B------:R-:W-:-:S02]  /*6f650*/  LOP3.LUT R16, R0, 0x56, R24, 0xfe, !PT ;  /* 0x0000005600107812 */ /* 0x000fc400078efe18 */
[--C-:B------:R-:W-:Y:S01]  /*6f660*/  LOP3.LUT R4, R0, 0x5e, R24.reuse, 0xfe, !PT ;  /* 0x0000005e00047812 */ /* 0x100fe200078efe18 */
[----:B------:R-:W4:Y:S01]  /*6f670*/  LDL.LU R17, [R1+0x70] ;  /* 0x0000700001117983 */ /* 0x000f220000300800 */
[----:B------:R-:W-:Y:S02]  /*6f680*/  ISETP.LT.AND P2, PT, R16, c[0x0][0x17c], !P0 ;  /* 0x00005f0010007a0c */ /* 0x000fe40004741270 */
[----:B------:R-:W-:Y:S01]  /*6f690*/  PRMT R5, R10, 0x7632, R5 ;  /* 0x000076320a057816 */ /* 0x000fe20000000005 */
[----:B------:R-:W4:Y:S01]  /*6f6a0*/  LDL.LU R18, [R1+0x80] ;  /* 0x0000800001127983 */ /* 0x000f220000300800 */
[----:B------:R-:W-:Y:S02]  /*6f6b0*/  ISETP.LT.AND P1, PT, R4, c[0x0][0x17c], !P0 ;  /* 0x00005f0004007a0c */ /* 0x000fe40004721270 */
[----:B------:R-:W-:Y:S01]  /*6f6c0*/  LEA R4, P6, R13, R2, 0x1 ;  /* 0x000000020d047211 */ /* 0x000fe200078c08ff */
[----:B------:R-:W4:Y:S01]  /*6f6d0*/  LDL.LU R19, [R1+0x1c0] ;  /* 0x0001c00001137983 */ /* 0x000f220000300800 */
[----:B------:R-:W-:-:S05]  /*6f6e0*/  LOP3.LUT R10, R0, 0x60, R24, 0xfe, !PT ;  /* 0x00000060000a7812 */ /* 0x000fca00078efe18 */
[----:B------:R0:W-:Y:S01]  /*6f6f0*/  @P2 STG.E.U16 [R8.64], R5 ;  /* 0x0000000508002986 */ /* 0x0001e2000c10150a */
[----:B------:R-:W-:Y:S02]  /*6f700*/  ISETP.LT.AND P2, PT, R10, c[0x0][0x17c], !P0 ;  /* 0x00005f000a007a0c */ /* 0x000fe40004741270 */
[----:B------:R-:W-:Y:S02]  /*6f710*/  LOP3.LUT R10, R0, 0x62, R24, 0xfe, !PT ;  /* 0x00000062000a7812 */ /* 0x000fe400078efe18 */
[----:B0-----:R-:W-:Y:S01]  /*6f720*/  LEA.HI.X.SX32 R5, R13, R3, 0x1, P6 ;  /* 0x000000030d057211 */ /* 0x001fe200030f0eff */
[----:B------:R-:W-:-:S04]  /*6f730*/  IMAD R9, R26, 0x2, R13 ;  /* 0x000000021a097824 */ /* 0x000fc800078e020d */
[----:B------:R0:W-:Y:S01]  /*6f740*/  @P3 STG.E.U16 [R4.64], R6 ;  /* 0x0000000604003986 */ /* 0x0001e2000c10150a */
[C---:B------:R-:W-:Y:S02]  /*6f750*/  LEA R8, P6, R9.reuse, R2, 0x1 ;  /* 0x0000000209087211 */ /* 0x040fe400078c08ff */
[----:B------:R-:W-:Y:S01]  /*6f760*/  ISETP.LT.AND P3, PT, R10, c[0x0][0x17c], !P0 ;  /* 0x00005f000a007a0c */ /* 0x000fe20004761270 */
[----:B0-----:R-:W-:Y:S01]  /*6f770*/  IMAD R5, R26, 0x2, R9 ;  /* 0x000000021a057824 */ /* 0x001fe200078e0209 */
[----:B------:R-:W-:-:S03]  /*6f780*/  LEA.HI.X.SX32 R9, R9, R3, 0x1, P6 ;  /* 0x0000000309097211 */ /* 0x000fc600030f0eff */
[----:B------:R-:W-:Y:S01]  /*6f790*/  IMAD R10, R26, 0x2, R5 ;  /* 0x000000021a0a7824 */ /* 0x000fe200078e0205 */
[C---:B------:R-:W-:Y:S01]  /*6f7a0*/  LEA R4, P6, R5.reuse, R2, 0x1 ;  /* 0x0000000205047211 */ /* 0x040fe200078c08ff */
[----:B------:R0:W-:Y:S01]  /*6f7b0*/  @P4 STG.E.U16 [R8.64], R12 ;  /* 0x0000000c08004986 */ /* 0x0001e2000c10150a */
[----:B------:R-:W-:Y:S02]  /*6f7c0*/  PRMT R6, R14, 0x7632, R6 ;  /* 0x000076320e067816 */ /* 0x000fe40000000006 */
[----:B------:R-:W-:-:S05]  /*6f7d0*/  LEA.HI.X.SX32 R5, R5, R3, 0x1, P6 ;  /* 0x0000000305057211 */ /* 0x000fca00030f0eff */
[----:B------:R1:W-:Y:S01]  /*6f7e0*/  @P5 STG.E.U16 [R4.64], R6 ;  /* 0x0000000604005986 */ /* 0x0003e2000c10150a */
[----:B0-----:R-:W-:-:S04]  /*6f7f0*/  LEA R8, P6, R10, R2, 0x1 ;  /* 0x000000020a087211 */ /* 0x001fc800078c08ff */
[----:B------:R-:W-:Y:S01]  /*6f800*/  LEA.HI.X.SX32 R9, R10, R3, 0x1, P6 ;  /* 0x000000030a097211 */ /* 0x000fe200030f0eff */
[--C-:B-1----:R-:W-:Y:S01]  /*6f810*/  IMAD R5, R26, 0x2, R10.reuse ;  /* 0x000000021a057824 */ /* 0x102fe200078e020a */
[----:B------:R-:W-:Y:S02]  /*6f820*/  PRMT R10, R6, 0x7632, R10 ;  /* 0x00007632060a7816 */ /* 0x000fe4000000000a */
[C-C-:B------:R-:W-:Y:S02]  /*6f830*/  LOP3.LUT R4, R0.reuse, 0x66, R24.reuse, 0xfe, !PT ;  /* 0x0000006600047812 */ /* 0x140fe400078efe18 */
[----:B------:R-:W-:Y:S01]  /*6f840*/  LOP3.LUT R6, R0, 0x68, R24, 0xfe, !PT ;  /* 0x0000006800067812 */ /* 0x000fe200078efe18 */
[----:B------:R0:W-:Y:S01]  /*6f850*/  @P1 STG.E.U16 [R8.64], R10 ;  /* 0x0000000a08001986 */ /* 0x0001e2000c10150a */
[----:B------:R-:W-:Y:S02]  /*6f860*/  ISETP.LT.AND P5, PT, R4, c[0x0][0x17c], !P0 ;  /* 0x00005f0004007a0c */ /* 0x000fe400047a1270 */
[----:B------:R-:W-:-:S02]  /*6f870*/  LEA R4, P6, R5, R2, 0x1 ;  /* 0x0000000205047211 */ /* 0x000fc400078c08ff */
[--C-:B------:R-:W-:Y:S02]  /*6f880*/  LOP3.LUT R13, R0, 0x64, R24.reuse, 0xfe, !PT ;  /* 0x00000064000d7812 */ /* 0x100fe400078efe18 */
[----:B------:R-:W-:Y:S01]  /*6f890*/  ISETP.LT.AND P1, PT, R6, c[0x0][0x17c], !P0 ;  /* 0x00005f0006007a0c */ /* 0x000fe20004721270 */
[C---:B0-----:R-:W-:Y:S01]  /*6f8a0*/  IMAD R9, R26.reuse, 0x2, R5 ;  /* 0x000000021a097824 */ /* 0x041fe200078e0205 */
[----:B------:R-:W-:Y:S02]  /*6f8b0*/  LEA.HI.X.SX32 R5, R5, R3, 0x1, P6 ;  /* 0x0000000305057211 */ /* 0x000fe400030f0eff */
[----:B------:R-:W-:Y:S01]  /*6f8c0*/  ISETP.LT.AND P4, PT, R13, c[0x0][0x17c], !P0 ;  /* 0x00005f000d007a0c */ /* 0x000fe20004781270 */
[----:B------:R-:W-:Y:S01]  /*6f8d0*/  IMAD R6, R26, 0x2, R9 ;  /* 0x000000021a067824 */ /* 0x000fe200078e0209 */
[----:B------:R-:W-:Y:S02]  /*6f8e0*/  LEA R8, P6, R9, R2, 0x1 ;  /* 0x0000000209087211 */ /* 0x000fe400078c08ff */
[----:B------:R-:W-:-:S02]  /*6f8f0*/  LOP3.LUT R10, R0, 0x6a, R24, 0xfe, !PT ;  /* 0x0000006a000a7812 */ /* 0x000fc400078efe18 */
[----:B------:R-:W-:Y:S02]  /*6f900*/  LEA.HI.X.SX32 R9, R9, R3, 0x1, P6 ;  /* 0x0000000309097211 */ /* 0x000fe400030f0eff */
[----:B------:R-:W-:Y:S01]  /*6f910*/  LOP3.LUT R12, R0, 0x6c, R24, 0xfe, !PT ;  /* 0x0000006c000c7812 */ /* 0x000fe200078efe18 */
[----:B--2---:R0:W-:Y:S01]  /*6f920*/  @P2 STG.E.U16 [R4.64], R20 ;  /* 0x0000001404002986 */ /* 0x0041e2000c10150a */
[----:B------:R-:W-:Y:S01]  /*6f930*/  ISETP.LT.AND P2, PT, R10, c[0x0][0x17c], !P0 ;  /* 0x00005f000a007a0c */ /* 0x000fe20004741270 */
[----:B------:R-:W-:Y:S02]  /*6f940*/  IMAD R10, R26, 0x2, R6 ;  /* 0x000000021a0a7824 */ /* 0x000fe400078e0206 */
[----:B---3--:R1:W-:Y:S01]  /*6f950*/  @P3 STG.E.U16 [R8.64], R25 ;  /* 0x0000001908003986 */ /* 0x0083e2000c10150a */
[----:B0-----:R-:W-:-:S04]  /*6f960*/  LEA R4, P6, R6, R2, 0x1 ;  /* 0x0000000206047211 */ /* 0x001fc800078c08ff */
[-C--:B------:R-:W-:Y:S02]  /*6f970*/  LEA.HI.X.SX32 R5, R6, R3.reuse, 0x1, P6 ;  /* 0x0000000306057211 */ /* 0x080fe400030f0eff */
[----:B------:R-:W-:Y:S02]  /*6f980*/  LOP3.LUT R6, R0, 0x6e, R24, 0xfe, !PT ;  /* 0x0000006e00067812 */ /* 0x000fe400078efe18 */
[----:B-1----:R-:W-:Y:S01]  /*6f990*/  LEA R8, P6, R10, R2, 0x1 ;  /* 0x000000020a087211 */ /* 0x002fe200078c08ff */
[----:B------:R0:W-:Y:S01]  /*6f9a0*/  @P4 STG.E.U16 [R4.64], R23 ;  /* 0x0000001704004986 */ /* 0x0001e2000c10150a */
[----:B------:R-:W-:Y:S02]  /*6f9b0*/  ISETP.LT.AND P4, PT, R6, c[0x0][0x17c], !P0 ;  /* 0x00005f0006007a0c */ /* 0x000fe40004781270 */
[----:B------:R-:W-:Y:S01]  /*6f9c0*/  LEA.HI.X.SX32 R9, R10, R3, 0x1, P6 ;  /* 0x000000030a097211 */ /* 0x000fe200030f0eff */
[----:B0-----:R-:W-:-:S04]  /*6f9d0*/  IMAD R5, R26, 0x2, R10 ;  /* 0x000000021a057824 */ /* 0x001fc800078e020a */
[----:B------:R-:W-:Y:S01]  /*6f9e0*/  IMAD R6, R26, 0x2, R5 ;  /* 0x000000021a067824 */ /* 0x000fe200078e0205 */
[CC--:B------:R-:W-:Y:S01]  /*6f9f0*/  LEA R4, P6, R5.reuse, R2.reuse, 0x1 ;  /* 0x0000000205047211 */ /* 0x0c0fe200078c08ff */
[----:B------:R0:W-:Y:S01]  /*6fa00*/  @P5 STG.E.U16 [R8.64], R11 ;  /* 0x0000000b08005986 */ /* 0x0001e2000c10150a */
[----:B------:R-:W-:Y:S02]  /*6fa10*/  LOP3.LUT R10, R0, 0x70, R24, 0xfe, !PT ;  /* 0x00000070000a7812 */ /* 0x000fe400078efe18 */
[----:B------:R-:W-:Y:S02]  /*6fa20*/  LEA.HI.X.SX32 R5, R5, R3, 0x1, P6 ;  /* 0x0000000305057211 */ /* 0x000fe400030f0eff */
[----:B------:R-:W-:Y:S01]  /*6fa30*/  ISETP.LT.AND P5, PT, R10, c[0x0][0x17c], !P0 ;  /* 0x00005f000a007a0c */ /* 0x000fe200047a1270 */
[----:B------:R-:W-:Y:S01]  /*6fa40*/  IMAD R10, R26, 0x2, R6 ;  /* 0x000000021a0a7824 */ /* 0x000fe200078e0206 */
[----:B0-----:R-:W-:Y:S02]  /*6fa50*/  LEA R8, P6, R6, R2, 0x1 ;  /* 0x0000000206087211 */ /* 0x001fe400078c08ff */
[----:B------:R-:W-:-:S02]  /*6fa60*/  ISETP.LT.AND P3, PT, R12, c[0x0][0x17c], !P0 ;  /* 0x00005f000c007a0c */ /* 0x000fc40004761270 */
[----:B------:R-:W-:Y:S01]  /*6fa70*/  LEA.HI.X.SX32 R9, R6, R3, 0x1, P6 ;  /* 0x0000000306097211 */ /* 0x000fe200030f0eff */
[----:B----4-:R0:W-:Y:S01]  /*6fa80*/  @P1 STG.E.U16 [R4.64], R28 ;  /* 0x0000001c04001986 */ /* 0x0101e2000c10150a */
[----:B------:R-:W-:-:S03]  /*6fa90*/  LOP3.LUT R6, R0, 0x74, R24, 0xfe, !PT ;  /* 0x0000007400067812 */ /* 0x000fc600078efe18 */
[----:B------:R1:W-:Y:S01]  /*6faa0*/  @P2 STG.E.U16 [R8.64], R29 ;  /* 0x0000001d08002986 */ /* 0x0003e2000c10150a */
[----:B------:R-:W-:Y:S02]  /*6fab0*/  ISETP.LT.AND P2, PT, R6, c[0x0][0x17c], !P0 ;  /* 0x00005f0006007a0c */ /* 0x000fe40004741270 */
[----:B0-----:R-:W-:Y:S01]  /*6fac0*/  LEA R4, P6, R10, R2, 0x1 ;  /* 0x000000020a047211 */ /* 0x001fe200078c08ff */
[----:B-1----:R-:W-:-:S03]  /*6fad0*/  IMAD R9, R26, 0x2, R10 ;  /* 0x000000021a097824 */ /* 0x002fc600078e020a */
[----:B------:R-:W-:Y:S01]  /*6fae0*/  LEA.HI.X.SX32 R5, R10, R3, 0x1, P6 ;  /* 0x000000030a057211 */ /* 0x000fe200030f0eff */
[----:B------:R-:W-:Y:S01]  /*6faf0*/  IMAD R6, R26, 0x2, R9 ;  /* 0x000000021a067824 */ /* 0x000fe200078e0209 */
[----:B------:R-:W-:-:S03]  /*6fb00*/  LEA R8, P6, R9, R2, 0x1 ;  /* 0x0000000209087211 */ /* 0x000fc600078c08ff */
[----:B------:R0:W-:Y:S01]  /*6fb10*/  @P3 STG.E.U16 [R4.64], R15 ;  /* 0x0000000f04003986 */ /* 0x0001e2000c10150a */
[-C--:B------:R-:W-:Y:S02]  /*6fb20*/  LEA.HI.X.SX32 R9, R9, R3.reuse, 0x1, P6 ;  /* 0x0000000309097211 */ /* 0x080fe400030f0eff */
[----:B------:R-:W-:Y:S02]  /*6fb30*/  PRMT R11, R20, 0x7632, R11 ;  /* 0x00007632140b7816 */ /* 0x000fe4000000000b */
[----:B------:R-:W-:Y:S02]  /*6fb40*/  LOP3.LUT R12, R0, 0x72, R24, 0xfe, !PT ;  /* 0x00000072000c7812 */ /* 0x000fe400078efe18 */
[C---:B0-----:R-:W-:Y:S01]  /*6fb50*/  LEA R4, P6, R6.reuse, R2, 0x1 ;  /* 0x0000000206047211 */ /* 0x041fe200078c08ff */
[----:B------:R0:W-:Y:S03]  /*6fb60*/  @P4 STG.E.U16 [R8.64], R7 ;  /* 0x0000000708004986 */ /* 0x0001e6000c10150a */
[----:B------:R-:W-:Y:S01]  /*6fb70*/  LEA.HI.X.SX32 R5, R6, R3, 0x1, P6 ;  /* 0x0000000306057211 */ /* 0x000fe200030f0eff */
[----:B------:R-:W-:Y:S01]  /*6fb80*/  IMAD R6, R26, 0x2, R6 ;  /* 0x000000021a067824 */ /* 0x000fe200078e0206 */
[----:B------:R-:W-:Y:S01]  /*6fb90*/  ISETP.LT.AND P1, PT, R12, c[0x0][0x17c], !P0 ;  /* 0x00005f000c007a0c */ /* 0x000fe20004721270 */
[----:B------:R-:W2:Y:S04]  /*6fba0*/  LDL.LU R20, [R1+0x90] ;  /* 0x0000900001147983 */ /* 0x000ea80000300800 */
[----:B------:R1:W-:Y:S01]  /*6fbb0*/  @P5 STG.E.U16 [R4.64], R11 ;  /* 0x0000000b04005986 */ /* 0x0003e2000c10150a */
[----:B0-----:R-:W-:Y:S01]  /*6fbc0*/  LOP3.LUT R8, R0, 0x7a, R24, 0xfe, !PT ;  /* 0x0000007a00087812 */ /* 0x001fe200078efe18 */
[----:B------:R-:W-:Y:S01]  /*6fbd0*/  IMAD R9, R26, 0x2, R6 ;  /* 0x000000021a097824 */ /* 0x000fe200078e0206 */
[----:B------:R-:W-:-:S02]  /*6fbe0*/  LOP3.LUT R10, R0, 0x76, R24, 0xfe, !PT ;  /* 0x00000076000a7812 */ /* 0x000fc400078efe18 */
[----:B------:R-:W-:Y:S02]  /*6fbf0*/  ISETP.LT.AND P5, PT, R8, c[0x0][0x17c], !P0 ;  /* 0x00005f0008007a0c */ /* 0x000fe400047a1270 */
[----:B-1----:R-:W-:-:S04]  /*6fc00*/  LEA R4, P6, R6, R2, 0x1 ;  /* 0x0000000206047211 */ /* 0x002fc800078c08ff */
[-C--:B------:R-:W-:Y:S02]  /*6fc10*/  LEA.HI.X.SX32 R5, R6, R3.reuse, 0x1, P6 ;  /* 0x0000000306057211 */ /* 0x080fe400030f0eff */
[----:B------:R-:W-:Y:S01]  /*6fc20*/  LEA R8, P6, R9, R2, 0x1 ;  /* 0x0000000209087211 */ /* 0x000fe200078c08ff */
[----:B------:R-:W-:Y:S01]  /*6fc30*/  IMAD R6, R26, 0x2, R9 ;  /* 0x000000021a067824 */ /* 0x000fe200078e0209 */
[----:B------:R-:W-:Y:S02]  /*6fc40*/  PRMT R11, R25, 0x7632, R11 ;  /* 0x00007632190b7816 */ /* 0x000fe4000000000b */
[----:B------:R-:W-:Y:S01]  /*6fc50*/  PRMT R7, R23, 0x7632, R7 ;  /* 0x0000763217077816 */ /* 0x000fe20000000007 */
[----:B------:R-:W3:Y:S01]  /*6fc60*/  LDL.LU R25, [R1+0x1d0] ;  /* 0x0001d00001197983 */ /* 0x000ee20000300800 */
[----:B------:R-:W-:Y:S02]  /*6fc70*/  LEA.HI.X.SX32 R9, R9, R3, 0x1, P6 ;  /* 0x0000000309097211 */ /* 0x000fe400030f0eff */
[----:B------:R-:W-:Y:S01]  /*6fc80*/  ISETP.LT.AND P3, PT, R10, c[0x0][0x17c], !P0 ;  /* 0x00005f000a007a0c */ /* 0x000fe20004761270 */
[----:B------:R0:W-:Y:S04]  /*6fc90*/  @P1 STG.E.U16 [R4.64], R11 ;  /* 0x0000000b04001986 */ /* 0x0001e8000c10150a */
[----:B------:R1:W-:Y:S01]  /*6fca0*/  @P2 STG.E.U16 [R8.64], R7 ;  /* 0x0000000708002986 */ /* 0x0003e2000c10150a */
[----:B0-----:R-:W-:-:S02]  /*6fcb0*/  LOP3.LUT R5, R0, 0x7e, R24, 0xfe, !PT ;  /* 0x0000007e00057812 */ /* 0x001fc400078efe18 */
[----:B------:R-:W-:Y:S02]  /*6fcc0*/  LEA R4, P6, R6, R2, 0x1 ;  /* 0x0000000206047211 */ /* 0x000fe400078c08ff */
[----:B-1----:R-:W-:Y:S02]  /*6fcd0*/  PRMT R7, R28, 0x7632, R7 ;  /* 0x000076321c077816 */ /* 0x002fe40000000007 */
[----:B------:R-:W4:Y:S01]  /*6fce0*/  LDL.LU R28, [R1+0x1e0] ;  /* 0x0001e000011c7983 */ /* 0x000f220000300800 */
[----:B------:R-:W-:Y:S02]  /*6fcf0*/  ISETP.LT.AND P2, PT, R5, c[0x0][0x17c], !P0 ;  /* 0x00005f0005007a0c */ /* 0x000fe40004741270 */
[----:B------:R-:W-:Y:S02]  /*6fd00*/  LEA.HI.X.SX32 R5, R6, R3, 0x1, P6 ;  /* 0x0000000306057211 */ /* 0x000fe400030f0eff */
[----:B------:R-:W-:-:S05]  /*6fd10*/  PRMT R11, R11, 0x7632, R11 ;  /* 0x000076320b0b7816 */ /* 0x000fca000000000b */
[----:B------:R0:W-:Y:S02]  /*6fd20*/  @P3 STG.E.U16 [R4.64], R11 ;  /* 0x0000000b04003986 */ /* 0x0001e4000c10150a */
[----:B0-----:R-:W-:Y:S02]  /*6fd30*/  PRMT R11, R29, 0x7632, R11 ;  /* 0x000076321d0b7816 */ /* 0x001fe4000000000b */
[----:B------:R-:W4:Y:S04]  /*6fd40*/  LDL.LU R29, [R1+0x1f0] ;  /* 0x0001f000011d7983 */ /* 0x000f280000300800 */
[----:B------:R-:W4:Y:S01]  /*6fd50*/  LDL.LU R21, [R1+0x60] ;  /* 0x0000600001157983 */ /* 0x000f220000300800 */
[----:B------:R-:W-:-:S04]  /*6fd60*/  LOP3.LUT R10, R0, 0x78, R24, 0xfe, !PT ;  /* 0x00000078000a7812 */ /* 0x000fc800078efe18 */
[----:B------:R-:W-:Y:S02]  /*6fd70*/  ISETP.LT.AND P4, PT, R10, c[0x0][0x17c], !P0 ;  /* 0x00005f000a007a0c */ /* 0x000fe40004781270 */
[----:B------:R-:W-:-:S04]  /*6fd80*/  LOP3.LUT R10, R0, 0x7c, R24, 0xfe, !PT ;  /* 0x0000007c000a7812 */ /* 0x000fc800078efe18 */
[----:B------:R-:W-:Y:S01]  /*6fd90*/  ISETP.LT.AND P1, PT, R10, c[0x0][0x17c], !P0 ;  /* 0x00005f000a007a0c */ /* 0x000fe20004721270 */
[----:B------:R-:W-:Y:S01]  /*6fda0*/  IMAD R10, R26, 0x2, R6 ;  /* 0x000000021a0a7824 */ /* 0x000fe200078e0206 */
[----:B------:R-:W-:-:S04]  /*6fdb0*/  LOP3.LUT R6, R0, 0x80, R24, 0xfe, !PT ;  /* 0x0000008000067812 */ /* 0x000fc800078efe18 */
[----:B------:R-:W-:Y:S01]  /*6fdc0*/  LEA R8, P6, R10, R2, 0x1 ;  /* 0x000000020a087211 */ /* 0x000fe200078c08ff */
[----:B------:R-:W-:Y:S01]  /*6fdd0*/  IMAD R5, R26, 0x2, R10 ;  /* 0x000000021a057824 */ /* 0x000fe200078e020a */
[----:B------:R-:W-:Y:S02]  /*6fde0*/  ISETP.LT.AND P3, PT, R6, c[0x0][0x17c], !P0 ;  /* 0x00005f0006007a0c */ /* 0x000fe40004761270 */
[----:B------:R-:W-:Y:S02]  /*6fdf0*/  LEA.HI.X.SX32 R9, R10, R3, 0x1, P6 ;  /* 0x000000030a097211 */ /* 0x000fe400030f0eff */
[----:B------:R-:W-:-:S03]  /*6fe00*/  LOP3.LUT R6, R0, 0x82, R24, 0xfe, !PT ;  /* 0x0000008200067812 */ /* 0x000fc600078efe18 */
[----:B------:R0:W-:Y:S01]  /*6fe10*/  @P4 STG.E.U16 [R8.64], R7 ;  /* 0x0000000708004986 */ /* 0x0001e2000c10150a */
[----:B------:R-:W-:Y:S01]  /*6fe20*/  ISETP.LT.AND P4, PT, R6, c[0x0][0x17c], !P0 ;  /* 0x00005f0006007a0c */ /* 0x000fe20004781270 */
[----:B------:R-:W-:Y:S01]  /*6fe30*/  IMAD R6, R26, 0x2, R5 ;  /* 0x000000021a067824 */ /* 0x000fe200078e0205 */
[----:B------:R-:W-:-:S04]  /*6fe40*/  LEA R4, P6, R5, R2, 0x1 ;  /* 0x0000000205047211 */ /* 0x000fc800078c08ff */
[-C--:B------:R-:W-:Y:S02]  /*6fe50*/  LEA.HI.X.SX32 R5, R5, R3.reuse, 0x1, P6 ;  /* 0x0000000305057211 */ /* 0x080fe400030f0eff */
[----:B0-----:R-:W-:Y:S01]  /*6fe60*/  LEA R8, P6, R6, R2, 0x1 ;  /* 0x0000000206087211 */ /* 0x001fe200078c08ff */
[----:B------:R-:W-:Y:S01]  /*6fe70*/  IMAD R10, R26, 0x2, R6 ;  /* 0x000000021a0a7824 */ /* 0x000fe200078e0206 */
[----:B------:R-:W-:Y:S02]  /*6fe80*/  PRMT R7, R15, 0x7632, R7 ;  /* 0x000076320f077816 */ /* 0x000fe40000000007 */
[----:B------:R-:W-:Y:S01]  /*6fe90*/  LEA.HI.X.SX32 R9, R6, R3, 0x1, P6 ;  /* 0x0000000306097211 */ /* 0x000fe200030f0eff */
[----:B------:R0:W-:Y:S04]  /*6fea0*/  @P5 STG.E.U16 [R4.64], R11 ;  /* 0x0000000b04005986 */ /* 0x0001e8000c10150a */
[----:B------:R1:W-:Y:S01]  /*6feb0*/  @P1 STG.E.U16 [R8.64], R7 ;  /* 0x0000000708001986 */ /* 0x0003e2000c10150a */
[----:B0-----:R-:W-:-:S02]  /*6fec0*/  LOP3.LUT R5, R0, 0x86, R24, 0xfe, !PT ;  /* 0x0000008600057812 */ /* 0x001fc400078efe18 */
[-C--:B------:R-:W-:Y:S01]  /*6fed0*/  LEA R4, P6, R10, R2.reuse, 0x1 ;  /* 0x000000020a047211 */ /* 0x080fe200078c08ff */
[----:B-1----:R-:W-:Y:S01]  /*6fee0*/  IMAD R8, R26, 0x2, R10 ;  /* 0x000000021a087824 */ /* 0x002fe200078e020a */
[----:B------:R-:W-:Y:S02]  /*6fef0*/  ISETP.LT.AND P1, PT, R5, c[0x0][0x17c], !P0 ;  /* 0x00005f0005007a0c */ /* 0x000fe40004721270 */
[-C--:B------:R-:W-:Y:S02]  /*6ff00*/  LEA.HI.X.SX32 R5, R10, R3.reuse, 0x1, P6 ;  /* 0x000000030a057211 */ /* 0x080fe400030f0eff */
[----:B------:R-:W-:Y:S01]  /*6ff10*/  LEA R6, P6, R8, R2, 0x1 ;  /* 0x0000000208067211 */ /* 0x000fe200078c08ff */
[----:B------:R-:W-:Y:S01]  /*6ff20*/  IMAD R9, R26, 0x2, R8 ;  /* 0x000000021a097824 */ /* 0x000fe200078e0208 */
[----:B------:R-:W-:Y:S02]  /*6ff30*/  PRMT R10, R7, 0x7632, R10 ;  /* 0x00007632070a7816 */ /* 0x000fe4000000000a */
[----:B------:R-:W-:-:S02]  /*6ff40*/  LEA.HI.X.SX32 R7, R8, R3, 0x1, P6 ;  /* 0x0000000308077211 */ /* 0x000fc400030f0eff */
[C-C-:B------:R-:W-:Y:S01]  /*6ff50*/  LOP3.LUT R12, R0.reuse, 0x84, R24.reuse, 0xfe, !PT ;  /* 0x00000084000c7812 */ /* 0x140fe200078efe18 */
[----:B------:R0:W-:Y:S01]  /*6ff60*/  @P2 STG.E.U16 [R4.64], R10 ;  /* 0x0000000a04002986 */ /* 0x0001e2000c10150a */
[----:B------:R-:W-:-:S03]  /*6ff70*/  LOP3.LUT R8, R0, 0x8a, R24, 0xfe, !PT ;  /* 0x0000008a00087812 */ /* 0x000fc600078efe18 */
[----:B------:R1:W-:Y:S01]  /*6ff80*/  @P3 STG.E.U16 [R6.64], R17 ;  /* 0x0000001106003986 */ /* 0x0003e2000c10150a */
[----:B------:R-:W-:Y:S02]  /*6ff90*/  ISETP.LT.AND P5, PT, R12, c[0x0][0x17c], !P0 ;  /* 0x00005f000c007a0c */ /* 0x000fe400047a1270 */
[----:B------:R-:W-:Y:S02]  /*6ffa0*/  ISETP.LT.AND P3, PT, R8, c[0x0][0x17c], !P0 ;  /* 0x00005f0008007a0c */ /* 0x000fe40004761270 */
[----:B0-----:R-:W-:Y:S01]  /*6ffb0*/  LEA R4, P6, R9, R2, 0x1 ;  /* 0x0000000209047211 */ /* 0x001fe200078c08ff */
[----:B-1----:R-:W-:-:S03]  /*6ffc0*/  IMAD R7, R26, 0x2, R9 ;  /* 0x000000021a077824 */ /* 0x002fc600078e0209 */
[-C--:B------:R-:W-:Y:S02]  /*6ffd0*/  LEA.HI.X.SX32 R5, R9, R3.reuse, 0x1, P6 ;  /* 0x0000000309057211 */ /* 0x080fe400030f0eff */
[--C-:B------:R-:W-:Y:S01]  /*6ffe0*/  LOP3.LUT R8, R0, 0x8c, R24.reuse, 0xfe, !PT ;  /* 0x0000008c00087812 */ /* 0x100fe200078efe18 */
[----:B------:R-:W-:Y:S01]  /*6fff0*/  IMAD R9, R26, 0x2, R7 ;  /* 0x000000021a097824 */ /* 0x000fe200078e0207 */
[C---:B------:R-:W-:Y:S01]  /*70000*/  LEA R6, P6, R7.reuse, R2, 0x1 ;  /* 0x0000000207067211 */ /* 0x040fe200078c08ff */
[----:B------:R0:W-:Y:S01]  /*70010*/  @P4 STG.E.U16 [R4.64], R18 ;  /* 0x0000001204004986 */ /* 0x0001e2000c10150a */
[----:B------:R-:W-:Y:S02]  /*70020*/  LOP3.LUT R11, R0, 0x88, R24, 0xfe, !PT ;  /* 0x00000088000b7812 */ /* 0x000fe400078efe18 */
[----:B------:R-:W-:Y:S02]  /*70030*/  LEA.HI.X.SX32 R7, R7, R3, 0x1, P6 ;  /* 0x0000000307077211 */ /* 0x000fe400030f0eff */
[----:B------:R-:W-:-:S02]  /*70040*/  ISETP.LT.AND P4, PT, R8, c[0x0][0x17c], !P0 ;  /* 0x00005f0008007a0c */ /* 0x000fc40004781270 */
[-C--:B------:R-:W-:Y:S02]  /*70050*/  LEA R8, P6, R9, R2.reuse, 0x1 ;  /* 0x0000000209087211 */ /* 0x080fe400078c08ff */
[----:B------:R-:W-:Y:S02]  /*70060*/  ISETP.LT.AND P2, PT, R11, c[0x0][0x17c], !P0 ;  /* 0x00005f000b007a0c */ /* 0x000fe40004741270 */
[----:B0-----:R-:W-:Y:S01]  /*70070*/  LOP3.LUT R4, R0, 0x8e, R24, 0xfe, !PT ;  /* 0x0000008e00047812 */ /* 0x001fe200078efe18 */
[----:B------:R-:W-:Y:S01]  /*70080*/  IMAD R5, R26, 0x2, R9 ;  /* 0x000000021a057824 */ /* 0x000fe200078e0209 */
[----:B------:R-:W-:Y:S01]  /*70090*/  LEA.HI.X.SX32 R9, R9, R3, 0x1, P6 ;  /* 0x0000000309097211 */ /* 0x000fe200030f0eff */
[----:B------:R0:W-:Y:S01]  /*700a0*/  @P5 STG.E.U16 [R6.64], R19 ;  /* 0x0000001306005986 */ /* 0x0001e2000c10150a */
[----:B------:R-:W-:Y:S02]  /*700b0*/  ISETP.LT.AND P5, PT, R4, c[0x0][0x17c], !P0 ;  /* 0x00005f0004007a0c */ /* 0x000fe400047a1270 */
[----:B------:R-:W-:-:S02]  /*700c0*/  LEA R4, P6, R5, R2, 0x1 ;  /* 0x0000000205047211 */ /* 0x000fc400078c08ff */
[--C-:B0-----:R-:W-:Y:S01]  /*700d0*/  LOP3.LUT R7, R0, 0x90, R24.reuse, 0xfe, !PT ;  /* 0x0000009000077812 */ /* 0x101fe200078efe18 */
[----:B------:R-:W-:Y:S01]  /*700e0*/  IMAD R6, R26, 0x2, R5 ;  /* 0x000000021a067824 */ /* 0x000fe200078e0205 */
[----:B------:R-:W-:Y:S02]  /*700f0*/  LEA.HI.X.SX32 R5, R5, R3, 0x1, P6 ;  /* 0x0000000305057211 */ /* 0x000fe400030f0eff */
[C-C-:B------:R-:W-:Y:S02]  /*70100*/  LOP3.LUT R10, R0.reuse, 0x92, R24.reuse, 0xfe, !PT ;  /* 0x00000092000a7812 */ /* 0x140fe400078efe18 */
[----:B------:R-:W-:Y:S01]  /*70110*/  LOP3.LUT R11, R0, 0x9a, R24, 0xfe, !PT ;  /* 0x0000009a000b7812 */ /* 0x000fe200078efe18 */
[----:B--2---:R0:W-:Y:S01]  /*70120*/  @P1 STG.E.U16 [R8.64], R20 ;  /* 0x0000001408001986 */ /* 0x0041e2000c10150a */
[----:B------:R-:W-:Y:S01]  /*70130*/  ISETP.LT.AND P1, PT, R7, c[0x0][0x17c], !P0 ;  /* 0x00005f0007007a0c */ /* 0x000fe20004721270 */
[----:B------:R-:W-:Y:S01]  /*70140*/  IMAD R7, R26, 0x2, R6 ;  /* 0x000000021a077824 */ /* 0x000fe200078e0206 */
[----:B0-----:R-:W-:-:S04]  /*70150*/  LEA R8, P6, R6, R2, 0x1 ;  /* 0x0000000206087211 */ /* 0x001fc800078c08ff */
[-C--:B------:R-:W-:Y:S02]  /*70160*/  LEA.HI.X.SX32 R9, R6, R3.reuse, 0x1, P6 ;  /* 0x0000000306097211 */ /* 0x080fe400030f0eff */
[C---:B------:R-:W-:Y:S01]  /*70170*/  LEA R6, P6, R7.reuse, R2, 0x1 ;  /* 0x0000000207067211 */ /* 0x040fe200078c08ff */
[----:B---3--:R0:W-:Y:S02]  /*70180*/  @P2 STG.E.U16 [R4.64], R25 ;  /* 0x0000001904002986 */ /* 0x0081e4000c10150a */
[----:B0-----:R-:W-:Y:S01]  /*70190*/  IMAD R5, R26, 0x2, R7 ;  /* 0x000000021a057824 */ /* 0x001fe200078e0207 */
[----:B------:R-:W-:Y:S02]  /*701a0*/  LEA.HI.X.SX32 R7, R7, R3, 0x1, P6 ;  /* 0x0000000307077211 */ /* 0x000fe400030f0eff */
[----:B------:R-:W-:Y:S01]  /*701b0*/  LOP3.LUT R4, R0, 0x94, R24, 0xfe, !PT ;  /* 0x0000009400047812 */ /* 0x000fe200078efe18 */
[----:B----4-:R0:W-:Y:S03]  /*701c0*/  @P3 STG.E.U16 [R8.64], R28 ;  /* 0x0000001c08003986 */ /* 0x0101e6000c10150a */
[----:B------:R-:W-:-:S02]  /*701d0*/  ISETP.LT.AND P3, PT, R4, c[0x0][0x17c], !P0 ;  /* 0x00005f0004007a0c */ /* 0x000fc40004761270 */
[----:B------:R-:W-:Y:S02]  /*701e0*/  LOP3.LUT R4, R0, 0x96, R24, 0xfe, !PT ;  /* 0x0000009600047812 */ /* 0x000fe400078efe18 */
[----:B0-----:R-:W-:-:S04]  /*701f0*/  LEA R8, P6, R5, R2, 0x1 ;  /* 0x0000000205087211 */ /* 0x001fc800078c08ff */
[----:B------:R-:W-:Y:S01]  /*70200*/  LEA.HI.X.SX32 R9, R5, R3, 0x1, P6 ;  /* 0x0000000305097211 */ /* 0x000fe200030f0eff */
[----:B------:R-:W-:Y:S01]  /*70210*/  IMAD R5, R26, 0x2, R5 ;  /* 0x000000021a057824 */ /* 0x000fe200078e0205 */
[----:B------:R-:W-:Y:S01]  /*70220*/  ISETP.LT.AND P2, PT, R10, c[0x0][0x17c], !P0 ;  /* 0x00005f000a007a0c */ /* 0x000fe20004741270 */
[----:B------:R0:W-:Y:S04]  /*70230*/  @P4 STG.E.U16 [R6.64], R29 ;  /* 0x0000001d06004986 */ /* 0x0001e8000c10150a */
[----:B------:R1:W-:Y:S01]  /*70240*/  @P5 STG.E.U16 [R8.64], R21 ;  /* 0x0000001508005986 */ /* 0x0003e2000c10150a */
[----:B------:R-:W-:Y:S02]  /*70250*/  ISETP.LT.AND P4, PT, R4, c[0x0][0x17c], !P0 ;  /* 0x00005f0004007a0c */ /* 0x000fe40004781270 */
[----:B------:R-:W-:Y:S01]  /*70260*/  LOP3.LUT R4, R0, 0x98, R24, 0xfe, !PT ;  /* 0x0000009800047812 */ /* 0x000fe200078efe18 */
[----:B0-----:R-:W-:Y:S01]  /*70270*/  IMAD R7, R26, 0x2, R5 ;  /* 0x000000021a077824 */ /* 0x001fe200078e0205 */
[----:B-1----:R-:W-:-:S04]  /*70280*/  LEA R8, P6, R5, R2, 0x1 ;  /* 0x0000000205087211 */ /* 0x002fc800078c08ff */
[-C--:B------:R-:W-:Y:S02]  /*70290*/  LEA.HI.X.SX32 R9, R5, R3.reuse, 0x1, P6 ;  /* 0x0000000305097211 */ /* 0x080fe400030f0eff */
[-C--:B------:R-:W-:Y:S01]  /*702a0*/  LEA R6, P6, R7, R2.reuse, 0x1 ;  /* 0x0000000207067211 */ /* 0x080fe200078c08ff */
[----:B------:R-:W-:Y:S01]  /*702b0*/  IMAD R5, R26, 0x2, R7 ;  /* 0x000000021a057824 */ /* 0x000fe200078e0207 */
[----:B------:R-:W-:Y:S02]  /*702c0*/  PRMT R10, R17, 0x7632, R10 ;  /* 0x00007632110a7816 */ /* 0x000fe4000000000a */
[----:B------:R-:W-:Y:S02]  /*702d0*/  ISETP.LT.AND P5, PT, R4, c[0x0][0x17c], !P0 ;  /* 0x00005f0004007a0c */ /* 0x000fe400047a1270 */
[----:B------:R-:W-:Y:S02]  /*702e0*/  PRMT R4, R18, 0x7632, R4 ;  /* 0x0000763212047816 */ /* 0x000fe40000000004 */
[----:B------:R-:W-:Y:S01]  /*702f0*/  LEA.HI.X.SX32 R7, R7, R3, 0x1, P6 ;  /* 0x0000000307077211 */ /* 0x000fe200030f0eff */
[----:B------:R0:W-:Y:S04]  /*70300*/  @P1 STG.E.U16 [R8.64], R10 ;  /* 0x0000000a08001986 */ /* 0x0001e8000c10150a */
[----:B------:R1:W-:Y:S01]  /*70310*/  @P2 STG.E.U16 [R6.64], R4 ;  /* 0x0000000406002986 */ /* 0x0003e2000c10150a */
[----:B0-----:R-:W-:-:S02]  /*70320*/  LEA R8, P6, R5, R2, 0x1 ;  /* 0x0000000205087211 */ /* 0x001fc400078c08ff */
[--C-:B-1----:R-:W-:Y:S01]  /*70330*/  LOP3.LUT R4, R0, 0x9c, R24.reuse, 0xfe, !PT ;  /* 0x0000009c00047812 */ /* 0x102fe200078efe18 */
[--C-:B------:R-:W-:Y:S01]  /*70340*/  IMAD R6, R26, 0x2, R5.reuse ;  /* 0x000000021a067824 */ /* 0x100fe200078e0205 */
[----:B------:R-:W-:Y:S02]  /*70350*/  LEA.HI.X.SX32 R9, R5, R3, 0x1, P6 ;  /* 0x0000000305097211 */ /* 0x000fe400030f0eff */
[----:B------:R-:W-:Y:S02]  /*70360*/  PRMT R5, R19, 0x7632, R5 ;  /* 0x0000763213057816 */ /* 0x000fe40000000005 */
[----:B------:R-:W-:Y:S02]  /*70370*/  ISETP.LT.AND P2, PT, R4, c[0x0][0x17c], !P0 ;  /* 0x00005f0004007a0c */ /* 0x000fe40004741270 */
[----:B------:R-:W-:Y:S01]  /*70380*/  LEA R4, P6, R6, R2, 0x1 ;  /* 0x0000000206047211 */ /* 0x000fe200078c08ff */
[----:B------:R0:W-:Y:S01]  /*70390*/  @P3 STG.E.U16 [R8.64], R5 ;  /* 0x0000000508003986 */ /* 0x0001e2000c10150a */
[----:B------:R-:W-:-:S02]  /*703a0*/  LOP3.LUT R7, R0, 0x9e, R24, 0xfe, !PT ;  /* 0x0000009e00077812 */ /* 0x000fc400078efe18 */
[----:B------:R-:W-:Y:S02]  /*703b0*/  ISETP.LT.AND P1, PT, R11, c[0x0][0x17c], !P0 ;  /* 0x00005f000b007a0c */ /* 0x000fe40004721270 */
[----:B------:R-:W-:Y:S02]  /*703c0*/  ISETP.LT.AND P3, PT, R7, c[0x0][0x17c], !P0 ;  /* 0x00005f0007007a0c */ /* 0x000fe40004761270 */
[----:B0-----:R-:W-:Y:S01]  /*703d0*/  LEA.HI.X.SX32 R5, R6, R3, 0x1, P6 ;  /* 0x0000000306057211 */ /* 0x001fe200030f0eff */
[----:B------:R-:W-:Y:S01]  /*703e0*/  IMAD R6, R26, 0x2, R6 ;  /* 0x000000021a067824 */ /* 0x000fe200078e0206 */
[----:B------:R-:W-:Y:S02]  /*703f0*/  PRMT R8, R20, 0x7632, R8 ;  /* 0x0000763214087816 */ /* 0x000fe40000000008 */
[----:B------:R-:W-:Y:S01]  /*70400*/  LOP3.LUT R9, R0, 0xa0, R24, 0xfe, !PT ;  /* 0x000000a000097812 */ /* 0x000fe200078efe18 */
[----:B------:R-:W2:Y:S01]  /*70410*/  LDL R20, [R1+0x74] ;  /* 0x0000740001147983 */ /* 0x000ea20000100800 */
[----:B------:R-:W-:-:S03]  /*70420*/  IMAD R7, R26, 0x2, R6 ;  /* 0x000000021a077824 */ /* 0x000fc600078e0206 */
[----:B------:R0:W-:Y:S01]  /*70430*/  @P4 STG.E.U16 [R4.64], R8 ;  /* 0x0000000804004986 */ /* 0x0001e2000c10150a */
[----:B------:R-:W-:Y:S02]  /*70440*/  ISETP.LT.AND P4, PT, R9, c[0x0][0x17c], !P0 ;  /* 0x00005f0009007a0c */ /* 0x000fe40004781270 */
[----:B------:R-:W-:Y:S02]  /*70450*/  PRMT R10, R25, 0x7632, R10 ;  /* 0x00007632190a7816 */ /* 0x000fe4000000000a */
[----:B------:R-:W3:Y:S01]  /*70460*/  LDL R25, [R1+0x84] ;  /* 0x0000840001197983 */ /* 0x000ee20000100800 */
[----:B0-----:R-:W-:Y:S01]  /*70470*/  LEA R8, P6, R6, R2, 0x1 ;  /* 0x0000000206087211 */ /* 0x001fe200078c08ff */
[----:B------:R-:W-:-:S03]  /*70480*/  IMAD R5, R26, 0x2, R7 ;  /* 0x000000021a057824 */ /* 0x000fc600078e0207 */
[-C--:B------:R-:W-:Y:S02]  /*70490*/  LEA.HI.X.SX32 R9, R6, R3.reuse, 0x1, P6 ;  /* 0x0000000306097211 */ /* 0x080fe400030f0eff */
[C---:B------:R-:W-:Y:S02]  /*704a0*/  LEA R6, P6, R7.reuse, R2, 0x1 ;  /* 0x0000000207067211 */ /* 0x040fe400078c08ff */
[----:B------:R-:W-:Y:S01]  /*704b0*/  PRMT R4, R28, 0x7632, R4 ;  /* 0x000076321c047816 */ /* 0x000fe20000000004 */
[----:B------:R0:W-:Y:S01]  /*704c0*/  @P5 STG.E.U16 [R8.64], R10 ;  /* 0x0000000a08005986 */ /* 0x0001e2000c10150a */
[----:B------:R-:W-:-:S03]  /*704d0*/  LEA.HI.X.SX32 R7, R7, R3, 0x1, P6 ;  /* 0x0000000307077211 */ /* 0x000fc600030f0eff */
[----:B------:R-:W4:Y:S04]  /*704e0*/  LDL R28, [R1+0x1c4] ;  /* 0x0001c400011c7983 */ /* 0x000f280000100800 */
[----:B------:R1:W-:Y:S01]  /*704f0*/  @P1 STG.E.U16 [R6.64], R4 ;  /* 0x0000000406001986 */ /* 0x0003e2000c10150a */
[----:B0-----:R-:W-:-:S04]  /*70500*/  LEA R8, P6, R5, R2, 0x1 ;  /* 0x0000000205087211 */ /* 0x001fc800078c08ff */
[----:B------:R-:W-:Y:S01]  /*70510*/  LEA.HI.X.SX32 R9, R5, R3, 0x1, P6 ;  /* 0x0000000305097211 */ /* 0x000fe200030f0eff */
[--C-:B-1----:R-:W-:Y:S01]  /*70520*/  IMAD R7, R26, 0x2, R5.reuse ;  /* 0x000000021a077824 */ /* 0x102fe200078e0205 */
[----:B------:R-:W-:Y:S02]  /*70530*/  PRMT R5, R29, 0x7632, R5 ;  /* 0x000076321d057816 */ /* 0x000fe40000000005 */
[----:B------:R-:W4:Y:S01]  /*70540*/  LDL R29, [R1+0x1d4] ;  /* 0x0001d400011d7983 */ /* 0x000f220000100800 */
[----:B------:R-:W-:Y:S01]  /*70550*/  LOP3.LUT R4, R0, 0xa4, R24, 0xfe, !PT ;  /* 0x000000a400047812 */ /* 0x000fe200078efe18 */
[----:B------:R-:W-:-:S03]  /*70560*/  IMAD R6, R26, 0x2, R7 ;  /* 0x000000021a067824 */ /* 0x000fc600078e0207 */
[----:B------:R-:W-:Y:S02]  /*70570*/  ISETP.LT.AND P1, PT, R4, c[0x0][0x17c], !P0 ;  /* 0x00005f0004007a0c */ /* 0x000fe40004721270 */
[----:B------:R-:W-:Y:S01]  /*70580*/  LEA R4, P6, R7, R2, 0x1 ;  /* 0x0000000207047211 */ /* 0x000fe200078c08ff */
[----:B------:R0:W-:Y:S01]  /*70590*/  @P2 STG.E.U16 [R8.64], R5 ;  /* 0x0000000508002986 */ /* 0x0001e2000c10150a */
[----:B------:R-:W-:Y:S02]  /*705a0*/  PRMT R10, R21, 0x7632, R10 ;  /* 0x00007632150a7816 */ /* 0x000fe4000000000a */
[----:B0-----:R-:W-:Y:S01]  /*705b0*/  LEA.HI.X.SX32 R5, R7, R3, 0x1, P6 ;  /* 0x0000000307057211 */ /* 0x001fe200030f0eff */
[----:B------:R-:W-:-:S04]  /*705c0*/  IMAD R7, R26, 0x2, R6 ;  /* 0x000000021a077824 */ /* 0x000fc800078e0206 */
[----:B------:R0:W-:Y:S02]  /*705d0*/  @P3 STG.E.U16 [R4.64], R10 ;  /* 0x0000000a04003986 */ /* 0x0001e4000c10150a */
[----:B0-----:R-:W-:-:S04]  /*705e0*/  IMAD R4, R26, 0x2, R7 ;  /* 0x000000021a047824 */ /* 0x001fc800078e0207 */
[----:B------:R-:W-:-:S04]  /*705f0*/  IMAD R5, R26, 0x2, R4 ;  /* 0x000000021a057824 */ /* 0x000fc800078e0204 */
[----:B------:R-:W-:Y:S02]  /*70600*/  IMAD R14, R26, 0x2, R5 ;  /* 0x000000021a0e7824 */ /* 0x000fe400078e0205 */
[----:B------:R-:W0:Y:S01]  /*70610*/  S2R R26, SR_TID.X ;  /* 0x00000000001a7919 */ /* 0x000e220000002100 */
[--C-:B------:R-:W-:Y:S02]  /*70620*/  LOP3.LUT R9, R0, 0xa6, R24.reuse, 0xfe, !PT ;  /* 0x000000a600097812 */ /* 0x100fe400078efe18 */
[C---:B------:R-:W-:Y:S02]  /*70630*/  LEA R8, P6, R6.reuse, R2, 0x1 ;  /* 0x0000000206087211 */ /* 0x040fe400078c08ff */
[----:B------:R-:W-:Y:S02]  /*70640*/  ISETP.LT.AND P2, PT, R9, c[0x0][0x17c], !P0 ;  /* 0x00005f0009007a0c */ /* 0x000fe40004741270 */
[----:B------:R-:W-:Y:S02]  /*70650*/  LEA.HI.X.SX32 R9, R6, R3, 0x1, P6 ;  /* 0x0000000306097211 */ /* 0x000fe400030f0eff */
[----:B------:R-:W-:-:S02]  /*70660*/  LOP3.LUT R11, R0, 0xa2, R24, 0xfe, !PT ;  /* 0x000000a2000b7812 */ /* 0x000fc400078efe18 */
[-C--:B------:R-:W-:Y:S02]  /*70670*/  LEA R6, P3, R7, R2.reuse, 0x1 ;  /* 0x0000000207067211 */ /* 0x080fe400078608ff */
[----:B------:R-:W-:Y:S02]  /*70680*/  ISETP.LT.AND P5, PT, R11, c[0x0][0x17c], !P0 ;  /* 0x00005f000b007a0c */ /* 0x000fe400047a1270 */
[----:B------:R-:W-:Y:S01]  /*70690*/  LEA.HI.X.SX32 R7, R7, R3, 0x1, P3 ;  /* 0x0000000307077211 */ /* 0x000fe200018f0eff */
[----:B------:R-:W-:Y:S01]  /*706a0*/  STL [R1+0x1ae0], R2 ;  /* 0x001ae00201007387 */ /* 0x000fe20000100800 */
[----:B------:R-:W-:-:S04]  /*706b0*/  LEA R10, P6, R5, R2, 0x1 ;  /* 0x00000002050a7211 */ /* 0x000fc800078c08ff */
[----:B------:R-:W-:Y:S01]  /*706c0*/  LEA.HI.X.SX32 R11, R5, R3, 0x1, P6 ;  /* 0x00000003050b7211 */ /* 0x000fe200030f0eff */
[----:B------:R-:W-:Y:S04]  /*706d0*/  STL [R1+0x1ae4], R3 ;  /* 0x001ae40301007387 */ /* 0x000fe80000100800 */
[----:B--2---:R1:W-:Y:S02]  /*706e0*/  @P4 STG.E.U16 [R8.64], R20 ;  /* 0x0000001408004986 */ /* 0x0043e4000c10150a */
[----:B-1----:R-:W-:Y:S02]  /*706f0*/  LOP3.LUT R9, R0, 0xa8, R24, 0xfe, !PT ;  /* 0x000000a800097812 */ /* 0x002fe400078efe18 */
[----:B------:R-:W-:Y:S02]  /*70700*/  LEA R8, P4, R4, R2, 0x1 ;  /* 0x0000000204087211 */ /* 0x000fe400078808ff */
[----:B------:R-:W-:-:S02]  /*70710*/  ISETP.LT.AND P3, PT, R9, c[0x0][0x17c], !P0 ;  /* 0x00005f0009007a0c */ /* 0x000fc40004761270 */
[-C--:B------:R-:W-:Y:S02]  /*70720*/  LEA.HI.X.SX32 R9, R4, R3.reuse, 0x1, P4 ;  /* 0x0000000304097211 */ /* 0x080fe400020f0eff */
[C---:B------:R-:W-:Y:S02]  /*70730*/  LEA R4, P4, R14.reuse, R2, 0x1 ;  /* 0x000000020e047211 */ /* 0x040fe400078808ff */
[----:B0-----:R-:W-:Y:S01]  /*70740*/  SHF.R.U32.HI R2, RZ, 0x5, R26 ;  /* 0x00000005ff027819 */ /* 0x001fe2000001161a */
[----:B---3--:R-:W-:Y:S01]  /*70750*/  @P5 STG.E.U16 [R6.64], R25 ;  /* 0x0000001906005986 */ /* 0x008fe2000c10150a */
[----:B------:R-:W-:Y:S02]  /*70760*/  LEA.HI.X.SX32 R5, R14, R3, 0x1, P4 ;  /* 0x000000030e057211 */ /* 0x000fe400020f0eff */
[----:B------:R-:W-:Y:S01]  /*70770*/  SGXT.U32 R2, R2, 0x1 ;  /* 0x000000010202781a */ /* 0x000fe20000000000 */
[----:B----4-:R-:W-:Y:S04]  /*70780*/  @P1 STG.E.U16 [R8.64], R28 ;  /* 0x0000001c08001986 */ /* 0x010fe8000c10150a */
[----:B------:R0:W-:Y:S01]  /*70790*/  @P2 STG.E.U16 [R10.64], R27 ;  /* 0x0000001b0a002986 */ /* 0x0001e2000c10150a */
[----:B------:R-:W-:-:S02]  /*707a0*/  LOP3.LUT R3, R0, 0xde, R2, 0xfe, !PT ;  /* 0x000000de00037812 */ /* 0x000fc400078efe02 */
[C-C-:B0-----:R-:W-:Y:S01]  /*707b0*/  LOP3.LUT R11, R0.reuse, 0xc4, R2.reuse, 0xfe, !PT ;  /* 0x000000c4000b7812 */ /* 0x141fe200078efe02 */
[----:B------:R0:W-:Y:S04]  /*707c0*/  @P3 STG.E.U16 [R4.64], R29 ;  /* 0x0000001d04003986 */ /* 0x0001e8000c10150a */
[----:B------:R1:W-:Y:S01]  /*707d0*/  STL [R1+0x1adc], R11 ;  /* 0x001adc0b01007387 */ /* 0x0003e20000100800 */
[C-C-:B0-----:R-:W-:Y:S02]  /*707e0*/  LOP3.LUT R29, R0.reuse, 0xda, R2.reuse, 0xfe, !PT ;  /* 0x000000da001d7812 */ /* 0x141fe400078efe02 */
[----:B-1----:R-:W-:-:S03]  /*707f0*/  LOP3.LUT R11, R0, 0xdc, R2, 0xfe, !PT ;  /* 0x000000dc000b7812 */ /* 0x002fc600078efe02 */
[----:B------:R0:W-:Y:S04]  /*70800*/  STL [R1], R29 ;  /* 0x0000001d01007387 */ /* 0x0001e80000100800 */
[----:B------:R1:W-:Y:S01]  /*70810*/  STL [R1+0x4], R11 ;  /* 0x0000040b01007387 */ /* 0x0003e20000100800 */
[----:B0-----:R-:W-:-:S03]  /*70820*/  LOP3.LUT R29, R0, 0xe0, R2, 0xfe, !PT ;  /* 0x000000e0001d7812 */ /* 0x001fc600078efe02 */
[----:B------:R0:W-:Y:S01]  /*70830*/  STL [R1+0x8], R3 ;  /* 0x0000080301007387 */ /* 0x0001e20000100800 */
[----:B-1----:R-:W-:-:S03]  /*70840*/  LOP3.LUT R11, R0, 0xe2, R2, 0xfe, !PT ;  /* 0x000000e2000b7812 */ /* 0x002fc600078efe02 */
[----:B------:R1:W-:Y:S01]  /*70850*/  STL [R1+0xc], R29 ;  /* 0x00000c1d01007387 */ /* 0x0003e20000100800 */
[----:B0-----:R-:W-:-:S03]  /*70860*/  LOP3.LUT R3, R0, 0xe4, R2, 0xfe, !PT ;  /* 0x000000e400037812 */ /* 0x001fc600078efe02 */
[----:B------:R0:W-:Y:S01]  /*70870*/  STL [R1+0x10], R11 ;  /* 0x0000100b01007387 */ /* 0x0001e20000100800 */
[----:B-1----:R-:W-:-:S03]  /*70880*/  LOP3.LUT R29, R0, 0xe6, R2, 0xfe, !PT ;  /* 0x000000e6001d7812 */ /* 0x002fc600078efe02 */
[----:B------:R1:W-:Y:S04]  /*70890*/  STL [R1+0x14], R3 ;  /* 0x0000140301007387 */ /* 0x0003e80000100800 */
[----:B------:R2:W-:Y:S01]  /*708a0*/  STL [R1+0x18], R29 ;  /* 0x0000181d01007387 */ /* 0x0005e20000100800 */
[C-C-:B0-----:R-:W-:Y:S02]  /*708b0*/  LOP3.LUT R11, R0.reuse, 0xe8, R2.reuse, 0xfe, !PT ;  /* 0x000000e8000b7812 */ /* 0x141fe400078efe02 */
[----:B-1----:R-:W-:-:S03]  /*708c0*/  LOP3.LUT R3, R0, 0xea, R2, 0xfe, !PT ;  /* 0x000000ea00037812 */ /* 0x002fc600078efe02 */
[----:B------:R0:W-:Y:S01]  /*708d0*/  STL [R1+0x1c], R11 ;  /* 0x00001c0b01007387 */ /* 0x0001e20000100800 */
[----:B--2---:R-:W-:-:S03]  /*708e0*/  LOP3.LUT R29, R0, 0xec, R2, 0xfe, !PT ;  /* 0x000000ec001d7812 */ /* 0x004fc600078efe02 */
        /* <DEDUP_REMOVED lines=125> */
[----:B--2---:R-:W-:-:S05]  /*710c0*/  LOP3.LUT R29, R0, 0x16a, R2, 0xfe, !PT ;  /* 0x0000016a001d7812 */ /* 0x004fca00078efe02 */
        /* <DEDUP_REMOVED lines=108> */
[----:B0-----:R-:W2:Y:S04]  /*71790*/  LDL.LU R11, [R1+0x1e4] ;  /* 0x0001e400010b7983 */ /* 0x001ea80000300800 */
[----:B------:R0:W-:Y:S04]  /*717a0*/  STL [R1+0x2dc], R29 ;  /* 0x0002dc1d01007387 */ /* 0x0001e80000100800 */
[----:B------:R1:W-:Y:S01]  /*717b0*/  STL [R1+0x2e0], R3 ;  /* 0x0002e00301007387 */ /* 0x0003e20000100800 */
[C-C-:B0-----:R-:W-:Y:S02]  /*717c0*/  LOP3.LUT R29, R0.reuse, 0x1d8, R2.reuse, 0xfe, !PT ;  /* 0x000001d8001d7812 */ /* 0x141fe400078efe02 */
[----:B-1----:R-:W-:-:S03]  /*717d0*/  LOP3.LUT R3, R0, 0x1da, R2, 0xfe, !PT ;  /* 0x000001da00037812 */ /* 0x002fc600078efe02 */
        /* <DEDUP_REMOVED lines=13> */
[----:B0-----:R-:W3:Y:S04]  /*718b0*/  LDL.LU R29, [R1+0x1f4] ;  /* 0x0001f400011d7983 */ /* 0x001ee80000300800 */
[----:B------:R0:W-:Y:S02]  /*718c0*/  STL [R1+0x300], R3 ;  /* 0x0003000301007387 */ /* 0x0001e40000100800 */
[----:B0-----:R-:W-:-:S05]  /*718d0*/  LOP3.LUT R3, R0, 0x1e8, R2, 0xfe, !PT ;  /* 0x000001e800037812 */ /* 0x001fca00078efe02 */
        /* <DEDUP_REMOVED lines=18> */
[----:B------:R0:W-:Y:S01]  /*71a00*/  STL [R1+0x328], R3 ;  /* 0x0003280301007387 */ /* 0x0001e20000100800 */
[C-C-:B------:R-:W-:Y:S02]  /*71a10*/  LOP3.LUT R27, R0.reuse, 0xaa, R2.reuse, 0xfe, !PT ;  /* 0x000000aa001b7812 */ /* 0x140fe400078efe02 */
[C-C-:B------:R-:W-:Y:S02]  /*71a20*/  LOP3.LUT R28, R0.reuse, 0xac, R2.reuse, 0xfe, !PT ;  /* 0x000000ac001c7812 */ /* 0x140fe400078efe02 */
[C-C-:B------:R-:W-:Y:S02]  /*71a30*/  LOP3.LUT R15, R0.reuse, 0xae, R2.reuse, 0xfe, !PT ;  /* 0x000000ae000f7812 */ /* 0x140fe400078efe02 */
[C-C-:B0-----:R-:W-:Y:S02]  /*71a40*/  LOP3.LUT R3, R0.reuse, 0x1fc, R2.reuse, 0xfe, !PT ;  /* 0x000001fc00037812 */ /* 0x141fe400078efe02 */
[C-C-:B------:R-:W-:Y:S02]  /*71a50*/  LOP3.LUT R16, R0.reuse, 0xb0, R2.reuse, 0xfe, !PT ;  /* 0x000000b000107812 */ /* 0x140fe400078efe02 */
[C-C-:B------:R-:W-:Y:S01]  /*71a60*/  LOP3.LUT R17, R0.reuse, 0xb2, R2.reuse, 0xfe, !PT ;  /* 0x000000b200117812 */ /* 0x140fe200078efe02 */
[----:B------:R0:W-:Y:S01]  /*71a70*/  STL [R1+0x32c], R3 ;  /* 0x00032c0301007387 */ /* 0x0001e20000100800 */
[----:B------:R-:W-:-:S02]  /*71a80*/  LOP3.LUT R25, R0, 0xb4, R2, 0xfe, !PT ;  /* 0x000000b400197812 */ /* 0x000fc400078efe02 */
[C-C-:B------:R-:W-:Y:S02]  /*71a90*/  LOP3.LUT R26, R0.reuse, 0xb6, R2.reuse, 0xfe, !PT ;  /* 0x000000b6001a7812 */ /* 0x140fe400078efe02 */
[C-C-:B------:R-:W-:Y:S02]  /*71aa0*/  LOP3.LUT R24, R0.reuse, 0xb8, R2.reuse, 0xfe, !PT ;  /* 0x000000b800187812 */ /* 0x140fe400078efe02 */
[C-C-:B------:R-:W-:Y:S02]  /*71ab0*/  LOP3.LUT R22, R0.reuse, 0xba, R2.reuse, 0xfe, !PT ;  /* 0x000000ba00167812 */ /* 0x140fe400078efe02 */
[C-C-:B------:R-:W-:Y:S01]  /*71ac0*/  LOP3.LUT R20, R0.reuse, 0xbc, R2.reuse, 0xfe, !PT ;  /* 0x000000bc00147812 */ /* 0x140fe200078efe02 */
[----:B0-----:R-:W4:Y:S01]  /*71ad0*/  LDL.LU R3, [R1+0x1ae4] ;  /* 0x001ae40001037983 */ /* 0x001f220000300800 */
[C-C-:B------:R-:W-:Y:S02]  /*71ae0*/  LOP3.LUT R18, R0.reuse, 0xbe, R2.reuse, 0xfe, !PT ;  /* 0x000000be00127812 */ /* 0x140fe400078efe02 */
[----:B------:R-:W-:-:S02]  /*71af0*/  LOP3.LUT R13, R0, 0xc0, R2, 0xfe, !PT ;  /* 0x000000c0000d7812 */ /* 0x000fc400078efe02 */
[C-C-:B------:R-:W-:Y:S02]  /*71b00*/  LOP3.LUT R12, R0.reuse, 0xc2, R2.reuse, 0xfe, !PT ;  /* 0x000000c2000c7812 */ /* 0x140fe400078efe02 */
[C-C-:B------:R-:W-:Y:S02]  /*71b10*/  LOP3.LUT R10, R0.reuse, 0xc6, R2.reuse, 0xfe, !PT ;  /* 0x000000c6000a7812 */ /* 0x140fe400078efe02 */
[C-C-:B------:R-:W-:Y:S02]  /*71b20*/  LOP3.LUT R9, R0.reuse, 0xc8, R2.reuse, 0xfe, !PT ;  /* 0x000000c800097812 */ /* 0x140fe400078efe02 */
[C-C-:B------:R-:W-:Y:S02]  /*71b30*/  LOP3.LUT R8, R0.reuse, 0xca, R2.reuse, 0xfe, !PT ;  /* 0x000000ca00087812 */ /* 0x140fe400078efe02 */
        /* <DEDUP_REMOVED lines=8> */
[----:B------:R-:W2:Y:S01]  /*71bc0*/  LDL.LU R2, [R1+0x1ae0] ;  /* 0x001ae00001027983 */ /* 0x000ea20000300800 */
[----:B------:R-:W-:Y:S01]  /*71bd0*/  ISETP.LT.AND P2, PT, R27, c[0x0][0x17c], !P0 ;  /* 0x00005f001b007a0c */ /* 0x000fe20004741270 */
[----:B------:R-:W-:Y:S02]  /*71be0*/  IMAD.MOV.U32 R27, RZ, RZ, c[0x0][0x198] ;  /* 0x00006600ff1b7624 */ /* 0x000fe400078e00ff */
[----:B------:R0:W-:Y:S01]  /*71bf0*/  STL [R1+0x2bc], R0 ;  /* 0x0002bc0001007387 */ /* 0x0001e20000100800 */
[----:B------:R-:W-:Y:S01]  /*71c00*/  ISETP.LT.AND P3, PT, R15, c[0x0][0x17c], !P0 ;  /* 0x00005f000f007a0c */ /* 0x000fe20004761270 */
[----:B0-----:R-:W-:-:S04]  /*71c10*/  IMAD R0, R27, 0x2, R14 ;  /* 0x000000021b007824 */ /* 0x001fc800078e020e */
[----:B------:R-:W-:Y:S01]  /*71c20*/  IMAD R27, R27, 0x2, R0 ;  /* 0x000000021b1b7824 */ /* 0x000fe200078e0200 */
[----:B------:R-:W-:Y:S02]  /*71c30*/  ISETP.LT.AND P5, PT, R16, c[0x0][0x17c], !P0 ;  /* 0x00005f0010007a0c */ /* 0x000fe400047a1270 */
[----:B------:R-:W-:Y:S02]  /*71c40*/  ISETP.LT.AND P4, PT, R28, c[0x0][0x17c], !P0 ;  /* 0x00005f001c007a0c */ /* 0x000fe40004781270 */
[----:B------:R-:W3:Y:S01]  /*71c50*/  LDL.LU R28, [R1+0x64] ;  /* 0x00006400011c7983 */ /* 0x000ee20000300800 */
[----:B--2---:R-:W-:-:S04]  /*71c60*/  LEA R14, P1, R0, R2, 0x1 ;  /* 0x00000002000e7211 */ /* 0x004fc800078208ff */
[----:B----4-:R-:W-:Y:S01]  /*71c70*/  LEA.HI.X.SX32 R15, R0, R3, 0x1, P1 ;  /* 0x00000003000f7211 */ /* 0x010fe200008f0eff */
[----:B------:R-:W-:-:S04]  /*71c80*/  IMAD.MOV.U32 R0, RZ, RZ, c[0x0][0x198] ;  /* 0x00006600ff007624 */ /* 0x000fc800078e00ff */
[----:B------:R0:W-:Y:S01]  /*71c90*/  @P2 STG.E.U16 [R14.64], R11 ;  /* 0x0000000b0e002986 */ /* 0x0001e2000c10150a */
[-C--:B------:R-:W-:Y:S01]  /*71ca0*/  LEA R16, P2, R27, R2.reuse, 0x1 ;  /* 0x000000021b107211 */ /* 0x080fe200078408ff */
[----:B------:R-:W-:Y:S01]  /*71cb0*/  IMAD R0, R0, 0x2, R27 ;  /* 0x0000000200007824 */ /* 0x000fe200078e021b */
[----:B------:R-:W-:Y:S02]  /*71cc0*/  ISETP.LT.AND P1, PT, R17, c[0x0][0x17c], !P0 ;  /* 0x00005f0011007a0c */ /* 0x000fe40004721270 */
[----:B------:R-:W-:Y:S01]  /*71cd0*/  LEA.HI.X.SX32 R17, R27, R3, 0x1, P2 ;  /* 0x000000031b117211 */ /* 0x000fe200010f0eff */
[----:B------:R-:W-:Y:S01]  /*71ce0*/  IMAD.MOV.U32 R27, RZ, RZ, c[0x0][0x198] ;  /* 0x00006600ff1b7624 */ /* 0x000fe200078e00ff */
[----:B------:R-:W-:Y:S02]  /*71cf0*/  ISETP.LT.AND P2, PT, R25, c[0x0][0x17c], !P0 ;  /* 0x00005f0019007a0c */ /* 0x000fe40004741270 */
[----:B0-----:R-:W-:Y:S01]  /*71d00*/  LEA R14, P6, R0, R2, 0x1 ;  /* 0x00000002000e7211 */ /* 0x001fe200078c08ff */
[----:B------:R-:W-:-:S03]  /*71d10*/  IMAD R25, R27, 0x2, R0 ;  /* 0x000000021b197824 */ /* 0x000fc600078e0200 */
[----:B------:R-:W-:Y:S02]  /*71d20*/  LEA.HI.X.SX32 R15, R0, R3, 0x1, P6 ;  /* 0x00000003000f7211 */ /* 0x000fe400030f0eff */
[----:B------:R-:W2:Y:S04]  /*71d30*/  LDL.LU R0, [R1+0x74] ;  /* 0x0000740001007983 */ /* 0x000ea80000300800 */
[----:B---3--:R0:W-:Y:S04]  /*71d40*/  @P4 STG.E.U16 [R16.64], R29 ;  /* 0x0000001d10004986 */ /* 0x0081e8000c10150a */
[----:B------:R1:W-:Y:S01]  /*71d50*/  @P3 STG.E.U16 [R14.64], R28 ;  /* 0x0000001c0e003986 */ /* 0x0003e2000c10150a */
[----:B0-----:R-:W-:Y:S01]  /*71d60*/  LEA R16, P6, R25, R2, 0x1 ;  /* 0x0000000219107211 */ /* 0x001fe200078c08ff */
[----:B-1----:R-:W-:-:S03]  /*71d70*/  IMAD R15, R27, 0x2, R25 ;  /* 0x000000021b0f7824 */ /* 0x002fc600078e0219 */
[----:B------:R-:W-:Y:S02]  /*71d80*/  LEA.HI.X.SX32 R17, R25, R3, 0x1, P6 ;  /* 0x0000000319117211 */ /* 0x000fe400030f0eff */
[----:B------:R-:W-:Y:S02]  /*71d90*/  ISETP.LT.AND P4, PT, R26, c[0x0][0x17c], !P0 ;  /* 0x00005f001a007a0c */ /* 0x000fe40004781270 */
[----:B------:R-:W3:Y:S01]  /*71da0*/  LDL.LU R26, [R1+0x1d4] ;  /* 0x0001d400011a7983 */ /* 0x000ee20000300800 */
[----:B------:R-:W-:-:S03]  /*71db0*/  ISETP.LT.AND P3, PT, R24, c[0x0][0x17c], !P0 ;  /* 0x00005f0018007a0c */ /* 0x000fc60004761270 */
[----:B------:R-:W4:Y:S01]  /*71dc0*/  LDL.LU R24, [R1+0x1c4] ;  /* 0x0001c40001187983 */ /* 0x000f220000300800 */
[----:B--2---:R-:W-:-:S05]  /*71dd0*/  PRMT R25, R0, 0x7632, R25 ;  /* 0x0000763200197816 */ /* 0x004fca0000000019 */
[----:B------:R0:W-:Y:S04]  /*71de0*/  @P5 STG.E.U16 [R16.64], R25 ;  /* 0x0000001910005986 */ /* 0x0001e8000c10150a */
[----:B0-----:R-:W2:Y:S01]  /*71df0*/  LDL.LU R17, [R1+0x84] ;  /* 0x0000840001117983 */ /* 0x001ea20000300800 */
[----:B------:R-:W-:Y:S01]  /*71e00*/  IMAD R0, R27, 0x2, R15 ;  /* 0x000000021b007824 */ /* 0x000fe200078e020f */
[----:B------:R-:W-:-:S04]  /*71e10*/  LEA R14, P6, R15, R2, 0x1 ;  /* 0x000000020f0e7211 */ /* 0x000fc800078c08ff */
[-C--:B------:R-:W-:Y:S02]  /*71e20*/  LEA.HI.X.SX32 R15, R15, R3.reuse, 0x1, P6 ;  /* 0x000000030f0f7211 */ /* 0x080fe400030f0eff */
[----:B------:R-:W-:Y:S02]  /*71e30*/  LEA R16, P6, R0, R2, 0x1 ;  /* 0x0000000200107211 */ /* 0x000fe400078c08ff */
[----:B------:R-:W-:Y:S02]  /*71e40*/  ISETP.LT.AND P5, PT, R22, c[0x0][0x17c], !P0 ;  /* 0x00005f0016007a0c */ /* 0x000fe400047a1270 */
[----:B----4-:R-:W-:Y:S01]  /*71e50*/  PRMT R22, R24, 0x7632, R22 ;  /* 0x0000763218167816 */ /* 0x010fe20000000016 */
[----:B------:R-:W-:Y:S01]  /*71e60*/  IMAD R24, R27, 0x2, R0 ;  /* 0x000000021b187824 */ /* 0x000fe200078e0200 */
[----:B--2---:R-:W-:Y:S02]  /*71e70*/  PRMT R25, R17, 0x7632, R25 ;  /* 0x0000763211197816 */ /* 0x004fe40000000019 */
[----:B------:R-:W-:-:S02]  /*71e80*/  LEA.HI.X.SX32 R17, R0, R3, 0x1, P6 ;  /* 0x0000000300117211 */ /* 0x000fc400030f0eff */
[----:B------:R-:W2:Y:S04]  /*71e90*/  LDL.LU R0, [R1+0x94] ;  /* 0x0000940001007983 */ /* 0x000ea80000300800 */
[----:B------:R0:W-:Y:S01]  /*71ea0*/  @P1 STG.E.U16 [R14.64], R25 ;  /* 0x000000190e001986 */ /* 0x0001e2000c10150a */
[----:B------:R-:W-:-:S03]  /*71eb0*/  ISETP.LT.AND P1, PT, R20, c[0x0][0x17c], !P0 ;  /* 0x00005f0014007a0c */ /* 0x000fc60004721270 */
[----:B------:R1:W-:Y:S01]  /*71ec0*/  @P2 STG.E.U16 [R16.64], R22 ;  /* 0x0000001610002986 */ /* 0x0003e2000c10150a */
[----:B0-----:R-:W-:-:S04]  /*71ed0*/  LEA R14, P6, R24, R2, 0x1 ;  /* 0x00000002180e7211 */ /* 0x001fc800078c08ff */
[----:B------:R-:W-:Y:S02]  /*71ee0*/  LEA.HI.X.SX32 R15, R24, R3, 0x1, P6 ;  /* 0x00000003180f7211 */ /* 0x000fe400030f0eff */
[----:B--2---:R-:W-:-:S05]  /*71ef0*/  PRMT R20, R0, 0x7632, R20 ;  /* 0x0000763200147816 */ /* 0x004fca0000000014 */
[----:B------:R3:W-:Y:S01]  /*71f00*/  @P4 STG.E.U16 [R14.64], R20 ;  /* 0x000000140e004986 */ /* 0x0007e2000c10150a */
[----:B------:R-:W-:Y:S02]  /*71f10*/  ISETP.LT.AND P4, PT, R13, c[0x0][0x17c], !P0 ;  /* 0x00005f000d007a0c */ /* 0x000fe40004781270 */
[----:B------:R-:W-:Y:S02]  /*71f20*/  PRMT R13, R11, 0x7632, R13 ;  /* 0x000076320b0d7816 */ /* 0x000fe4000000000d */
[----:B------:R-:W2:Y:S01]  /*71f30*/  LDL.LU R11, [R1+0x1adc] ;  /* 0x001adc00010b7983 */ /* 0x000ea20000300800 */
[----:B-1----:R-:W-:-:S05]  /*71f40*/  IMAD R17, R27, 0x2, R24 ;  /* 0x000000021b117824 */ /* 0x002fca00078e0218 */
[-C--:B------:R-:W-:Y:S01]  /*71f50*/  LEA R16, P6, R17, R2.reuse, 0x1 ;  /* 0x0000000211107211 */ /* 0x080fe200078c08ff */
[----:B------:R-:W-:Y:S01]  /*71f60*/  IMAD R0, R27, 0x2, R17 ;  /* 0x000000021b007824 */ /* 0x000fe200078e0211 */
[----:B---3--:R-:W-:Y:S02]  /*71f70*/  PRMT R20, R26, 0x7632, R20 ;  /* 0x000076321a147816 */ /* 0x008fe40000000014 */
[----:B------:R-:W-:Y:S02]  /*71f80*/  LEA.HI.X.SX32 R17, R17, R3, 0x1, P6 ;  /* 0x0000000311117211 */ /* 0x000fe400030f0eff */
[----:B------:R-:W-:Y:S01]  /*71f90*/  ISETP.LT.AND P2, PT, R18, c[0x0][0x17c], !P0 ;  /* 0x00005f0012007a0c */ /* 0x000fe20004741270 */
[----:B------:R-:W-:Y:S01]  /*71fa0*/  IMAD R18, R27, 0x2, R0 ;  /* 0x000000021b127824 */ /* 0x000fe200078e0200 */
[----:B------:R-:W-:Y:S01]  /*71fb0*/  LEA R14, P6, R0, R2, 0x1 ;  /* 0x00000002000e7211 */ /* 0x000fe200078c08ff */
[----:B------:R0:W-:Y:S01]  /*71fc0*/  @P3 STG.E.U16 [R16.64], R20 ;  /* 0x0000001410003986 */ /* 0x0001e2000c10150a */
[----:B------:R-:W-:-:S02]  /*71fd0*/  ISETP.LT.AND P3, PT, R12, c[0x0][0x17c], !P0 ;  /* 0x00005f000c007a0c */ /* 0x000fc40004761270 */
[-C--:B------:R-:W-:Y:S02]  /*71fe0*/  LEA.HI.X.SX32 R15, R0, R3.reuse, 0x1, P6 ;  /* 0x00000003000f7211 */ /* 0x080fe400030f0eff */
[----:B------:R-:W-:Y:S01]  /*71ff0*/  LEA R12, P6, R18, R2, 0x1 ;  /* 0x00000002120c7211 */ /* 0x000fe200078c08ff */
[----:B0-----:R-:W-:Y:S02]  /*72000*/  IMAD.MOV.U32 R20, RZ, RZ, c[0x0][0x198] ;  /* 0x00006600ff147624 */ /* 0x001fe400078e00ff */
[----:B------:R0:W-:Y:S02]  /*72010*/  @P5 STG.E.U16 [R14.64], R13 ;  /* 0x0000000d0e005986 */ /* 0x0001e4000c10150a */
[----:B------:R-:W-:Y:S02]  /*72020*/  IMAD R0, R20, 0x2, R18 ;  /* 0x0000000214007824 */ /* 0x000fe400078e0212 */
[----:B------:R-:W3:Y:S01]  /*72030*/  LDL.LU R17, [R1+0x88] ;  /* 0x0000880001117983 */ /* 0x000ee20000300800 */
[----:B0-----:R-:W-:-:S02]  /*72040*/  LEA.HI.X.SX32 R13, R18, R3, 0x1, P6 ;  /* 0x00000003120d7211 */ /* 0x001fc400030f0eff */
[----:B------:R-:W-:Y:S02]  /*72050*/  PRMT R15, R29, 0x7632, R15 ;  /* 0x000076321d0f7816 */ /* 0x000fe4000000000f */
[----:B------:R-:W-:Y:S01]  /*72060*/  LEA R14, P6, R0, R2, 0x1 ;  /* 0x00000002000e7211 */ /* 0x000fe200078c08ff */
[----:B------:R-:W4:Y:S01]  /*72070*/  LDL.LU R29, [R1+0x1c8] ;  /* 0x0001c800011d7983 */ /* 0x000f220000300800 */
[----:B------:R-:W-:-:S03]  /*72080*/  PRMT R16, R28, 0x7632, R16 ;  /* 0x000076321c107816 */ /* 0x000fc60000000010 */
[----:B------:R0:W-:Y:S01]  /*72090*/  @P1 STG.E.U16 [R12.64], R15 ;  /* 0x0000000f0c001986 */ /* 0x0001e2000c10150a */
[----:B------:R-:W-:-:S03]  /*720a0*/  ISETP.LT.AND P1, PT, R10, c[0x0][0x17c], !P0 ;  /* 0x00005f000a007a0c */ /* 0x000fc60004721270 */
[----:B------:R-:W3:Y:S04]  /*720b0*/  LDL.LU R22, [R1] ;  /* 0x0000000001167983 */ /* 0x000ee80000300800 */
[----:B------:R-:W3:Y:S01]  /*720c0*/  LDL.LU R26, [R1+0x1d8] ;  /* 0x0001d800011a7983 */ /* 0x000ee20000300800 */
[----:B0-----:R-:W-:-:S03]  /*720d0*/  LEA.HI.X.SX32 R15, R0, R3, 0x1, P6 ;  /* 0x00000003000f7211 */ /* 0x001fc600030f0eff */
[----:B------:R-:W3:Y:S04]  /*720e0*/  LDL.LU R28, [R1+0xc] ;  /* 0x00000c00011c7983 */ /* 0x000ee80000300800 */
[----:B------:R-:W3:Y:S04]  /*720f0*/  LDL.LU R24, [R1+0x1e8] ;  /* 0x0001e80001187983 */ /* 0x000ee80000300800 */
[----:B------:R-:W3:Y:S04]  /*72100*/  LDL.LU R25, [R1+0x1f8] ;  /* 0x0001f80001197983 */ /* 0x000ee80000300800 */
[----:B------:R-:W3:Y:S04]  /*72110*/  LDL.LU R27, [R1+0x68] ;  /* 0x00006800011b7983 */ /* 0x000ee80000300800 */
[----:B------:R0:W-:Y:S01]  /*72120*/  @P2 STG.E.U16 [R14.64], R16 ;  /* 0x000000100e002986 */ /* 0x0001e2000c10150a */
[----:B------:R-:W-:-:S03]  /*72130*/  ISETP.LT.AND P2, PT, R9, c[0x0][0x17c], !P0 ;  /* 0x00005f0009007a0c */ /* 0x000fc60004741270 */
[----:B0-----:R-:W3:Y:S04]  /*72140*/  LDL.LU R16, [R1+0x4] ;  /* 0x0000040001107983 */ /* 0x001ee80000300800 */
[----:B------:R-:W3:Y:S04]  /*72150*/  LDL.LU R14, [R1+0x8] ;  /* 0x00000800010e7983 */ /* 0x000ee80000300800 */
[----:B------:R-:W3:Y:S01]  /*72160*/  LDL.LU R15, [R1+0x98] ;  /* 0x00009800010f7983 */ /* 0x000ee20000300800 */
[----:B--2---:R-:W-:Y:S01]  /*72170*/  ISETP.LT.AND P5, PT, R11, c[0x0][0x17c], !P0 ;  /* 0x00005f000b007a0c */ /* 0x004fe200047a1270 */
[----:B------:R-:W-:-:S04]  /*72180*/  IMAD R11, R20, 0x2, R0 ;  /* 0x00000002140b7824 */ /* 0x000fc800078e0200 */
[----:B------:R-:W-:Y:S01]  /*72190*/  IMAD R0, R20, 0x2, R11 ;  /* 0x0000000214007824 */ /* 0x000fe200078e020b */
[----:B------:R-:W-:-:S04]  /*721a0*/  LEA R12, P6, R11, R2, 0x1 ;  /* 0x000000020b0c7211 */ /* 0x000fc800078c08ff */
[----:B------:R-:W-:Y:S02]  /*721b0*/  LEA.HI.X.SX32 R13, R11, R3, 0x1, P6 ;  /* 0x000000030b0d7211 */ /* 0x000fe400030f0eff */
[----:B------:R-:W-:Y:S01]  /*721c0*/  LEA R10, P6, R0, R2, 0x1 ;  /* 0x00000002000a7211 */ /* 0x000fe200078c08ff */
[----:B------:R-:W-:-:S03]  /*721d0*/  IMAD R9, R20, 0x2, R0 ;  /* 0x0000000214097824 */ /* 0x000fc600078e0200 */
[----:B------:R-:W-:Y:S02]  /*721e0*/  LEA.HI.X.SX32 R11, R0, R3, 0x1, P6 ;  /* 0x00000003000b7211 */ /* 0x000fe400030f0eff */
[----:B------:R-:W2:Y:S04]  /*721f0*/  LDL R0, [R1+0x78] ;  /* 0x0000780001007983 */ /* 0x000ea80000100800 */
[----:B--2---:R0:W-:Y:S04]  /*72200*/  @P4 STG.E.U16 [R12.64], R0 ;  /* 0x000000000c004986 */ /* 0x0041e8000c10150a */
[----:B---3--:R-:W-:Y:S01]  /*72210*/  @P3 STG.E.U16 [R10.64], R17 ;  /* 0x000000110a003986 */ /* 0x008fe2000c10150a */
[----:B0-----:R-:W-:-:S04]  /*72220*/  LEA R12, P6, R9, R2, 0x1 ;  /* 0x00000002090c7211 */ /* 0x001fc800078c08ff */
[----:B------:R-:W-:-:S05]  /*72230*/  LEA.HI.X.SX32 R13, R9, R3, 0x1, P6 ;  /* 0x00000003090d7211 */ /* 0x000fca00030f0eff */
[----:B----4-:R0:W-:Y:S04]  /*72240*/  @P5 STG.E.U16 [R12.64], R29 ;  /* 0x0000001d0c005986 */ /* 0x0101e8000c10150a */
[----:B0-----:R-:W2:Y:S01]  /*72250*/  LDL.LU R13, [R1+0x78] ;  /* 0x00007800010d7983 */ /* 0x001ea20000300800 */
[----:B------:R-:W-:Y:S01]  /*72260*/  IMAD R0, R20, 0x2, R9 ;  /* 0x0000000214007824 */ /* 0x000fe200078e0209 */
[----:B------:R-:W-:Y:S02]  /*72270*/  ISETP.LT.AND P4, PT, R8, c[0x0][0x17c], !P0 ;  /* 0x00005f0008007a0c */ /* 0x000fe40004781270 */
[----:B------:R-:W-:Y:S01]  /*72280*/  ISETP.LT.AND P3, PT, R7, c[0x0][0x17c], !P0 ;  /* 0x00005f0007007a0c */ /* 0x000fe20004761270 */
[----:B------:R-:W-:Y:S01]  /*72290*/  IMAD R7, R20, 0x2, R0 ;  /* 0x0000000214077824 */ /* 0x000fe200078e0200 */
[----:B------:R-:W-:-:S04]  /*722a0*/  LEA R8, P6, R0, R2, 0x1 ;  /* 0x0000000200087211 */ /* 0x000fc800078c08ff */
[-C--:B------:R-:W-:Y:S01]  /*722b0*/  LEA.HI.X.SX32 R9, R0, R3.reuse, 0x1, P6 ;  /* 0x0000000300097211 */ /* 0x080fe200030f0eff */
[----:B------:R-:W-:Y:S01]  /*722c0*/  IMAD R0, R20, 0x2, R7 ;  /* 0x0000000214007824 */ /* 0x000fe200078e0207 */
[CC--:B------:R-:W-:Y:S02]  /*722d0*/  LEA R10, P6, R7.reuse, R2.reuse, 0x1 ;  /* 0x00000002070a7211 */ /* 0x0c0fe400078c08ff */
[----:B------:R-:W-:Y:S01]  /*722e0*/  ISETP.LT.AND P5, PT, R6, c[0x0][0x17c], !P0 ;  /* 0x00005f0006007a0c */ /* 0x000fe200047a1270 */
[----:B------:R0:W-:Y:S01]  /*722f0*/  @P1 STG.E.U16 [R8.64], R15 ;  /* 0x0000000f08001986 */ /* 0x0001e2000c10150a */
[----:B------:R-:W-:Y:S02]  /*72300*/  LEA.HI.X.SX32 R11, R7, R3, 0x1, P6 ;  /* 0x00000003070b7211 */ /* 0x000fe400030f0eff */
[----:B------:R-:W-:Y:S01]  /*72310*/  ISETP.LT.AND P1, PT, R5, c[0x0][0x17c], !P0 ;  /* 0x00005f0005007a0c */ /* 0x000fe20004721270 */
[----:B------:R-:W-:Y:S01]  /*72320*/  IMAD R5, R20, 0x2, R0 ;  /* 0x0000000214057824 */ /* 0x000fe200078e0200 */
[----:B------:R-:W-:-:S04]  /*72330*/  LEA R6, P6, R0, R2, 0x1 ;  /* 0x0000000200067211 */ /* 0x000fc800078c08ff */
[-C--:B------:R-:W-:Y:S01]  /*72340*/  LEA.HI.X.SX32 R7, R0, R3.reuse, 0x1, P6 ;  /* 0x0000000300077211 */ /* 0x080fe200030f0eff */
[----:B------:R-:W-:Y:S01]  /*72350*/  IMAD R0, R20, 0x2, R5 ;  /* 0x0000000214007824 */ /* 0x000fe200078e0205 */
[CC--:B0-----:R-:W-:Y:S01]  /*72360*/  LEA R8, P6, R5.reuse, R2.reuse, 0x1 ;  /* 0x0000000205087211 */ /* 0x0c1fe200078c08ff */
[----:B------:R-:W-:Y:S01]  /*72370*/  @P2 STG.E.U16 [R10.64], R26 ;  /* 0x0000001a0a002986 */ /* 0x000fe2000c10150a */
[----:B------:R-:W-:Y:S02]  /*72380*/  ISETP.LT.AND P2, PT, R4, c[0x0][0x17c], !P0 ;  /* 0x00005f0004007a0c */ /* 0x000fe40004741270 */
[----:B------:R-:W-:Y:S01]  /*72390*/  LEA.HI.X.SX32 R9, R5, R3, 0x1, P6 ;  /* 0x0000000305097211 */ /* 0x000fe200030f0eff */
[----:B------:R0:W-:Y:S01]  /*723a0*/  @P4 STG.E.U16 [R6.64], R24 ;  /* 0x0000001806004986 */ /* 0x0001e2000c10150a */
[----:B------:R-:W-:-:S04]  /*723b0*/  LEA R4, P6, R0, R2, 0x1 ;  /* 0x0000000200047211 */ /* 0x000fc800078c08ff */
[----:B------:R-:W-:Y:S01]  /*723c0*/  LEA.HI.X.SX32 R5, R0, R3, 0x1, P6 ;  /* 0x0000000300057211 */ /* 0x000fe200030f0eff */
[----:B0-----:R-:W-:-:S05]  /*723d0*/  IMAD R7, R20, 0x2, R0 ;  /* 0x0000000214077824 */ /* 0x001fca00078e0200 */
[----:B------:R-:W-:Y:S01]  /*723e0*/  LEA R6, P6, R7, R2, 0x1 ;  /* 0x0000000207067211 */ /* 0x000fe200078c08ff */
[----:B------:R-:W-:-:S03]  /*723f0*/  IMAD R0, R20, 0x2, R7 ;  /* 0x0000000214007824 */ /* 0x000fc600078e0207 */
[----:B------:R-:W-:Y:S01]  /*72400*/  LEA.HI.X.SX32 R7, R7, R3, 0x1, P6 ;  /* 0x0000000307077211 */ /* 0x000fe200030f0eff */
[----:B------:R0:W-:Y:S04]  /*72410*/  @P3 STG.E.U16 [R8.64], R25 ;  /* 0x0000001908003986 */ /* 0x0001e8000c10150a */
[----:B------:R1:W-:Y:S01]  /*72420*/  @P5 STG.E.U16 [R4.64], R27 ;  /* 0x0000001b04005986 */ /* 0x0003e2000c10150a */
[----:B0-----:R-:W-:-:S03]  /*72430*/  PRMT R8, R17, 0x7632, R8 ;  /* 0x0000763211087816 */ /* 0x001fc60000000008 */
[----:B------:R-:W3:Y:S01]  /*72440*/  LDL.LU R17, [R1+0x10] ;  /* 0x0000100001117983 */ /* 0x000ee20000300800 */
[----:B--2---:R-:W-:-:S05]  /*72450*/  PRMT R10, R13, 0x7632, R10 ;  /* 0x000076320d0a7816 */ /* 0x004fca000000000a */
[----:B------:R0:W-:Y:S01]  /*72460*/  @P1 STG.E.U16 [R6.64], R10 ;  /* 0x0000000a06001986 */ /* 0x0001e2000c10150a */
[----:B------:R-:W-:-:S03]  /*72470*/  ISETP.LT.AND P1, PT, R22, c[0x0][0x17c], !P0 ;  /* 0x00005f0016007a0c */ /* 0x000fc60004721270 */
[----:B------:R-:W2:Y:S01]  /*72480*/  LDL.LU R22, [R1+0x14] ;  /* 0x0000140001167983 */ /* 0x000ea20000300800 */
[-C--:B-1----:R-:W-:Y:S01]  /*72490*/  LEA R4, P6, R0, R2.reuse, 0x1 ;  /* 0x0000000200047211 */ /* 0x082fe200078c08ff */
[----:B------:R-:W-:Y:S01]  /*724a0*/  IMAD R9, R20, 0x2, R0 ;  /* 0x0000000214097824 */ /* 0x000fe200078e0200 */
[----:B------:R-:W-:Y:S02]  /*724b0*/  ISETP.LT.AND P4, PT, R19, c[0x0][0x17c], !P0 ;  /* 0x00005f0013007a0c */ /* 0x000fe40004781270 */
[-C--:B------:R-:W-:Y:S01]  /*724c0*/  LEA.HI.X.SX32 R5, R0, R3.reuse, 0x1, P6 ;  /* 0x0000000300057211 */ /* 0x080fe200030f0eff */
[----:B------:R-:W-:Y:S01]  /*724d0*/  IMAD R0, R20, 0x2, R9 ;  /* 0x0000000214007824 */ /* 0x000fe200078e0209 */
[----:B0-----:R-:W-:Y:S02]  /*724e0*/  LEA R6, P6, R9, R2, 0x1 ;  /* 0x0000000209067211 */ /* 0x001fe400078c08ff */
[----:B------:R-:W-:Y:S01]  /*724f0*/  ISETP.LT.AND P3, PT, R21, c[0x0][0x17c], !P0 ;  /* 0x00005f0015007a0c */ /* 0x000fe20004761270 */
[----:B------:R0:W-:Y:S01]  /*72500*/  @P2 STG.E.U16 [R4.64], R8 ;  /* 0x0000000804002986 */ /* 0x0001e2000c10150a */
[----:B------:R-:W-:-:S02]  /*72510*/  LEA.HI.X.SX32 R7, R9, R3, 0x1, P6 ;  /* 0x0000000309077211 */ /* 0x000fc400030f0eff */
[----:B------:R-:W-:Y:S02]  /*72520*/  PRMT R10, R15, 0x7632, R10 ;  /* 0x000076320f0a7816 */ /* 0x000fe4000000000a */
[----:B0-----:R-:W-:Y:S02]  /*72530*/  PRMT R5, R29, 0x7632, R5 ;  /* 0x000076321d057816 */ /* 0x001fe40000000005 */
[----:B------:R-:W-:Y:S01]  /*72540*/  LEA R4, P6, R0, R2, 0x1 ;  /* 0x0000000200047211 */ /* 0x000fe200078c08ff */
[----:B------:R-:W-:Y:S01]  /*72550*/  IMAD R8, R20, 0x2, R0 ;  /* 0x0000000214087824 */ /* 0x000fe200078e0200 */
[----:B------:R-:W-:Y:S01]  /*72560*/  ISETP.LT.AND P5, PT, R23, c[0x0][0x17c], !P0 ;  /* 0x00005f0017007a0c */ /* 0x000fe200047a1270 */
[----:B------:R0:W-:Y:S01]  /*72570*/  @P4 STG.E.U16 [R6.64], R5 ;  /* 0x0000000506004986 */ /* 0x0001e2000c10150a */
[----:B------:R-:W-:-:S03]  /*72580*/  PRMT R9, R26, 0x7632, R9 ;  /* 0x000076321a097816 */ /* 0x000fc60000000009 */
[----:B------:R-:W4:Y:S04]  /*72590*/  LDL.LU R29, [R1+0x1ad8] ;  /* 0x001ad800011d7983 */ /* 0x000f280000300800 */
[----:B------:R-:W4:Y:S01]  /*725a0*/  LDL.LU R26, [R1+0x18] ;  /* 0x00001800011a7983 */ /* 0x000f220000300800 */
[----:B0-----:R-:W-:Y:S01]  /*725b0*/  LEA.HI.X.SX32 R5, R0, R3, 0x1, P6 ;  /* 0x0000000300057211 */ /* 0x001fe200030f0eff */
[----:B------:R-:W-:Y:S01]  /*725c0*/  IMAD R0, R20, 0x2, R8 ;  /* 0x0000000214007824 */ /* 0x000fe200078e0208 */
[----:B------:R-:W-:-:S03]  /*725d0*/  LEA R6, P6, R8, R2, 0x1 ;  /* 0x0000000208067211 */ /* 0x000fc600078c08ff */
[----:B------:R0:W-:Y:S01]  /*725e0*/  @P3 STG.E.U16 [R4.64], R10 ;  /* 0x0000000a04003986 */ /* 0x0001e2000c10150a */
[----:B------:R-:W-:Y:S02]  /*725f0*/  ISETP.LT.AND P3, PT, R28, c[0x0][0x17c], !P0 ;  /* 0x00005f001c007a0c */ /* 0x000fe40004761270 */
[----:B------:R-:W-:Y:S01]  /*72600*/  LEA.HI.X.SX32 R7, R8, R3, 0x1, P6 ;  /* 0x0000000308077211 */ /* 0x000fe200030f0eff */
[----:B------:R-:W4:Y:S01]  /*72610*/  LDL.LU R28, [R1+0x1c] ;  /* 0x00001c00011c7983 */ /* 0x000f220000300800 */
[----:B------:R-:W-:-:S03]  /*72620*/  PRMT R8, R24, 0x7632, R8 ;  /* 0x0000763218087816 */ /* 0x000fc60000000008 */
[----:B------:R-:W4:Y:S01]  /*72630*/  LDL.LU R12, [R1+0x7c] ;  /* 0x00007c00010c7983 */ /* 0x000f220000300800 */
[----:B0-----:R-:W-:-:S03]  /*72640*/  LEA R4, P6, R0, R2, 0x1 ;  /* 0x0000000200047211 */ /* 0x001fc600078c08ff */
[----:B------:R-:W4:Y:S01]  /*72650*/  LDL.LU R24, [R1+0x8c] ;  /* 0x00008c0001187983 */ /* 0x000f220000300800 */
[----:B------:R-:W-:Y:S02]  /*72660*/  ISETP.LT.AND P2, PT, R16, c[0x0][0x17c], !P0 ;  /* 0x00005f0010007a0c */ /* 0x000fe40004741270 */
[----:B------:R-:W-:Y:S01]  /*72670*/  LEA.HI.X.SX32 R5, R0, R3, 0x1, P6 ;  /* 0x0000000300057211 */ /* 0x000fe200030f0eff */
[----:B------:R-:W4:Y:S01]  /*72680*/  LDL.LU R16, [R1+0x1cc] ;  /* 0x0001cc0001107983 */ /* 0x000f220000300800 */
[----:B------:R-:W-:-:S03]  /*72690*/  ISETP.LT.AND P4, PT, R14, c[0x0][0x17c], !P0 ;  /* 0x00005f000e007a0c */ /* 0x000fc60004781270 */
[----:B------:R0:W-:Y:S04]  /*726a0*/  @P5 STG.E.U16 [R6.64], R9 ;  /* 0x0000000906005986 */ /* 0x0001e8000c10150a */
[----:B------:R-:W4:Y:S04]  /*726b0*/  LDL.LU R21, [R1+0x60] ;  /* 0x0000600001157983 */ /* 0x000f280000300800 */
[----:B------:R1:W-:Y:S04]  /*726c0*/  @P1 STG.E.U16 [R4.64], R8 ;  /* 0x0000000804001986 */ /* 0x0003e8000c10150a */
[----:B------:R-:W4:Y:S04]  /*726d0*/  LDL.LU R11, [R1+0x70] ;  /* 0x00007000010b7983 */ /* 0x000f280000300800 */
[----:B------:R-:W4:Y:S01]  /*726e0*/  LDL.LU R14, [R1+0x9c] ;  /* 0x00009c00010e7983 */ /* 0x000f220000300800 */
[----:B--2---:R-:W-:-:S03]  /*726f0*/  ISETP.LT.AND P1, PT, R22, c[0x0][0x17c], !P0 ;  /* 0x00005f0016007a0c */ /* 0x004fc60004721270 */
[----:B------:R-:W2:Y:S01]  /*72700*/  LDL.LU R22, [R1+0x80] ;  /* 0x0000800001167983 */ /* 0x000ea20000300800 */
[C---:B0-----:R-:W-:Y:S01]  /*72710*/  IMAD R7, R20.reuse, 0x2, R0 ;  /* 0x0000000214077824 */ /* 0x041fe200078e0200 */
[----:B------:R-:W-:Y:S02]  /*72720*/  PRMT R10, R25, 0x7632, R10 ;  /* 0x00007632190a7816 */ /* 0x000fe4000000000a */
[----:B------:R-:W-:Y:S01]  /*72730*/  PRMT R9, R27, 0x7632, R9 ;  /* 0x000076321b097816 */ /* 0x000fe20000000009 */
[C---:B------:R-:W-:Y:S01]  /*72740*/  IMAD R0, R20.reuse, 0x2, R7 ;  /* 0x0000000214007824 */ /* 0x040fe200078e0207 */
[CC--:B------:R-:W-:Y:S01]  /*72750*/  LEA R6, P6, R7.reuse, R2.reuse, 0x1 ;  /* 0x0000000207067211 */ /* 0x0c0fe200078c08ff */
[----:B------:R-:W2:Y:S03]  /*72760*/  LDL.LU R13, [R1+0x90] ;  /* 0x00009000010d7983 */ /* 0x000ea60000300800 */
[----:B------:R-:W-:Y:S01]  /*72770*/  LEA.HI.X.SX32 R7, R7, R3, 0x1, P6 ;  /* 0x0000000307077211 */ /* 0x000fe200030f0eff */
[----:B-1----:R-:W-:Y:S01]  /*72780*/  IMAD R8, R20, 0x2, R0 ;  /* 0x0000000214087824 */ /* 0x002fe200078e0200 */
[----:B------:R-:W-:Y:S01]  /*72790*/  LEA R4, P6, R0, R2, 0x1 ;  /* 0x0000000200047211 */ /* 0x000fe200078c08ff */
[----:B------:R-:W2:Y:S01]  /*727a0*/  LDL.LU R25, [R1+0x1dc] ;  /* 0x0001dc0001197983 */ /* 0x000ea20000300800 */
[----:B---3--:R-:W-:-:S02]  /*727b0*/  ISETP.LT.AND P5, PT, R17, c[0x0][0x17c], !P0 ;  /* 0x00005f0011007a0c */ /* 0x008fc400047a1270 */
[----:B------:R-:W-:Y:S01]  /*727c0*/  LEA.HI.X.SX32 R5, R0, R3, 0x1, P6 ;  /* 0x0000000300057211 */ /* 0x000fe200030f0eff */
[----:B------:R0:W-:Y:S01]  /*727d0*/  @P2 STG.E.U16 [R6.64], R10 ;  /* 0x0000000a06002986 */ /* 0x0001e2000c10150a */
[----:B------:R-:W-:-:S03]  /*727e0*/  IMAD R0, R20, 0x2, R8 ;  /* 0x0000000214007824 */ /* 0x000fc600078e0208 */
[----:B------:R1:W-:Y:S04]  /*727f0*/  @P4 STG.E.U16 [R4.64], R9 ;  /* 0x0000000904004986 */ /* 0x0003e8000c10150a */
[----:B------:R-:W3:Y:S01]  /*72800*/  LDL.LU R27, [R1+0x1ec] ;  /* 0x0001ec00011b7983 */ /* 0x000ee20000300800 */
[----:B0-----:R-:W-:-:S03]  /*72810*/  LEA R6, P2, R8, R2, 0x1 ;  /* 0x0000000208067211 */ /* 0x001fc600078408ff */
[----:B------:R-:W3:Y:S01]  /*72820*/  LDL.LU R15, [R1+0xe4] ;  /* 0x0000e400010f7983 */ /* 0x000ee20000300800 */
[-C--:B------:R-:W-:Y:S01]  /*72830*/  LEA.HI.X.SX32 R7, R8, R3.reuse, 0x1, P2 ;  /* 0x0000000308077211 */ /* 0x080fe200010f0eff */
[----:B------:R-:W-:Y:S01]  /*72840*/  IMAD R8, R20, 0x2, R0 ;  /* 0x0000000214087824 */ /* 0x000fe200078e0200 */
[----:B-1----:R-:W-:Y:S01]  /*72850*/  LEA R4, P6, R0, R2, 0x1 ;  /* 0x0000000200047211 */ /* 0x002fe200078c08ff */
[----:B------:R-:W3:Y:S01]  /*72860*/  LDL.LU R17, [R1+0xe8] ;  /* 0x0000e80001117983 */ /* 0x000ee20000300800 */
[----:B----4-:R-:W-:Y:S02]  /*72870*/  ISETP.LT.AND P4, PT, R26, c[0x0][0x17c], !P0 ;  /* 0x00005f001a007a0c */ /* 0x010fe40004781270 */
[----:B------:R-:W-:Y:S01]  /*72880*/  LEA.HI.X.SX32 R5, R0, R3, 0x1, P6 ;  /* 0x0000000300057211 */ /* 0x000fe200030f0eff */
[----:B------:R-:W-:Y:S01]  /*72890*/  IMAD R0, R20, 0x2, R8 ;  /* 0x0000000214007824 */ /* 0x000fe200078e0208 */
[----:B------:R-:W4:Y:S01]  /*728a0*/  LDL.LU R19, [R1+0xec] ;  /* 0x0000ec0001137983 */ /* 0x000f220000300800 */
[----:B------:R-:W-:-:S03]  /*728b0*/  ISETP.LT.AND P2, PT, R28, c[0x0][0x17c], !P0 ;  /* 0x00005f001c007a0c */ /* 0x000fc60004741270 */
[----:B------:R-:W4:Y:S04]  /*728c0*/  LDL.LU R28, [R1+0x1fc] ;  /* 0x0001fc00011c7983 */ /* 0x000f280000300800 */
[----:B------:R0:W-:Y:S04]  /*728d0*/  @P3 STG.E.U16 [R6.64], R12 ;  /* 0x0000000c06003986 */ /* 0x0001e8000c10150a */
[----:B------:R1:W-:Y:S04]  /*728e0*/  @P5 STG.E.U16 [R4.64], R24 ;  /* 0x0000001804005986 */ /* 0x0003e8000c10150a */
[----:B------:R-:W4:Y:S01]  /*728f0*/  LDL.LU R26, [R1+0x6c] ;  /* 0x00006c00011a7983 */ /* 0x000f220000300800 */
[----:B0-----:R-:W-:-:S02]  /*72900*/  LEA R6, P3, R8, R2, 0x1 ;  /* 0x0000000208067211 */ /* 0x001fc400078608ff */
[----:B-1----:R-:W-:Y:S02]  /*72910*/  LEA R4, P6, R0, R2, 0x1 ;  /* 0x0000000200047211 */ /* 0x002fe400078c08ff */
[-C--:B------:R-:W-:Y:S02]  /*72920*/  LEA.HI.X.SX32 R7, R8, R3.reuse, 0x1, P3 ;  /* 0x0000000308077211 */ /* 0x080fe400018f0eff */
[----:B------:R-:W-:-:S03]  /*72930*/  LEA.HI.X.SX32 R5, R0, R3, 0x1, P6 ;  /* 0x0000000300057211 */ /* 0x000fc600030f0eff */
[----:B------:R0:W-:Y:S01]  /*72940*/  @P1 STG.E.U16 [R6.64], R16 ;  /* 0x0000001006001986 */ /* 0x0001e2000c10150a */
[----:B------:R-:W-:-:S03]  /*72950*/  ISETP.LT.AND P3, PT, R11, c[0x0][0x17c], !P0 ;  /* 0x00005f000b007a0c */ /* 0x000fc60004761270 */
[----:B------:R1:W-:Y:S04]  /*72960*/  @P4 STG.E.U16 [R4.64], R14 ;  /* 0x0000000e04004986 */ /* 0x0003e8000c10150a */
[----:B------:R-:W4:Y:S01]  /*72970*/  LDL.LU R11, [R1+0xf0] ;  /* 0x0000f000010b7983 */ /* 0x000f220000300800 */
[----:B--2---:R-:W-:-:S03]  /*72980*/  ISETP.LT.AND P4, PT, R22, c[0x0][0x17c], !P0 ;  /* 0x00005f0016007a0c */ /* 0x004fc60004781270 */
[----:B------:R-:W2:Y:S01]  /*72990*/  LDL.LU R22, [R1+0xf4] ;  /* 0x0000f40001167983 */ /* 0x000ea20000300800 */
[----:B------:R-:W-:Y:S01]  /*729a0*/  IMAD R8, R20, 0x2, R0 ;  /* 0x0000000214087824 */ /* 0x000fe200078e0200 */
[----:B------:R-:W-:-:S03]  /*729b0*/  ISETP.LT.AND P5, PT, R21, c[0x0][0x17c], !P0 ;  /* 0x00005f0015007a0c */ /* 0x000fc600047a1270 */
[----:B------:R-:W-:Y:S01]  /*729c0*/  IMAD R0, R20, 0x2, R8 ;  /* 0x0000000214007824 */ /* 0x000fe200078e0208 */
[----:B0-----:R-:W-:-:S04]  /*729d0*/  LEA R6, P1, R8, R2, 0x1 ;  /* 0x0000000208067211 */ /* 0x001fc800078208ff */
[----:B------:R-:W-:Y:S01]  /*729e0*/  LEA.HI.X.SX32 R7, R8, R3, 0x1, P1 ;  /* 0x0000000308077211 */ /* 0x000fe200008f0eff */
[----:B------:R-:W-:Y:S01]  /*729f0*/  IMAD R8, R20, 0x2, R0 ;  /* 0x0000000214087824 */ /* 0x000fe200078e0200 */
[----:B-1----:R-:W-:-:S03]  /*72a00*/  LEA R4, P6, R0, R2, 0x1 ;  /* 0x0000000200047211 */ /* 0x002fc600078c08ff */
[----:B------:R0:W-:Y:S01]  /*72a10*/  @P2 STG.E.U16 [R6.64], R25 ;  /* 0x0000001906002986 */ /* 0x0001e2000c10150a */
[----:B------:R-:W-:Y:S01]  /*72a20*/  LEA.HI.X.SX32 R5, R0, R3, 0x1, P6 ;  /* 0x0000000300057211 */ /* 0x000fe200030f0eff */
[----:B------:R-:W-:Y:S01]  /*72a30*/  IMAD R0, R20, 0x2, R8 ;  /* 0x0000000214007824 */ /* 0x000fe200078e0208 */
[----:B------:R-:W-:Y:S02]  /*72a40*/  ISETP.LT.AND P1, PT, R13, c[0x0][0x17c], !P0 ;  /* 0x00005f000d007a0c */ /* 0x000fe40004721270 */
[----:B------:R-:W-:Y:S01]  /*72a50*/  PRMT R10, R12, 0x7632, R10 ;  /* 0x000076320c0a7816 */ /* 0x000fe2000000000a */
[----:B------:R-:W2:Y:S01]  /*72a60*/  LDL.LU R13, [R1+0xf8] ;  /* 0x0000f800010d7983 */ /* 0x000ea20000300800 */
[----:B0-----:R-:W-:-:S03]  /*72a70*/  LEA R6, P2, R8, R2, 0x1 ;  /* 0x0000000208067211 */ /* 0x001fc600078408ff */
[----:B---3--:R0:W-:Y:S01]  /*72a80*/  @P5 STG.E.U16 [R4.64], R27 ;  /* 0x0000001b04005986 */ /* 0x0081e2000c10150a */
[----:B------:R-:W-:Y:S01]  /*72a90*/  LEA.HI.X.SX32 R7, R8, R3, 0x1, P2 ;  /* 0x0000000308077211 */ /* 0x000fe200010f0eff */
[----:B------:R-:W-:Y:S01]  /*72aa0*/  IMAD R8, R20, 0x2, R0 ;  /* 0x0000000214087824 */ /* 0x000fe200078e0200 */
[----:B0-----:R-:W-:-:S04]  /*72ab0*/  LEA R4, P6, R0, R2, 0x1 ;  /* 0x0000000200047211 */ /* 0x001fc800078c08ff */
[----:B------:R-:W-:Y:S01]  /*72ac0*/  LEA.HI.X.SX32 R5, R0, R3, 0x1, P6 ;  /* 0x0000000300057211 */ /* 0x000fe200030f0eff */
[----:B----4-:R0:W-:Y:S01]  /*72ad0*/  @P3 STG.E.U16 [R6.64], R28 ;  /* 0x0000001c06003986 */ /* 0x0101e2000c10150a */
[----:B------:R-:W-:Y:S01]  /*72ae0*/  ISETP.LT.AND P2, PT, R15, c[0x0][0x17c], !P0 ;  /* 0x00005f000f007a0c */ /* 0x000fe20004741270 */
[----:B------:R-:W-:Y:S01]  /*72af0*/  IMAD R0, R20, 0x2, R8 ;  /* 0x0000000214007824 */ /* 0x000fe200078e0208 */
[----:B------:R-:W-:Y:S01]  /*72b00*/  ISETP.LT.AND P5, PT, R17, c[0x0][0x17c], !P0 ;  /* 0x00005f0011007a0c */ /* 0x000fe200047a1270 */
[----:B------:R-:W3:Y:S01]  /*72b10*/  LDL.LU R15, [R1+0xfc] ;  /* 0x0000fc00010f7983 */ /* 0x000ee20000300800 */
[----:B------:R-:W-:-:S03]  /*72b20*/  PRMT R9, R24, 0x7632, R9 ;  /* 0x0000763218097816 */ /* 0x000fc60000000009 */
[----:B------:R-:W4:Y:S01]  /*72b30*/  LDL.LU R17, [R1+0x100] ;  /* 0x0001000001117983 */ /* 0x000f220000300800 */
[----:B0-----:R-:W-:-:S03]  /*72b40*/  LEA R6, P6, R8, R2, 0x1 ;  /* 0x0000000208067211 */ /* 0x001fc600078c08ff */
[----:B------:R0:W-:Y:S01]  /*72b50*/  @P4 STG.E.U16 [R4.64], R26 ;  /* 0x0000001a04004986 */ /* 0x0001e2000c10150a */
[----:B------:R-:W-:-:S03]  /*72b60*/  LEA.HI.X.SX32 R7, R8, R3, 0x1, P6 ;  /* 0x0000000308077211 */ /* 0x000fc600030f0eff */
[----:B------:R-:W4:Y:S04]  /*72b70*/  LDL.LU R24, [R1+0x104] ;  /* 0x0001040001187983 */ /* 0x000f280000300800 */
[----:B------:R1:W-:Y:S01]  /*72b80*/  @P1 STG.E.U16 [R6.64], R10 ;  /* 0x0000000a06001986 */ /* 0x0003e2000c10150a */
[----:B------:R-:W-:Y:S01]  /*72b90*/  IMAD R8, R20, 0x2, R0 ;  /* 0x0000000214087824 */ /* 0x000fe200078e0200 */
[----:B0-----:R-:W-:-:S04]  /*72ba0*/  LEA R4, P6, R0, R2, 0x1 ;  /* 0x0000000200047211 */ /* 0x001fc800078c08ff */
[-C--:B------:R-:W-:Y:S02]  /*72bb0*/  LEA.HI.X.SX32 R5, R0, R3.reuse, 0x1, P6 ;  /* 0x0000000300057211 */ /* 0x080fe400030f0eff */
[----:B-1----:R-:W-:Y:S02]  /*72bc0*/  LEA R6, P6, R8, R2, 0x1 ;  /* 0x0000000208067211 */ /* 0x002fe400078c08ff */
[----:B------:R-:W-:Y:S02]  /*72bd0*/  PRMT R10, R16, 0x7632, R10 ;  /* 0x00007632100a7816 */ /* 0x000fe4000000000a */
[----:B------:R-:W-:Y:S01]  /*72be0*/  LEA.HI.X.SX32 R7, R8, R3, 0x1, P6 ;  /* 0x0000000308077211 */ /* 0x000fe200030f0eff */
[----:B------:R-:W-:Y:S04]  /*72bf0*/  @P2 STG.E.U16 [R4.64], R9 ;  /* 0x0000000904002986 */ /* 0x000fe8000c10150a */
[----:B------:R0:W-:Y:S02]  /*72c00*/  @P5 STG.E.U16 [R6.64], R10 ;  /* 0x0000000a06005986 */ /* 0x0001e4000c10150a */
[----:B0-----:R-:W-:-:S02]  /*72c10*/  PRMT R10, R25, 0x7632, R10 ;  /* 0x00007632190a7816 */ /* 0x001fc4000000000a */
[----:B--2---:R-:W-:Y:S02]  /*72c20*/  ISETP.LT.AND P1, PT, R22, c[0x0][0x17c], !P0 ;  /* 0x00005f0016007a0c */ /* 0x004fe40004721270 */
[----:B------:R-:W2:Y:S04]  /*72c30*/  LDL.LU R22, [R1+0x108] ;  /* 0x0001080001167983 */ /* 0x000ea80000300800 */
[----:B------:R-:W2:Y:S01]  /*72c40*/  LDL.LU R25, [R1+0x10c] ;  /* 0x00010c0001197983 */ /* 0x000ea20000300800 */
[----:B------:R-:W-:Y:S01]  /*72c50*/  IMAD R0, R20, 0x2, R8 ;  /* 0x0000000214007824 */ /* 0x000fe200078e0208 */
[----:B------:R-:W-:-:S03]  /*72c60*/  ISETP.LT.AND P3, PT, R19, c[0x0][0x17c], !P0 ;  /* 0x00005f0013007a0c */ /* 0x000fc60004761270 */
[----:B------:R-:W-:Y:S01]  /*72c70*/  IMAD R8, R20, 0x2, R0 ;  /* 0x0000000214087824 */ /* 0x000fe200078e0200 */
[-C--:B------:R-:W-:Y:S02]  /*72c80*/  LEA R4, P6, R0, R2.reuse, 0x1 ;  /* 0x0000000200047211 */ /* 0x080fe400078c08ff */
[----:B------:R-:W-:Y:S02]  /*72c90*/  PRMT R9, R14, 0x7632, R9 ;  /* 0x000076320e097816 */ /* 0x000fe40000000009 */
[-C--:B------:R-:W-:Y:S01]  /*72ca0*/  LEA.HI.X.SX32 R5, R0, R3.reuse, 0x1, P6 ;  /* 0x0000000300057211 */ /* 0x080fe200030f0eff */
[----:B------:R-:W-:Y:S01]  /*72cb0*/  IMAD R0, R20, 0x2, R8 ;  /* 0x0000000214007824 */ /* 0x000fe200078e0208 */
[----:B------:R-:W-:Y:S02]  /*72cc0*/  ISETP.LT.AND P4, PT, R11, c[0x0][0x17c], !P0 ;  /* 0x00005f000b007a0c */ /* 0x000fe40004781270 */
[CC--:B------:R-:W-:Y:S01]  /*72cd0*/  LEA R6, P6, R8.reuse, R2.reuse, 0x1 ;  /* 0x0000000208067211 */ /* 0x0c0fe200078c08ff */
[----:B------:R0:W-:Y:S03]  /*72ce0*/  @P3 STG.E.U16 [R4.64], R9 ;  /* 0x0000000904003986 */ /* 0x0001e6000c10150a */
[----:B------:R-:W-:Y:S01]  /*72cf0*/  LEA.HI.X.SX32 R7, R8, R3, 0x1, P6 ;  /* 0x0000000308077211 */ /* 0x000fe200030f0eff */
[----:B------:R-:W-:Y:S01]  /*72d00*/  IMAD R8, R20, 0x2, R0 ;  /* 0x0000000214087824 */ /* 0x000fe200078e0200 */
[----:B0-----:R-:W-:-:S02]  /*72d10*/  LEA R4, P6, R0, R2, 0x1 ;  /* 0x0000000200047211 */ /* 0x001fc400078c08ff */
[----:B------:R-:W-:Y:S02]  /*72d20*/  PRMT R9, R27, 0x7632, R9 ;  /* 0x000076321b097816 */ /* 0x000fe40000000009 */
[----:B------:R-:W2:Y:S01]  /*72d30*/  LDL.LU R27, [R1+0x110] ;  /* 0x00011000011b7983 */ /* 0x000ea20000300800 */
[----:B------:R-:W-:-:S03]  /*72d40*/  LEA.HI.X.SX32 R5, R0, R3, 0x1, P6 ;  /* 0x0000000300057211 */ /* 0x000fc600030f0eff */
[----:B------:R-:W2:Y:S01]  /*72d50*/  LDL.LU R11, [R1+0xa0] ;  /* 0x0000a000010b7983 */ /* 0x000ea20000300800 */
[----:B------:R-:W-:-:S03]  /*72d60*/  ISETP.LT.AND P2, PT, R13, c[0x0][0x17c], !P0 ;  /* 0x00005f000d007a0c */ /* 0x000fc60004741270 */
[----:B------:R0:W-:Y:S04]  /*72d70*/  @P4 STG.E.U16 [R6.64], R10 ;  /* 0x0000000a06004986 */ /* 0x0001e8000c10150a */
[----:B------:R-:W2:Y:S04]  /*72d80*/  LDL.LU R13, [R1+0x40] ;  /* 0x00004000010d7983 */ /* 0x000ea80000300800 */
[----:B------:R1:W-:Y:S01]  /*72d90*/  @P1 STG.E.U16 [R4.64], R9 ;  /* 0x0000000904001986 */ /* 0x0003e2000c10150a */
[----:B------:R-:W-:Y:S01]  /*72da0*/  IMAD R0, R20, 0x2, R8 ;  /* 0x0000000214007824 */ /* 0x000fe200078e0208 */
[----:B---3--:R-:W-:-:S02]  /*72db0*/  ISETP.LT.AND P5, PT, R15, c[0x0][0x17c], !P0 ;  /* 0x00005f000f007a0c */ /* 0x008fc400047a1270 */
[----:B0-----:R-:W-:Y:S02]  /*72dc0*/  PRMT R10, R28, 0x7632, R10 ;  /* 0x000076321c0a7816 */ /* 0x001fe4000000000a */
[----:B------:R-:W-:-:S04]  /*72dd0*/  LEA R6, P6, R8, R2, 0x1 ;  /* 0x0000000208067211 */ /* 0x000fc800078c08ff */
[-C--:B------:R-:W-:Y:S02]  /*72de0*/  LEA.HI.X.SX32 R7, R8, R3.reuse, 0x1, P6 ;  /* 0x0000000308077211 */ /* 0x080fe400030f0eff */
[----:B-1----:R-:W-:Y:S02]  /*72df0*/  LEA R4, P6, R0, R2, 0x1 ;  /* 0x0000000200047211 */ /* 0x002fe400078c08ff */
[----:B----4-:R-:W-:Y:S02]  /*72e00*/  ISETP.LT.AND P4, PT, R24, c[0x0][0x17c], !P0 ;  /* 0x00005f0018007a0c */ /* 0x010fe40004781270 */
[----:B------:R-:W-:Y:S02]  /*72e10*/  PRMT R9, R26, 0x7632, R9 ;  /* 0x000076321a097816 */ /* 0x000fe40000000009 */
[----:B------:R-:W-:Y:S01]  /*72e20*/  LEA.HI.X.SX32 R5, R0, R3, 0x1, P6 ;  /* 0x0000000300057211 */ /* 0x000fe200030f0eff */
[----:B------:R0:W-:Y:S04]  /*72e30*/  @P2 STG.E.U16 [R6.64], R10 ;  /* 0x0000000a06002986 */ /* 0x0001e8000c10150a */
[----:B------:R1:W-:Y:S01]  /*72e40*/  @P5 STG.E.U16 [R4.64], R9 ;  /* 0x0000000904005986 */ /* 0x0003e2000c10150a */
[----:B--2---:R-:W-:-:S03]  /*72e50*/  ISETP.LT.AND P1, PT, R22, c[0x0][0x17c], !P0 ;  /* 0x00005f0016007a0c */ /* 0x004fc60004721270 */
[----:B------:R-:W2:Y:S04]  /*72e60*/  LDL.LU R22, [R1+0x30] ;  /* 0x0000300001167983 */ /* 0x000ea80000300800 */
[----:B------:R-:W3:Y:S04]  /*72e70*/  LDL.LU R12, [R1+0x114] ;  /* 0x00011400010c7983 */ /* 0x000ee80000300800 */
[----:B------:R-:W4:Y:S04]  /*72e80*/  LDL.LU R28, [R1+0x118] ;  /* 0x00011800011c7983 */ /* 0x000f280000300800 */
[----:B------:R-:W3:Y:S04]  /*72e90*/  LDL.LU R14, [R1+0x20] ;  /* 0x00002000010e7983 */ /* 0x000ee80000300800 */
[----:B------:R-:W3:Y:S04]  /*72ea0*/  LDL.LU R21, [R1+0x11c] ;  /* 0x00011c0001157983 */ /* 0x000ee80000300800 */
[----:B------:R-:W3:Y:S04]  /*72eb0*/  LDL.LU R16, [R1+0x120] ;  /* 0x0001200001107983 */ /* 0x000ee80000300800 */
[----:B------:R-:W3:Y:S01]  /*72ec0*/  LDL.LU R24, [R1+0x50] ;  /* 0x0000500001187983 */ /* 0x000ee20000300800 */
[----:B------:R-:W-:-:S03]  /*72ed0*/  ISETP.LT.AND P5, PT, R25, c[0x0][0x17c], !P0 ;  /* 0x00005f0019007a0c */ /* 0x000fc600047a1270 */
[----:B------:R-:W3:Y:S04]  /*72ee0*/  LDL.LU R26, [R1+0xc0] ;  /* 0x0000c000011a7983 */ /* 0x000ee80000300800 */
[----:B------:R-:W3:Y:S04]  /*72ef0*/  LDL.LU R19, [R1+0x124] ;  /* 0x0001240001137983 */ /* 0x000ee80000300800 */
[----:B------:R-:W3:Y:S01]  /*72f00*/  LDL.LU R25, [R1+0x128] ;  /* 0x0001280001197983 */ /* 0x000ee20000300800 */
[----:B------:R-:W-:Y:S01]  /*72f10*/  IMAD R8, R20, 0x2, R0 ;  /* 0x0000000214087824 */ /* 0x000fe200078e0200 */
[----:B------:R-:W-:-:S02]  /*72f20*/  ISETP.LT.AND P3, PT, R17, c[0x0][0x17c], !P0 ;  /* 0x00005f0011007a0c */ /* 0x000fc40004761270 */
[----:B------:R-:W3:Y:S01]  /*72f30*/  LDL.LU R15, [R1+0x12c] ;  /* 0x00012c00010f7983 */ /* 0x000ee20000300800 */
[----:B------:R-:W-:Y:S01]  /*72f40*/  IMAD R0, R20, 0x2, R8 ;  /* 0x0000000214007824 */ /* 0x000fe200078e0208 */
[CC--:B0-----:R-:W-:Y:S02]  /*72f50*/  LEA R6, P2, R8.reuse, R2.reuse, 0x1 ;  /* 0x0000000208067211 */ /* 0x0c1fe400078408ff */
[----:B------:R-:W3:Y:S02]  /*72f60*/  LDL.LU R17, [R1+0xb0] ;  /* 0x0000b00001117983 */ /* 0x000ee40000300800 */
[----:B------:R-:W-:Y:S01]  /*72f70*/  LEA.HI.X.SX32 R7, R8, R3, 0x1, P2 ;  /* 0x0000000308077211 */ /* 0x000fe200010f0eff */
[----:B------:R-:W-:Y:S01]  /*72f80*/  IMAD R8, R20, 0x2, R0 ;  /* 0x0000000214087824 */ /* 0x000fe200078e0200 */
[----:B-1----:R-:W-:-:S03]  /*72f90*/  LEA R4, P6, R0, R2, 0x1 ;  /* 0x0000000200047211 */ /* 0x002fc600078c08ff */
[----:B------:R0:W-:Y:S01]  /*72fa0*/  @P3 STG.E.U16 [R6.64], R11 ;  /* 0x0000000b06003986 */ /* 0x0001e2000c10150a */
[----:B------:R-:W-:Y:S01]  /*72fb0*/  LEA.HI.X.SX32 R5, R0, R3, 0x1, P6 ;  /* 0x0000000300057211 */ /* 0x000fe200030f0eff */
[----:B------:R-:W-:Y:S01]  /*72fc0*/  IMAD R0, R20, 0x2, R8 ;  /* 0x0000000214007824 */ /* 0x000fe200078e0208 */
[----:B------:R-:W-:Y:S02]  /*72fd0*/  ISETP.LT.AND P2, PT, R27, c[0x0][0x17c], !P0 ;  /* 0x00005f001b007a0c */ /* 0x000fe40004741270 */
[----:B------:R-:W3:Y:S01]  /*72fe0*/  LDL.LU R27, [R1+0xd0] ;  /* 0x0000d000011b7983 */ /* 0x000ee20000300800 */
[----:B0-----:R-:W-:-:S03]  /*72ff0*/  LEA R6, P3, R8, R2, 0x1 ;  /* 0x0000000208067211 */ /* 0x001fc600078608ff */
[----:B------:R0:W-:Y:S01]  /*73000*/  @P4 STG.E.U16 [R4.64], R13 ;  /* 0x0000000d04004986 */ /* 0x0001e2000c10150a */
[----:B------:R-:W-:Y:S01]  /*73010*/  LEA.HI.X.SX32 R7, R8, R3, 0x1, P3 ;  /* 0x0000000308077211 */ /* 0x000fe200018f0eff */
[----:B------:R-:W-:Y:S01]  /*73020*/  IMAD R8, R20, 0x2, R0 ;  /* 0x0000000214087824 */ /* 0x000fe200078e0200 */
[----:B0-----:R-:W-:-:S04]  /*73030*/  LEA R4, P6, R0, R2, 0x1 ;  /* 0x0000000200047211 */ /* 0x001fc800078c08ff */
[----:B------:R-:W-:Y:S01]  /*73040*/  LEA.HI.X.SX32 R5, R0, R3, 0x1, P6 ;  /* 0x0000000300057211 */ /* 0x000fe200030f0eff */
[----:B------:R-:W-:Y:S01]  /*73050*/  IMAD R0, R20, 0x2, R8 ;  /* 0x0000000214007824 */ /* 0x000fe200078e0208 */
[----:B--2---:R0:W-:Y:S01]  /*73060*/  @P1 STG.E.U16 [R6.64], R22 ;  /* 0x0000001606001986 */ /* 0x0041e2000c10150a */
[----:B----4-:R-:W-:-:S03]  /*73070*/  ISETP.LT.AND P4, PT, R28, c[0x0][0x17c], !P0 ;  /* 0x00005f001c007a0c */ /* 0x010fc60004781270 */
[----:B------:R-:W2:Y:S01]  /*73080*/  LDL.LU R28, [R1+0x130] ;  /* 0x00013000011c7983 */ /* 0x000ea20000300800 */
[----:B0-----:R-:W-:-:S04]  /*73090*/  LEA R6, P1, R8, R2, 0x1 ;  /* 0x0000000208067211 */ /* 0x001fc800078208ff */
[----:B------:R-:W-:Y:S01]  /*730a0*/  LEA.HI.X.SX32 R7, R8, R3, 0x1, P1 ;  /* 0x0000000308077211 */ /* 0x000fe200008f0eff */
[----:B------:R-:W-:Y:S01]  /*730b0*/  IMAD R8, R20, 0x2, R0 ;  /* 0x0000000214087824 */ /* 0x000fe200078e0200 */
[----:B---3--:R-:W-:Y:S01]  /*730c0*/  @P5 STG.E.U16 [R4.64], R14 ;  /* 0x0000000e04005986 */ /* 0x008fe2000c10150a */
[----:B------:R-:W-:Y:S02]  /*730d0*/  ISETP.LT.AND P3, PT, R12, c[0x0][0x17c], !P0 ;  /* 0x00005f000c007a0c */ /* 0x000fe40004761270 */
[----:B------:R-:W-:Y:S01]  /*730e0*/  ISETP.LT.AND P5, PT, R16, c[0x0][0x17c], !P0 ;  /* 0x00005f0010007a0c */ /* 0x000fe200047a1270 */
[----:B------:R-:W3:Y:S04]  /*730f0*/  LDL.LU R12, [R1+0x134] ;  /* 0x00013400010c7983 */ /* 0x000ee80000300800 */
[----:B------:R0:W-:Y:S04]  /*73100*/  @P2 STG.E.U16 [R6.64], R24 ;  /* 0x0000001806002986 */ /* 0x0001e8000c10150a */
[----:B------:R-:W4:Y:S01]  /*73110*/  LDL.LU R16, [R1+0x138] ;  /* 0x0001380001107983 */ /* 0x000f220000300800 */
[----:B0-----:R-:W-:-:S04]  /*73120*/  LEA R6, P2, R8, R2, 0x1 ;  /* 0x0000000208067211 */ /* 0x001fc800078408ff */
[-C--:B------:R-:W-:Y:S02]  /*73130*/  LEA.HI.X.SX32 R7, R8, R3.reuse, 0x1, P2 ;  /* 0x0000000308077211 */ /* 0x080fe400010f0eff */
[----:B------:R-:W-:Y:S02]  /*73140*/  ISETP.LT.AND P2, PT, R25, c[0x0][0x17c], !P0 ;  /* 0x00005f0019007a0c */ /* 0x000fe40004741270 */
[----:B------:R-:W3:Y:S01]  /*73150*/  LDL.LU R25, [R1+0x13c] ;  /* 0x00013c0001197983 */ /* 0x000ee20000300800 */
[C---:B------:R-:W-:Y:S02]  /*73160*/  LEA R4, P6, R0.reuse, R2, 0x1 ;  /* 0x0000000200047211 */ /* 0x040fe400078c08ff */
[----:B------:R-:W-:Y:S02]  /*73170*/  ISETP.LT.AND P1, PT, R21, c[0x0][0x17c], !P0 ;  /* 0x00005f0015007a0c */ /* 0x000fe40004721270 */
[----:B------:R-:W-:Y:S01]  /*73180*/  LEA.HI.X.SX32 R5, R0, R3, 0x1, P6 ;  /* 0x0000000300057211 */ /* 0x000fe200030f0eff */
[----:B------:R-:W-:-:S04]  /*73190*/  IMAD R0, R20, 0x2, R8 ;  /* 0x0000000214007824 */ /* 0x000fc800078e0208 */
[----:B------:R0:W-:Y:S01]  /*731a0*/  @P3 STG.E.U16 [R4.64], R26 ;  /* 0x0000001a04003986 */ /* 0x0001e2000c10150a */
[----:B------:R-:W-:-:S03]  /*731b0*/  IMAD R8, R20, 0x2, R0 ;  /* 0x0000000214087824 */ /* 0x000fc600078e0200 */
[----:B------:R1:W-:Y:S01]  /*731c0*/  @P4 STG.E.U16 [R6.64], R17 ;  /* 0x0000001106004986 */ /* 0x0003e2000c10150a */
[----:B0-----:R-:W-:-:S04]  /*731d0*/  LEA R4, P6, R0, R2, 0x1 ;  /* 0x0000000200047211 */ /* 0x001fc800078c08ff */
[-C--:B------:R-:W-:Y:S01]  /*731e0*/  LEA.HI.X.SX32 R5, R0, R3.reuse, 0x1, P6 ;  /* 0x0000000300057211 */ /* 0x080fe200030f0eff */
[----:B------:R-:W-:Y:S01]  /*731f0*/  IMAD R0, R20, 0x2, R8 ;  /* 0x0000000214007824 */ /* 0x000fe200078e0208 */
[C---:B-1----:R-:W-:Y:S02]  /*73200*/  LEA R6, P6, R8.reuse, R2, 0x1 ;  /* 0x0000000208067211 */ /* 0x042fe400078c08ff */
[----:B------:R-:W-:Y:S01]  /*73210*/  ISETP.LT.AND P4, PT, R15, c[0x0][0x17c], !P0 ;  /* 0x00005f000f007a0c */ /* 0x000fe20004781270 */
[----:B------:R0:W-:Y:S01]  /*73220*/  @P1 STG.E.U16 [R4.64], R27 ;  /* 0x0000001b04001986 */ /* 0x0001e2000c10150a */
[----:B------:R-:W-:Y:S01]  /*73230*/  LEA.HI.X.SX32 R7, R8, R3, 0x1, P6 ;  /* 0x0000000308077211 */ /* 0x000fe200030f0eff */
[----:B------:R-:W-:Y:S01]  /*73240*/  IMAD R8, R20, 0x2, R0 ;  /* 0x0000000214087824 */ /* 0x000fe200078e0200 */
[----:B------:R-:W-:Y:S01]  /*73250*/  ISETP.LT.AND P3, PT, R19, c[0x0][0x17c], !P0 ;  /* 0x00005f0013007a0c */ /* 0x000fe20004761270 */
[----:B------:R-:W4:Y:S01]  /*73260*/  LDL.LU R15, [R1+0x140] ;  /* 0x00014000010f7983 */ /* 0x000f220000300800 */
[----:B0-----:R-:W-:-:S02]  /*73270*/  PRMT R5, R11, 0x7632, R5 ;  /* 0x000076320b057816 */ /* 0x001fc40000000005 */
[----:B------:R-:W-:-:S03]  /*73280*/  LEA R4, P6, R0, R2, 0x1 ;  /* 0x0000000200047211 */ /* 0x000fc600078c08ff */
[----:B------:R0:W-:Y:S01]  /*73290*/  @P5 STG.E.U16 [R6.64], R5 ;  /* 0x0000000506005986 */ /* 0x0001e2000c10150a */
[----:B------:R-:W-:Y:S02]  /*732a0*/  PRMT R10, R13, 0x7632, R10 ;  /* 0x000076320d0a7816 */ /* 0x000fe4000000000a */
[----:B------:R-:W-:Y:S02]  /*732b0*/  PRMT R9, R22, 0x7632, R9 ;  /* 0x0000763216097816 */ /* 0x000fe40000000009 */
[----:B0-----:R-:W-:Y:S02]  /*732c0*/  LEA.HI.X.SX32 R5, R0, R3, 0x1, P6 ;  /* 0x0000000300057211 */ /* 0x001fe400030f0eff */
[----:B------:R-:W-:Y:S01]  /*732d0*/  LEA R6, P6, R8, R2, 0x1 ;  /* 0x0000000208067211 */ /* 0x000fe200078c08ff */
[----:B------:R-:W-:-:S03]  /*732e0*/  IMAD R0, R20, 0x2, R8 ;  /* 0x0000000214007824 */ /* 0x000fc600078e0208 */
[----:B------:R-:W-:Y:S01]  /*732f0*/  LEA.HI.X.SX32 R7, R8, R3, 0x1, P6 ;  /* 0x0000000308077211 */ /* 0x000fe200030f0eff */
[----:B------:R0:W-:Y:S04]  /*73300*/  @P3 STG.E.U16 [R4.64], R10 ;  /* 0x0000000a04003986 */ /* 0x0001e8000c10150a */
[----:B------:R-:W-:Y:S01]  /*73310*/  @P2 STG.E.U16 [R6.64], R9 ;  /* 0x0000000906002986 */ /* 0x000fe2000c10150a */
[----:B------:R-:W-:Y:S02]  /*73320*/  PRMT R8, R14, 0x7632, R8 ;  /* 0x000076320e087816 */ /* 0x000fe40000000008 */
[----:B0-----:R-:W-:-:S04]  /*73330*/  LEA R4, P6, R0, R2, 0x1 ;  /* 0x0000000200047211 */ /* 0x001fc800078c08ff */
[----:B------:R-:W-:-:S05]  /*73340*/  LEA.HI.X.SX32 R5, R0, R3, 0x1, P6 ;  /* 0x0000000300057211 */ /* 0x000fca00030f0eff */
[----:B------:R0:W-:Y:S02]  /*73350*/  @P4 STG.E.U16 [R4.64], R8 ;  /* 0x0000000804004986 */ /* 0x0001e4000c10150a */
[----:B0-----:R-:W-:Y:S02]  /*73360*/  PRMT R8, R26, 0x7632, R8 ;  /* 0x000076321a087816 */ /* 0x001fe40000000008 */
[----:B--2---:R-:W-:Y:S02]  /*73370*/  ISETP.LT.AND P1, PT, R28, c[0x0][0x17c], !P0 ;  /* 0x00005f001c007a0c */ /* 0x004fe40004721270 */
[----:B------:R-:W2:Y:S04]  /*73380*/  LDL.LU R28, [R1+0x144] ;  /* 0x00014400011c7983 */ /* 0x000ea80000300800 */
[----:B------:R-:W2:Y:S01]  /*73390*/  LDL.LU R22, [R1+0x148] ;  /* 0x0001480001167983 */ /* 0x000ea20000300800 */
[----:B---3--:R-:W-:-:S03]  /*733a0*/  ISETP.LT.AND P2, PT, R25, c[0x0][0x17c], !P0 ;  /* 0x00005f0019007a0c */ /* 0x008fc60004741270 */
[----:B------:R-:W3:Y:S04]  /*733b0*/  LDL.LU R25, [R1+0x14c] ;  /* 0x00014c0001197983 */ /* 0x000ee80000300800 */
[----:B------:R-:W3:Y:S01]  /*733c0*/  LDL.LU R26, [R1+0x150] ;  /* 0x00015000011a7983 */ /* 0x000ee20000300800 */
[----:B------:R-:W-:Y:S01]  /*733d0*/  IMAD R7, R20, 0x2, R0 ;  /* 0x0000000214077824 */ /* 0x000fe200078e0200 */
[----:B------:R-:W-:Y:S02]  /*733e0*/  ISETP.LT.AND P5, PT, R12, c[0x0][0x17c], !P0 ;  /* 0x00005f000c007a0c */ /* 0x000fe400047a1270 */
[----:B------:R-:W-:Y:S02]  /*733f0*/  PRMT R10, R24, 0x7632, R10 ;  /* 0x00007632180a7816 */ /* 0x000fe4000000000a */
[CC--:B------:R-:W-:Y:S01]  /*73400*/  LEA R6, P6, R7.reuse, R2.reuse, 0x1 ;  /* 0x0000000207067211 */ /* 0x0c0fe200078c08ff */
[C---:B------:R-:W-:Y:S01]  /*73410*/  IMAD R0, R20.reuse, 0x2, R7 ;  /* 0x0000000214007824 */ /* 0x040fe200078e0207 */
[----:B------:R-:W3:Y:S02]  /*73420*/  LDL.LU R12, [R1+0xa4] ;  /* 0x0000a400010c7983 */ /* 0x000ee40000300800 */
[----:B------:R-:W-:Y:S01]  /*73430*/  LEA.HI.X.SX32 R7, R7, R3, 0x1, P6 ;  /* 0x0000000307077211 */ /* 0x000fe200030f0eff */
[----:B------:R-:W-:Y:S01]  /*73440*/  IMAD R9, R20, 0x2, R0 ;  /* 0x0000000214097824 */ /* 0x000fe200078e0200 */
[----:B------:R-:W-:-:S03]  /*73450*/  LEA R4, P6, R0, R2, 0x1 ;  /* 0x0000000200047211 */ /* 0x000fc600078c08ff */
[----:B------:R0:W-:Y:S01]  /*73460*/  @P1 STG.E.U16 [R6.64], R10 ;  /* 0x0000000a06001986 */ /* 0x0001e2000c10150a */
[----:B------:R-:W-:Y:S02]  /*73470*/  LEA.HI.X.SX32 R5, R0, R3, 0x1, P6 ;  /* 0x0000000300057211 */ /* 0x000fe400030f0eff */
[----:B----4-:R-:W-:-:S03]  /*73480*/  ISETP.LT.AND P3, PT, R16, c[0x0][0x17c], !P0 ;  /* 0x00005f0010007a0c */ /* 0x010fc60004761270 */
[----:B------:R1:W-:Y:S01]  /*73490*/  @P5 STG.E.U16 [R4.64], R8 ;  /* 0x0000000804005986 */ /* 0x0003e2000c10150a */
[-C--:B0-----:R-:W-:Y:S02]  /*734a0*/  LEA R6, P6, R9, R2.reuse, 0x1 ;  /* 0x0000000209067211 */ /* 0x081fe400078c08ff */
[----:B------:R-:W-:Y:S02]  /*734b0*/  ISETP.LT.AND P4, PT, R15, c[0x0][0x17c], !P0 ;  /* 0x00005f000f007a0c */ /* 0x000fe40004781270 */
[----:B------:R-:W-:Y:S01]  /*734c0*/  LEA.HI.X.SX32 R7, R9, R3, 0x1, P6 ;  /* 0x0000000309077211 */ /* 0x000fe200030f0eff */
[--C-:B-1----:R-:W-:Y:S01]  /*734d0*/  IMAD R5, R20, 0x2, R9.reuse ;  /* 0x0000000214057824 */ /* 0x102fe200078e0209 */
[----:B------:R-:W-:Y:S02]  /*734e0*/  PRMT R9, R27, 0x7632, R9 ;  /* 0x000076321b097816 */ /* 0x000fe40000000009 */
[----:B------:R-:W-:Y:S02]  /*734f0*/  PRMT R8, R17, 0x7632, R8 ;  /* 0x0000763211087816 */ /* 0x000fe40000000008 */
[----:B------:R-:W-:-:S03]  /*73500*/  LEA R4, P6, R5, R2, 0x1 ;  /* 0x0000000205047211 */ /* 0x000fc600078c08ff */
[----:B------:R0:W-:Y:S01]  /*73510*/  @P3 STG.E.U16 [R6.64], R8 ;  /* 0x0000000806003986 */ /* 0x0001e2000c10150a */
[----:B------:R-:W-:Y:S01]  /*73520*/  IMAD R0, R20, 0x2, R5 ;  /* 0x0000000214007824 */ /* 0x000fe200078e0205 */
[----:B------:R-:W-:-:S05]  /*73530*/  LEA.HI.X.SX32 R5, R5, R3, 0x1, P6 ;  /* 0x0000000305057211 */ /* 0x000fca00030f0eff */
[----:B------:R1:W-:Y:S01]  /*73540*/  @P2 STG.E.U16 [R4.64], R9 ;  /* 0x0000000904002986 */ /* 0x0003e2000c10150a */
[----:B--2---:R-:W-:-:S03]  /*73550*/  ISETP.LT.AND P1, PT, R28, c[0x0][0x17c], !P0 ;  /* 0x00005f001c007a0c */ /* 0x004fc60004721270 */
[----:B------:R-:W2:Y:S04]  /*73560*/  LDL.LU R28, [R1+0x154] ;  /* 0x00015400011c7983 */ /* 0x000ea80000300800 */
[----:B------:R-:W4:Y:S04]  /*73570*/  LDL.LU R24, [R1+0x44] ;  /* 0x0000440001187983 */ /* 0x000f280000300800 */
[----:B------:R-:W4:Y:S04]  /*73580*/  LDL.LU R13, [R1+0x34] ;  /* 0x00003400010d7983 */ /* 0x000f280000300800 */
[----:B------:R-:W4:Y:S04]  /*73590*/  LDL.LU R11, [R1+0x158] ;  /* 0x00015800010b7983 */ /* 0x000f280000300800 */
[----:B------:R-:W4:Y:S04]  /*735a0*/  LDL.LU R15, [R1+0x24] ;  /* 0x00002400010f7983 */ /* 0x000f280000300800 */
[----:B------:R-:W4:Y:S04]  /*735b0*/  LDL.LU R27, [R1+0x15c] ;  /* 0x00015c00011b7983 */ /* 0x000f280000300800 */
[----:B------:R-:W4:Y:S01]  /*735c0*/  LDL.LU R16, [R1+0x160] ;  /* 0x0001600001107983 */ /* 0x000f220000300800 */
[----:B------:R-:W-:-:S02]  /*735d0*/  ISETP.LT.AND P5, PT, R22, c[0x0][0x17c], !P0 ;  /* 0x00005f0016007a0c */ /* 0x000fc400047a1270 */
[----:B---3--:R-:W-:Y:S02]  /*735e0*/  ISETP.LT.AND P3, PT, R25, c[0x0][0x17c], !P0 ;  /* 0x00005f0019007a0c */ /* 0x008fe40004761270 */
[----:B------:R-:W3:Y:S04]  /*735f0*/  LDL.LU R25, [R1+0x54] ;  /* 0x0000540001197983 */ /* 0x000ee80000300800 */
[----:B------:R-:W3:Y:S01]  /*73600*/  LDL.LU R17, [R1+0xc4] ;  /* 0x0000c40001117983 */ /* 0x000ee20000300800 */
[----:B------:R-:W-:-:S03]  /*73610*/  ISETP.LT.AND P2, PT, R26, c[0x0][0x17c], !P0 ;  /* 0x00005f001a007a0c */ /* 0x000fc60004741270 */
[----:B------:R-:W3:Y:S04]  /*73620*/  LDL.LU R14, [R1+0x164] ;  /* 0x00016400010e7983 */ /* 0x000ee80000300800 */
[----:B------:R-:W3:Y:S04]  /*73630*/  LDL.LU R22, [R1+0xb4] ;  /* 0x0000b40001167983 */ /* 0x000ee80000300800 */
[----:B------:R-:W3:Y:S04]  /*73640*/  LDL.LU R19, [R1+0x168] ;  /* 0x0001680001137983 */ /* 0x000ee80000300800 */
[----:B------:R-:W3:Y:S01]  /*73650*/  LDL.LU R26, [R1+0x16c] ;  /* 0x00016c00011a7983 */ /* 0x000ee20000300800 */
[----:B0-----:R-:W-:Y:S01]  /*73660*/  LEA R6, P6, R0, R2, 0x1 ;  /* 0x0000000200067211 */ /* 0x001fe200078c08ff */
[----:B------:R-:W-:-:S03]  /*73670*/  IMAD R8, R20, 0x2, R0 ;  /* 0x0000000214087824 */ /* 0x000fc600078e0200 */
[----:B------:R-:W-:Y:S01]  /*73680*/  LEA.HI.X.SX32 R7, R0, R3, 0x1, P6 ;  /* 0x0000000300077211 */ /* 0x000fe200030f0eff */
[----:B------:R-:W-:Y:S01]  /*73690*/  IMAD R0, R20, 0x2, R8 ;  /* 0x0000000214007824 */ /* 0x000fe200078e0208 */
[----:B-1----:R-:W-:-:S03]  /*736a0*/  LEA R4, P6, R8, R2, 0x1 ;  /* 0x0000000208047211 */ /* 0x002fc600078c08ff */
[----:B------:R0:W-:Y:S01]  /*736b0*/  @P4 STG.E.U16 [R6.64], R12 ;  /* 0x0000000c06004986 */ /* 0x0001e2000c10150a */
[----:B------:R-:W-:Y:S01]  /*736c0*/  LEA.HI.X.SX32 R5, R8, R3, 0x1, P6 ;  /* 0x0000000308057211 */ /* 0x000fe200030f0eff */
[----:B------:R-:W-:Y:S01]  /*736d0*/  IMAD R8, R20, 0x2, R0 ;  /* 0x0000000214087824 */ /* 0x000fe200078e0200 */
[----:B0-----:R-:W-:-:S04]  /*736e0*/  LEA R6, P6, R0, R2, 0x1 ;  /* 0x0000000200067211 */ /* 0x001fc800078c08ff */
[----:B------:R-:W-:Y:S01]  /*736f0*/  LEA.HI.X.SX32 R7, R0, R3, 0x1, P6 ;  /* 0x0000000300077211 */ /* 0x000fe200030f0eff */
[----:B------:R-:W-:Y:S01]  /*73700*/  IMAD R0, R20, 0x2, R8 ;  /* 0x0000000214007824 */ /* 0x000fe200078e0208 */
[----:B--2---:R-:W-:Y:S02]  /*73710*/  ISETP.LT.AND P4, PT, R28, c[0x0][0x17c], !P0 ;  /* 0x00005f001c007a0c */ /* 0x004fe40004781270 */
[----:B------:R-:W2:Y:S04]  /*73720*/  LDL.LU R28, [R1+0xd4] ;  /* 0x0000d400011c7983 */ /* 0x000ea80000300800 */
[----:B----4-:R0:W-:Y:S04]  /*73730*/  @P1 STG.E.U16 [R4.64], R24 ;  /* 0x0000001804001986 */ /* 0x0101e8000c10150a */
[----:B------:R1:W-:Y:S01]  /*73740*/  @P5 STG.E.U16 [R6.64], R13 ;  /* 0x0000000d06005986 */ /* 0x0003e2000c10150a */
[----:B------:R-:W-:-:S03]  /*73750*/  ISETP.LT.AND P1, PT, R11, c[0x0][0x17c], !P0 ;  /* 0x00005f000b007a0c */ /* 0x000fc60004721270 */
[----:B------:R-:W4:Y:S01]  /*73760*/  LDL.LU R11, [R1+0x170] ;  /* 0x00017000010b7983 */ /* 0x000f220000300800 */
[CC--:B0-----:R-:W-:Y:S02]  /*73770*/  LEA R4, P6, R8.reuse, R2.reuse, 0x1 ;  /* 0x0000000208047211 */ /* 0x0c1fe400078c08ff */
[----:B------:R-:W-:Y:S02]  /*73780*/  ISETP.LT.AND P5, PT, R27, c[0x0][0x17c], !P0 ;  /* 0x00005f001b007a0c */ /* 0x000fe400047a1270 */
[-C--:B------:R-:W-:Y:S01]  /*73790*/  LEA.HI.X.SX32 R5, R8, R3.reuse, 0x1, P6 ;  /* 0x0000000308057211 */ /* 0x080fe200030f0eff */
[----:B------:R-:W-:Y:S01]  /*737a0*/  IMAD R8, R20, 0x2, R0 ;  /* 0x0000000214087824 */ /* 0x000fe200078e0200 */
[C---:B-1----:R-:W-:Y:S01]  /*737b0*/  LEA R6, P6, R0.reuse, R2, 0x1 ;  /* 0x0000000200067211 */ /* 0x042fe200078c08ff */
[----:B------:R-:W4:Y:S03]  /*737c0*/  LDL.LU R27, [R1+0x174] ;  /* 0x00017400011b7983 */ /* 0x000f260000300800 */
[----:B------:R-:W-:Y:S01]  /*737d0*/  LEA.HI.X.SX32 R7, R0, R3, 0x1, P6 ;  /* 0x0000000300077211 */ /* 0x000fe200030f0eff */
[----:B------:R0:W-:Y:S01]  /*737e0*/  @P3 STG.E.U16 [R4.64], R15 ;  /* 0x0000000f04003986 */ /* 0x0001e2000c10150a */
[----:B------:R-:W-:-:S03]  /*737f0*/  IMAD R0, R20, 0x2, R8 ;  /* 0x0000000214007824 */ /* 0x000fc600078e0208 */
[----:B---3--:R1:W-:Y:S01]  /*73800*/  @P2 STG.E.U16 [R6.64], R25 ;  /* 0x0000001906002986 */ /* 0x0083e2000c10150a */
[----:B0-----:R-:W-:-:S04]  /*73810*/  LEA R4, P6, R8, R2, 0x1 ;  /* 0x0000000208047211 */ /* 0x001fc800078c08ff */
[----:B------:R-:W-:Y:S02]  /*73820*/  LEA.HI.X.SX32 R5, R8, R3, 0x1, P6 ;  /* 0x0000000308057211 */ /* 0x000fe400030f0eff */
[----:B-1----:R-:W-:-:S04]  /*73830*/  LEA R6, P6, R0, R2, 0x1 ;  /* 0x0000000200067211 */ /* 0x002fc800078c08ff */
[----:B------:R-:W-:Y:S01]  /*73840*/  LEA.HI.X.SX32 R7, R0, R3, 0x1, P6 ;  /* 0x0000000300077211 */ /* 0x000fe200030f0eff */
[----:B------:R0:W-:Y:S01]  /*73850*/  @P4 STG.E.U16 [R4.64], R17 ;  /* 0x0000001104004986 */ /* 0x0001e2000c10150a */
[----:B------:R-:W-:Y:S02]  /*73860*/  ISETP.LT.AND P3, PT, R16, c[0x0][0x17c], !P0 ;  /* 0x00005f0010007a0c */ /* 0x000fe40004761270 */
[----:B------:R-:W-:Y:S01]  /*73870*/  ISETP.LT.AND P2, PT, R14, c[0x0][0x17c], !P0 ;  /* 0x00005f000e007a0c */ /* 0x000fe20004741270 */
[----:B------:R-:W3:Y:S04]  /*73880*/  LDL.LU R16, [R1+0x178] ;  /* 0x0001780001107983 */ /* 0x000ee80000300800 */
[----:B------:R1:W-:Y:S01]  /*73890*/  @P1 STG.E.U16 [R6.64], R22 ;  /* 0x0000001606001986 */ /* 0x0003e2000c10150a */
[----:B------:R-:W-:-:S03]  /*738a0*/  ISETP.LT.AND P1, PT, R26, c[0x0][0x17c], !P0 ;  /* 0x00005f001a007a0c */ /* 0x000fc60004721270 */
[----:B------:R-:W3:Y:S04]  /*738b0*/  LDL.LU R14, [R1+0x17c] ;  /* 0x00017c00010e7983 */ /* 0x000ee80000300800 */
[----:B------:R-:W3:Y:S01]  /*738c0*/  LDL.LU R26, [R1+0x180] ;  /* 0x00018000011a7983 */ /* 0x000ee20000300800 */
[----:B------:R-:W-:-:S04]  /*738d0*/  IMAD R8, R20, 0x2, R0 ;  /* 0x0000000214087824 */ /* 0x000fc800078e0200 */
[----:B------:R-:W-:Y:S01]  /*738e0*/  IMAD R0, R20, 0x2, R8 ;  /* 0x0000000214007824 */ /* 0x000fe200078e0208 */
[----:B0-----:R-:W-:-:S04]  /*738f0*/  LEA R4, P6, R8, R2, 0x1 ;  /* 0x0000000208047211 */ /* 0x001fc800078c08ff */
[-C--:B------:R-:W-:Y:S01]  /*73900*/  LEA.HI.X.SX32 R5, R8, R3.reuse, 0x1, P6 ;  /* 0x0000000308057211 */ /* 0x080fe200030f0eff */
[----:B------:R-:W-:Y:S01]  /*73910*/  IMAD R8, R20, 0x2, R0 ;  /* 0x0000000214087824 */ /* 0x000fe200078e0200 */
[----:B-1----:R-:W-:Y:S02]  /*73920*/  LEA R6, P6, R0, R2, 0x1 ;  /* 0x0000000200067211 */ /* 0x002fe400078c08ff */
[----:B------:R-:W-:Y:S02]  /*73930*/  PRMT R10, R12, 0x7632, R10 ;  /* 0x000076320c0a7816 */ /* 0x000fe4000000000a */
[----:B------:R-:W-:Y:S01]  /*73940*/  LEA.HI.X.SX32 R7, R0, R3, 0x1, P6 ;  /* 0x0000000300077211 */ /* 0x000fe200030f0eff */
[----:B------:R-:W-:Y:S01]  /*73950*/  IMAD R0, R20, 0x2, R8 ;  /* 0x0000000214007824 */ /* 0x000fe200078e0208 */
[----:B------:R-:W-:Y:S02]  /*73960*/  PRMT R9, R24, 0x7632, R9 ;  /* 0x0000763218097816 */ /* 0x000fe40000000009 */
[----:B------:R-:W3:Y:S01]  /*73970*/  LDL.LU R24, [R1+0x184] ;  /* 0x0001840001187983 */ /* 0x000ee20000300800 */
[----:B------:R-:W-:-:S03]  /*73980*/  ISETP.LT.AND P4, PT, R19, c[0x0][0x17c], !P0 ;  /* 0x00005f0013007a0c */ /* 0x000fc60004781270 */
[----:B--2---:R0:W-:Y:S04]  /*73990*/  @P5 STG.E.U16 [R4.64], R28 ;  /* 0x0000001c04005986 */ /* 0x0041e8000c10150a */
[----:B------:R1:W-:Y:S01]  /*739a0*/  @P3 STG.E.U16 [R6.64], R10 ;  /* 0x0000000a06003986 */ /* 0x0003e2000c10150a */
[----:B0-----:R-:W-:-:S04]  /*739b0*/  LEA R4, P6, R8, R2, 0x1 ;  /* 0x0000000208047211 */ /* 0x001fc800078c08ff */
[-C--:B------:R-:W-:Y:S02]  /*739c0*/  LEA.HI.X.SX32 R5, R8, R3.reuse, 0x1, P6 ;  /* 0x0000000308057211 */ /* 0x080fe400030f0eff */
[C---:B-1----:R-:W-:Y:S02]  /*739d0*/  LEA R6, P6, R0.reuse, R2, 0x1 ;  /* 0x0000000200067211 */ /* 0x042fe400078c08ff */
[----:B----4-:R-:W-:Y:S02]  /*739e0*/  ISETP.LT.AND P3, PT, R27, c[0x0][0x17c], !P0 ;  /* 0x00005f001b007a0c */ /* 0x010fe40004761270 */
[----:B------:R-:W2:Y:S04]  /*739f0*/  LDL.LU R27, [R1+0x188] ;  /* 0x00018800011b7983 */ /* 0x000ea80000300800 */
[----:B------:R0:W-:Y:S01]  /*73a00*/  @P2 STG.E.U16 [R4.64], R9 ;  /* 0x0000000904002986 */ /* 0x0001e2000c10150a */
[----:B------:R-:W-:-:S02]  /*73a10*/  LEA.HI.X.SX32 R7, R0, R3, 0x1, P6 ;  /* 0x0000000300077211 */ /* 0x000fc400030f0eff */
[----:B------:R-:W-:Y:S01]  /*73a20*/  PRMT R8, R13, 0x7632, R8 ;  /* 0x000076320d087816 */ /* 0x000fe20000000008 */
[----:B0-----:R-:W-:Y:S01]  /*73a30*/  IMAD R5, R20, 0x2, R0 ;  /* 0x0000000214057824 */ /* 0x001fe200078e0200 */
[----:B------:R-:W-:-:S04]  /*73a40*/  PRMT R10, R15, 0x7632, R10 ;  /* 0x000076320f0a7816 */ /* 0x000fc8000000000a */
[----:B------:R-:W-:Y:S01]  /*73a50*/  LEA R4, P6, R5, R2, 0x1 ;  /* 0x0000000205047211 */ /* 0x000fe200078c08ff */
[----:B------:R-:W-:-:S03]  /*73a60*/  IMAD R0, R20, 0x2, R5 ;  /* 0x0000000214007824 */ /* 0x000fc600078e0205 */
[----:B------:R-:W-:Y:S01]  /*73a70*/  LEA.HI.X.SX32 R5, R5, R3, 0x1, P6 ;  /* 0x0000000305057211 */ /* 0x000fe200030f0eff */
[----:B------:R0:W-:Y:S01]  /*73a80*/  @P4 STG.E.U16 [R6.64], R8 ;  /* 0x0000000806004986 */ /* 0x0001e2000c10150a */
[----:B------:R-:W-:-:S03]  /*73a90*/  PRMT R9, R25, 0x7632, R9 ;  /* 0x0000763219097816 */ /* 0x000fc60000000009 */
[----:B------:R1:W-:Y:S04]  /*73aa0*/  @P1 STG.E.U16 [R4.64], R10 ;  /* 0x0000000a04001986 */ /* 0x0003e8000c10150a */
[----:B------:R-:W4:Y:S01]  /*73ab0*/  LDL.LU R25, [R1+0x18c] ;  /* 0x00018c0001197983 */ /* 0x000f220000300800 */
[----:B---3--:R-:W-:-:S03]  /*73ac0*/  ISETP.LT.AND P1, PT, R26, c[0x0][0x17c], !P0 ;  /* 0x00005f001a007a0c */ /* 0x008fc60004721270 */
[----:B------:R-:W3:Y:S01]  /*73ad0*/  LDL.LU R26, [R1+0x190] ;  /* 0x00019000011a7983 */ /* 0x000ee20000300800 */
[----:B------:R-:W-:Y:S01]  /*73ae0*/  ISETP.LT.AND P5, PT, R11, c[0x0][0x17c], !P0 ;  /* 0x00005f000b007a0c */ /* 0x000fe200047a1270 */
[----:B0-----:R-:W-:Y:S01]  /*73af0*/  IMAD R8, R20, 0x2, R0 ;  /* 0x0000000214087824 */ /* 0x001fe200078e0200 */
[CC--:B------:R-:W-:Y:S01]  /*73b00*/  LEA R6, P6, R0.reuse, R2.reuse, 0x1 ;  /* 0x0000000200067211 */ /* 0x0c0fe200078c08ff */
[----:B------:R-:W3:Y:S03]  /*73b10*/  LDL.LU R11, [R1+0xa8] ;  /* 0x0000a800010b7983 */ /* 0x000ee60000300800 */
[----:B------:R-:W-:Y:S01]  /*73b20*/  LEA.HI.X.SX32 R7, R0, R3, 0x1, P6 ;  /* 0x0000000300077211 */ /* 0x000fe200030f0eff */
[----:B------:R-:W3:Y:S01]  /*73b30*/  LDL.LU R13, [R1+0x48] ;  /* 0x00004800010d7983 */ /* 0x000ee20000300800 */
[----:B-1----:R-:W-:-:S04]  /*73b40*/  LEA R4, P6, R8, R2, 0x1 ;  /* 0x0000000208047211 */ /* 0x002fc800078c08ff */
[----:B------:R-:W-:Y:S01]  /*73b50*/  LEA.HI.X.SX32 R5, R8, R3, 0x1, P6 ;  /* 0x0000000308057211 */ /* 0x000fe200030f0eff */
[----:B------:R0:W-:Y:S01]  /*73b60*/  @P5 STG.E.U16 [R6.64], R9 ;  /* 0x0000000906005986 */ /* 0x0001e2000c10150a */
[----:B------:R-:W-:Y:S01]  /*73b70*/  IMAD R0, R20, 0x2, R8 ;  /* 0x0000000214007824 */ /* 0x000fe200078e0208 */
[----:B------:R-:W-:Y:S02]  /*73b80*/  ISETP.LT.AND P2, PT, R16, c[0x0][0x17c], !P0 ;  /* 0x00005f0010007a0c */ /* 0x000fe40004741270 */
[----:B0-----:R-:W-:-:S05]  /*73b90*/  PRMT R7, R17, 0x7632, R7 ;  /* 0x0000763211077816 */ /* 0x001fca0000000007 */
[----:B------:R0:W-:Y:S01]  /*73ba0*/  @P3 STG.E.U16 [R4.64], R7 ;  /* 0x0000000704003986 */ /* 0x0001e2000c10150a */
[-C--:B------:R-:W-:Y:S01]  /*73bb0*/  LEA R6, P6, R0, R2.reuse, 0x1 ;  /* 0x0000000200067211 */ /* 0x080fe200078c08ff */
[----:B------:R-:W-:Y:S01]  /*73bc0*/  IMAD R8, R20, 0x2, R0 ;  /* 0x0000000214087824 */ /* 0x000fe200078e0200 */
[----:B------:R-:W-:Y:S02]  /*73bd0*/  ISETP.LT.AND P4, PT, R14, c[0x0][0x17c], !P0 ;  /* 0x00005f000e007a0c */ /* 0x000fe40004781270 */
[----:B------:R-:W-:Y:S02]  /*73be0*/  PRMT R10, R22, 0x7632, R10 ;  /* 0x00007632160a7816 */ /* 0x000fe4000000000a */
[----:B------:R-:W-:Y:S02]  /*73bf0*/  PRMT R9, R28, 0x7632, R9 ;  /* 0x000076321c097816 */ /* 0x000fe40000000009 */
[----:B0-----:R-:W-:Y:S01]  /*73c00*/  LEA.HI.X.SX32 R7, R0, R3, 0x1, P6 ;  /* 0x0000000300077211 */ /* 0x001fe200030f0eff */
[----:B------:R-:W-:Y:S01]  /*73c10*/  IMAD R0, R20, 0x2, R8 ;  /* 0x0000000214007824 */ /* 0x000fe200078e0208 */
[----:B------:R-:W-:-:S03]  /*73c20*/  LEA R4, P6, R8, R2, 0x1 ;  /* 0x0000000208047211 */ /* 0x000fc600078c08ff */
[----:B------:R0:W-:Y:S01]  /*73c30*/  @P2 STG.E.U16 [R6.64], R10 ;  /* 0x0000000a06002986 */ /* 0x0001e2000c10150a */
[----:B------:R-:W-:-:S05]  /*73c40*/  LEA.HI.X.SX32 R5, R8, R3, 0x1, P6 ;  /* 0x0000000308057211 */ /* 0x000fca00030f0eff */
[----:B------:R1:W-:Y:S01]  /*73c50*/  @P4 STG.E.U16 [R4.64], R9 ;  /* 0x0000000904004986 */ /* 0x0003e2000c10150a */
[----:B0-----:R-:W-:-:S04]  /*73c60*/  LEA R6, P2, R0, R2, 0x1 ;  /* 0x0000000200067211 */ /* 0x001fc800078408ff */
[----:B------:R-:W-:Y:S02]  /*73c70*/  LEA.HI.X.SX32 R7, R0, R3, 0x1, P2 ;  /* 0x0000000300077211 */ /* 0x000fe400010f0eff */
[----:B--2---:R-:W-:Y:S02]  /*73c80*/  ISETP.LT.AND P3, PT, R27, c[0x0][0x17c], !P0 ;  /* 0x00005f001b007a0c */ /* 0x004fe40004761270 */
        /* <DEDUP_REMOVED lines=9> */
[----:B----4-:R-:W-:-:S03]  /*73d20*/  ISETP.LT.AND P4, PT, R25, c[0x0][0x17c], !P0 ;  /* 0x00005f0019007a0c */ /* 0x010fc60004781270 */
[----:B------:R-:W4:Y:S01]  /*73d30*/  LDL.LU R22, [R1+0x1a8] ;  /* 0x0001a80001167983 */ /* 0x000f220000300800 */
[----:B---3--:R-:W-:-:S03]  /*73d40*/  ISETP.LT.AND P2, PT, R26, c[0x0][0x17c], !P0 ;  /* 0x00005f001a007a0c */ /* 0x008fc60004741270 */
[----:B------:R-:W3:Y:S04]  /*73d50*/  LDL.LU R26, [R1+0x1ac] ;  /* 0x0001ac00011a7983 */ /* 0x000ee80000300800 */
[----:B------:R-:W3:Y:S01]  /*73d60*/  LDL.LU R25, [R1+0xb8] ;  /* 0x0000b80001197983 */ /* 0x000ee20000300800 */
[----:B------:R-:W-:Y:S01]  /*73d70*/  IMAD R8, R20, 0x2, R0 ;  /* 0x0000000214087824 */ /* 0x000fe200078e0200 */
[----:B------:R-:W-:Y:S02]  /*73d80*/  ISETP.LT.AND P5, PT, R24, c[0x0][0x17c], !P0 ;  /* 0x00005f0018007a0c */ /* 0x000fe400047a1270 */
[----:B------:R0:W-:Y:S01]  /*73d90*/  @P1 STG.E.U16 [R6.64], R11 ;  /* 0x0000000b06001986 */ /* 0x0001e2000c10150a */
[----:B------:R-:W-:Y:S01]  /*73da0*/  IMAD R0, R20, 0x2, R8 ;  /* 0x0000000214007824 */ /* 0x000fe200078e0208 */
[----:B-1----:R-:W-:-:S02]  /*73db0*/  LEA R4, P6, R8, R2, 0x1 ;  /* 0x0000000208047211 */ /* 0x002fc400078c08ff */
[----:B------:R-:W3:Y:S02]  /*73dc0*/  LDL.LU R24, [R1+0xd8] ;  /* 0x0000d80001187983 */ /* 0x000ee40000300800 */
[----:B------:R-:W-:Y:S01]  /*73dd0*/  LEA.HI.X.SX32 R5, R8, R3, 0x1, P6 ;  /* 0x0000000308057211 */ /* 0x000fe200030f0eff */
[----:B------:R-:W-:Y:S01]  /*73de0*/  IMAD R8, R20, 0x2, R0 ;  /* 0x0000000214087824 */ /* 0x000fe200078e0200 */
[----:B0-----:R-:W-:-:S03]  /*73df0*/  LEA R6, P1, R0, R2, 0x1 ;  /* 0x0000000200067211 */ /* 0x001fc600078208ff */
[----:B------:R0:W-:Y:S01]  /*73e00*/  @P5 STG.E.U16 [R4.64], R13 ;  /* 0x0000000d04005986 */ /* 0x0001e2000c10150a */
[----:B------:R-:W-:Y:S01]  /*73e10*/  LEA.HI.X.SX32 R7, R0, R3, 0x1, P1 ;  /* 0x0000000300077211 */ /* 0x000fe200008f0eff */
[----:B------:R-:W-:Y:S01]  /*73e20*/  IMAD R0, R20, 0x2, R8 ;  /* 0x0000000214007824 */ /* 0x000fe200078e0208 */
[----:B0-----:R-:W-:-:S04]  /*73e30*/  LEA R4, P6, R8, R2, 0x1 ;  /* 0x0000000208047211 */ /* 0x001fc800078c08ff */
[-C--:B------:R-:W-:Y:S01]  /*73e40*/  LEA.HI.X.SX32 R5, R8, R3.reuse, 0x1, P6 ;  /* 0x0000000308057211 */ /* 0x080fe200030f0eff */
[----:B------:R-:W-:Y:S01]  /*73e50*/  IMAD R8, R20, 0x2, R0 ;  /* 0x0000000214087824 */ /* 0x000fe200078e0200 */
[----:B--2---:R0:W-:Y:S01]  /*73e60*/  @P3 STG.E.U16 [R6.64], R27 ;  /* 0x0000001b06003986 */ /* 0x0041e2000c10150a */
[----:B------:R-:W-:Y:S02]  /*73e70*/  ISETP.LT.AND P5, PT, R12, c[0x0][0x17c], !P0 ;  /* 0x00005f000c007a0c */ /* 0x000fe400047a1270 */
[CC--:B0-----:R-:W-:Y:S01]  /*73e80*/  LEA R6, P3, R0.reuse, R2.reuse, 0x1 ;  /* 0x0000000200067211 */ /* 0x0c1fe200078608ff */
[----:B------:R0:W-:Y:S01]  /*73e90*/  @P4 STG.E.U16 [R4.64], R14 ;  /* 0x0000000e04004986 */ /* 0x0001e2000c10150a */
[----:B------:R-:W-:Y:S02]  /*73ea0*/  ISETP.LT.AND P1, PT, R17, c[0x0][0x17c], !P0 ;  /* 0x00005f0011007a0c */ /* 0x000fe40004721270 */
[----:B------:R-:W-:Y:S01]  /*73eb0*/  LEA.HI.X.SX32 R7, R0, R3, 0x1, P3 ;  /* 0x0000000300077211 */ /* 0x000fe200018f0eff */
[----:B------:R-:W-:Y:S01]  /*73ec0*/  IMAD R0, R20, 0x2, R8 ;  /* 0x0000000214007824 */ /* 0x000fe200078e0208 */
[----:B------:R-:W2:Y:S01]  /*73ed0*/  LDL.LU R17, [R1+0x1b0] ;  /* 0x0001b00001117983 */ /* 0x000ea20000300800 */
[----:B0-----:R-:W-:-:S03]  /*73ee0*/  LEA R4, P6, R8, R2, 0x1 ;  /* 0x0000000208047211 */ /* 0x001fc600078c08ff */
[----:B------:R0:W-:Y:S01]  /*73ef0*/  @P2 STG.E.U16 [R6.64], R28 ;  /* 0x0000001c06002986 */ /* 0x0001e2000c10150a */
[----:B------:R-:W-:-:S03]  /*73f00*/  LEA.HI.X.SX32 R5, R8, R3, 0x1, P6 ;  /* 0x0000000308057211 */ /* 0x000fc600030f0eff */
[----:B------:R-:W2:Y:S01]  /*73f10*/  LDL.LU R12, [R1+0x1b4] ;  /* 0x0001b400010c7983 */ /* 0x000ea20000300800 */
[----:B------:R-:W-:Y:S02]  /*73f20*/  ISETP.LT.AND P4, PT, R16, c[0x0][0x17c], !P0 ;  /* 0x00005f0010007a0c */ /* 0x000fe40004781270 */
[C---:B0-----:R-:W-:Y:S01]  /*73f30*/  LEA R6, P2, R0.reuse, R2, 0x1 ;  /* 0x0000000200067211 */ /* 0x041fe200078408ff */
[----:B------:R0:W-:Y:S03]  /*73f40*/  @P5 STG.E.U16 [R4.64], R15 ;  /* 0x0000000f04005986 */ /* 0x0001e6000c10150a */
[----:B------:R-:W-:Y:S01]  /*73f50*/  LEA.HI.X.SX32 R7, R0, R3, 0x1, P2 ;  /* 0x0000000300077211 */ /* 0x000fe200010f0eff */
[----:B------:R-:W2:Y:S01]  /*73f60*/  LDL.LU R16, [R1+0x1b8] ;  /* 0x0001b80001107983 */ /* 0x000ea20000300800 */
[----:B----4-:R-:W-:-:S03]  /*73f70*/  ISETP.LT.AND P5, PT, R22, c[0x0][0x17c], !P0 ;  /* 0x00005f0016007a0c */ /* 0x010fc600047a1270 */
[----:B------:R-:W4:Y:S04]  /*73f80*/  LDL.LU R22, [R1+0x1bc] ;  /* 0x0001bc0001167983 */ /* 0x000f280000300800 */
[----:B---3--:R1:W-:Y:S01]  /*73f90*/  @P1 STG.E.U16 [R6.64], R25 ;  /* 0x0000001906001986 */ /* 0x0083e2000c10150a */
[----:B------:R-:W-:-:S03]  /*73fa0*/  ISETP.LT.AND P1, PT, R26, c[0x0][0x17c], !P0 ;  /* 0x00005f001a007a0c */ /* 0x000fc60004721270 */
[----:B------:R-:W3:Y:S01]  /*73fb0*/  LDL.LU R26, [R1+0x1c0] ;  /* 0x0001c000011a7983 */ /* 0x000ee20000300800 */
[----:B------:R-:W-:Y:S01]  /*73fc0*/  IMAD R8, R20, 0x2, R0 ;  /* 0x0000000214087824 */ /* 0x000fe200078e0200 */
[----:B------:R-:W-:-:S04]  /*73fd0*/  ISETP.LT.AND P3, PT, R21, c[0x0][0x17c], !P0 ;  /* 0x00005f0015007a0c */ /* 0x000fc80004761270 */
[----:B0-----:R-:W-:Y:S01]  /*73fe0*/  LEA R4, P6, R8, R2, 0x1 ;  /* 0x0000000208047211 */ /* 0x001fe200078c08ff */
[----:B------:R-:W-:-:S03]  /*73ff0*/  IMAD R0, R20, 0x2, R8 ;  /* 0x0000000214007824 */ /* 0x000fc600078e0208 */
[----:B------:R-:W-:Y:S02]  /*74000*/  LEA.HI.X.SX32 R5, R8, R3, 0x1, P6 ;  /* 0x0000000308057211 */ /* 0x000fe400030f0eff */
[----:B-1----:R-:W-:-:S03]  /*74010*/  LEA R6, P6, R0, R2, 0x1 ;  /* 0x0000000200067211 */ /* 0x002fc600078c08ff */
[----:B------:R0:W-:Y:S01]  /*74020*/  @P3 STG.E.U16 [R4.64], R24 ;  /* 0x0000001804003986 */ /* 0x0001e2000c10150a */
[----:B------:R-:W-:Y:S02]  /*74030*/  ISETP.LT.AND P2, PT, R19, c[0x0][0x17c], !P0 ;  /* 0x00005f0013007a0c */ /* 0x000fe40004741270 */
[----:B------:R-:W-:Y:S02]  /*74040*/  LEA.HI.X.SX32 R7, R0, R3, 0x1, P6 ;  /* 0x0000000300077211 */ /* 0x000fe400030f0eff */
[----:B------:R-:W-:Y:S01]  /*74050*/  PRMT R8, R11, 0x7632, R8 ;  /* 0x000076320b087816 */ /* 0x000fe20000000008 */
[----:B0-----:R-:W-:-:S04]  /*74060*/  IMAD R5, R20, 0x2, R0 ;  /* 0x0000000214057824 */ /* 0x001fc800078e0200 */
[----:B------:R-:W-:Y:S01]  /*74070*/  IMAD R0, R20, 0x2, R5 ;  /* 0x0000000214007824 */ /* 0x000fe200078e0205 */
[-C--:B------:R-:W-:Y:S01]  /*74080*/  LEA R4, P6, R5, R2.reuse, 0x1 ;  /* 0x0000000205047211 */ /* 0x080fe200078c08ff */
[----:B------:R0:W-:Y:S01]  /*74090*/  @P4 STG.E.U16 [R6.64], R8 ;  /* 0x0000000806004986 */ /* 0x0001e2000c10150a */
[----:B------:R-:W-:Y:S02]  /*740a0*/  PRMT R10, R13, 0x7632, R10 ;  /* 0x000076320d0a7816 */ /* 0x000fe4000000000a */
[-C--:B------:R-:W-:Y:S02]  /*740b0*/  LEA.HI.X.SX32 R5, R5, R3.reuse, 0x1, P6 ;  /* 0x0000000305057211 */ /* 0x080fe400030f0eff */
[----:B------:R-:W-:Y:S02]  /*740c0*/  PRMT R9, R27, 0x7632, R9 ;  /* 0x000076321b097816 */ /* 0x000fe40000000009 */
[----:B0-----:R-:W-:Y:S01]  /*740d0*/  LEA R6, P6, R0, R2, 0x1 ;  /* 0x0000000200067211 */ /* 0x001fe200078c08ff */
[----:B------:R-:W-:Y:S01]  /*740e0*/  IMAD R8, R20, 0x2, R0 ;  /* 0x0000000214087824 */ /* 0x000fe200078e0200 */
[----:B------:R0:W-:Y:S02]  /*740f0*/  @P2 STG.E.U16 [R4.64], R10 ;  /* 0x0000000a04002986 */ /* 0x0001e4000c10150a */
[----:B------:R-:W-:-:S05]  /*74100*/  LEA.HI.X.SX32 R7, R0, R3, 0x1, P6 ;  /* 0x0000000300077211 */ /* 0x000fca00030f0eff */
[----:B------:R1:W-:Y:S01]  /*74110*/  @P5 STG.E.U16 [R6.64], R9 ;  /* 0x0000000906005986 */ /* 0x0003e2000c10150a */
[----:B0-----:R-:W-:-:S04]  /*74120*/  LEA R4, P6, R8, R2, 0x1 ;  /* 0x0000000208047211 */ /* 0x001fc800078c08ff */
[----:B------:R-:W-:Y:S02]  /*74130*/  LEA.HI.X.SX32 R5, R8, R3, 0x1, P6 ;  /* 0x0000000308057211 */ /* 0x000fe400030f0eff */
[----:B-1----:R-:W-:Y:S02]  /*74140*/  PRMT R7, R14, 0x7632, R7 ;  /* 0x000076320e077816 */ /* 0x002fe40000000007 */
[----:B------:R-:W-:-:S03]  /*74150*/  PRMT R10, R28, 0x7632, R10 ;  /* 0x000076321c0a7816 */ /* 0x000fc6000000000a */
[----:B------:R0:W-:Y:S01]  /*74160*/  @P1 STG.E.U16 [R4.64], R7 ;  /* 0x0000000704001986 */ /* 0x0001e2000c10150a */
[----:B--2---:R-:W-:-:S03]  /*74170*/  ISETP.LT.AND P3, PT, R17, c[0x0][0x17c], !P0 ;  /* 0x00005f0011007a0c */ /* 0x004fc60004761270 */
[----:B------:R-:W2:Y:S04]  /*74180*/  LDL.LU R17, [R1+0x1d0] ;  /* 0x0001d00001117983 */ /* 0x000ea80000300800 */
[----:B------:R-:W2:Y:S01]  /*74190*/  LDL.LU R27, [R1+0x1e0] ;  /* 0x0001e000011b7983 */ /* 0x000ea20000300800 */
[----:B----4-:R-:W-:-:S03]  /*741a0*/  ISETP.LT.AND P5, PT, R22, c[0x0][0x17c], !P0 ;  /* 0x00005f0016007a0c */ /* 0x010fc600047a1270 */
[----:B------:R-:W4:Y:S04]  /*741b0*/  LDL.LU R22, [R1+0x1f0] ;  /* 0x0001f00001167983 */ /* 0x000f280000300800 */
[----:B------:R-:W4:Y:S01]  /*741c0*/  LDL.LU R28, [R1+0x200] ;  /* 0x00020000011c7983 */ /* 0x000f220000300800 */
[----:B---3--:R-:W-:-:S03]  /*741d0*/  ISETP.LT.AND P1, PT, R26, c[0x0][0x17c], !P0 ;  /* 0x00005f001a007a0c */ /* 0x008fc60004721270 */
[----:B------:R-:W3:Y:S01]  /*741e0*/  LDL.LU R26, [R1+0xac] ;  /* 0x0000ac00011a7983 */ /* 0x000ee20000300800 */
[----:B------:R-:W-:Y:S01]  /*741f0*/  IMAD R0, R20, 0x2, R8 ;  /* 0x0000000214007824 */ /* 0x000fe200078e0208 */
[----:B------:R-:W-:Y:S02]  /*74200*/  ISETP.LT.AND P4, PT, R12, c[0x0][0x17c], !P0 ;  /* 0x00005f000c007a0c */ /* 0x000fe40004781270 */
[----:B------:R-:W-:Y:S01]  /*74210*/  PRMT R9, R15, 0x7632, R9 ;  /* 0x000076320f097816 */ /* 0x000fe20000000009 */
[----:B------:R-:W-:Y:S01]  /*74220*/  IMAD R8, R20, 0x2, R0 ;  /* 0x0000000214087824 */ /* 0x000fe200078e0200 */
[C---:B------:R-:W-:Y:S01]  /*74230*/  LEA R6, P6, R0.reuse, R2, 0x1 ;  /* 0x0000000200067211 */ /* 0x040fe200078c08ff */
[----:B------:R-:W3:Y:S03]  /*74240*/  LDL.LU R13, [R1+0x4c] ;  /* 0x00004c00010d7983 */ /* 0x000ee60000300800 */
[----:B0-----:R-:W-:-:S02]  /*74250*/  LEA.HI.X.SX32 R7, R0, R3, 0x1, P6 ;  /* 0x0000000300077211 */ /* 0x001fc400030f0eff */
[----:B------:R-:W-:Y:S01]  /*74260*/  LEA R4, P6, R8, R2, 0x1 ;  /* 0x0000000208047211 */ /* 0x000fe200078c08ff */
[--C-:B------:R-:W-:Y:S01]  /*74270*/  IMAD R0, R20, 0x2, R8.reuse ;  /* 0x0000000214007824 */ /* 0x100fe200078e0208 */
[----:B------:R-:W-:Y:S02]  /*74280*/  ISETP.LT.AND P2, PT, R16, c[0x0][0x17c], !P0 ;  /* 0x00005f0010007a0c */ /* 0x000fe40004741270 */
[----:B------:R-:W-:Y:S01]  /*74290*/  LEA.HI.X.SX32 R5, R8, R3, 0x1, P6 ;  /* 0x0000000308057211 */ /* 0x000fe200030f0eff */
[----:B------:R0:W-:Y:S04]  /*742a0*/  @P3 STG.E.U16 [R6.64], R10 ;  /* 0x0000000a06003986 */ /* 0x0001e8000c10150a */
[----:B------:R1:W-:Y:S01]  /*742b0*/  @P4 STG.E.U16 [R4.64], R9 ;  /* 0x0000000904004986 */ /* 0x0003e2000c10150a */
[----:B------:R-:W-:-:S03]  /*742c0*/  PRMT R8, R25, 0x7632, R8 ;  /* 0x0000763219087816 */ /* 0x000fc60000000008 */
[----:B------:R-:W3:Y:S01]  /*742d0*/  LDL.LU R16, [R1+0x208] ;  /* 0x0002080001107983 */ /* 0x000ee20000300800 */
[----:B0-----:R-:W-:Y:S01]  /*742e0*/  LEA R6, P6, R0, R2, 0x1 ;  /* 0x0000000200067211 */ /* 0x001fe200078c08ff */
[----:B-1----:R-:W-:-:S03]  /*742f0*/  IMAD R5, R20, 0x2, R0 ;  /* 0x0000000214057824 */ /* 0x002fc600078e0200 */
[----:B------:R-:W-:Y:S01]  /*74300*/  LEA.HI.X.SX32 R7, R0, R3, 0x1, P6 ;  /* 0x0000000300077211 */ /* 0x000fe200030f0eff */
[----:B------:R-:W-:Y:S01]  /*74310*/  IMAD R0, R20, 0x2, R5 ;  /* 0x0000000214007824 */ /* 0x000fe200078e0205 */
[----:B------:R-:W-:-:S03]  /*74320*/  LEA R4, P6, R5, R2, 0x1 ;  /* 0x0000000205047211 */ /* 0x000fc600078c08ff */
[----:B------:R0:W-:Y:S01]  /*74330*/  @P2 STG.E.U16 [R6.64], R8 ;  /* 0x0000000806002986 */ /* 0x0001e2000c10150a */
[----:B------:R-:W-:Y:S02]  /*74340*/  LEA.HI.X.SX32 R5, R5, R3, 0x1, P6 ;  /* 0x0000000305057211 */ /* 0x000fe400030f0eff */
[----:B------:R-:W-:Y:S02]  /*74350*/  PRMT R9, R24, 0x7632, R9 ;  /* 0x0000763218097816 */ /* 0x000fe40000000009 */
[----:B0-----:R-:W-:-:S04]  /*74360*/  LEA R6, P6, R0, R2, 0x1 ;  /* 0x0000000200067211 */ /* 0x001fc800078c08ff */
[----:B------:R-:W-:Y:S01]  /*74370*/  LEA.HI.X.SX32 R7, R0, R3, 0x1, P6 ;  /* 0x0000000300077211 */ /* 0x000fe200030f0eff */
[----:B------:R0:W-:Y:S01]  /*74380*/  @P5 STG.E.U16 [R4.64], R9 ;  /* 0x0000000904005986 */ /* 0x0001e2000c10150a */
[----:B--2---:R-:W-:-:S03]  /*74390*/  ISETP.LT.AND P4, PT, R27, c[0x0][0x17c], !P0 ;  /* 0x00005f001b007a0c */ /* 0x004fc60004781270 */
[----:B------:R-:W2:Y:S01]  /*743a0*/  LDL.LU R27, [R1+0x20c] ;  /* 0x00020c00011b7983 */ /* 0x000ea20000300800 */
[----:B------:R-:W-:-:S03]  /*743b0*/  ISETP.LT.AND P3, PT, R17, c[0x0][0x17c], !P0 ;  /* 0x00005f0011007a0c */ /* 0x000fc60004761270 */
[----:B------:R-:W2:Y:S04]  /*743c0*/  LDL.LU R25, [R1+0x2c] ;  /* 0x00002c0001197983 */ /* 0x000ea80000300800 */
[----:B------:R-:W2:Y:S04]  /*743d0*/  LDL.LU R14, [R1+0x210] ;  /* 0x00021000010e7983 */ /* 0x000ea80000300800 */
[----:B------:R-:W2:Y:S04]  /*743e0*/  LDL.LU R24, [R1+0x5c] ;  /* 0x00005c0001187983 */ /* 0x000ea80000300800 */
[----:B------:R-:W2:Y:S04]  /*743f0*/  LDL.LU R15, [R1+0xcc] ;  /* 0x0000cc00010f7983 */ /* 0x000ea80000300800 */
[----:B------:R-:W2:Y:S01]  /*74400*/  LDL.LU R17, [R1+0x214] ;  /* 0x0002140001117983 */ /* 0x000ea20000300800 */
[----:B----4-:R-:W-:-:S03]  /*74410*/  ISETP.LT.AND P5, PT, R28, c[0x0][0x17c], !P0 ;  /* 0x00005f001c007a0c */ /* 0x010fc600047a1270 */
[----:B------:R-:W4:Y:S04]  /*74420*/  LDL.LU R28, [R1+0xbc] ;  /* 0x0000bc00011c7983 */ /* 0x000f280000300800 */
[----:B---3--:R1:W-:Y:S01]  /*74430*/  @P1 STG.E.U16 [R6.64], R26 ;  /* 0x0000001a06001986 */ /* 0x0083e2000c10150a */
[----:B------:R-:W-:-:S03]  /*74440*/  ISETP.LT.AND P1, PT, R29, c[0x0][0x17c], !P0 ;  /* 0x00005f001d007a0c */ /* 0x000fc60004721270 */
[----:B------:R-:W3:Y:S01]  /*74450*/  LDL.LU R29, [R1+0x1ad4] ;  /* 0x001ad400011d7983 */ /* 0x000ee20000300800 */
[----:B------:R-:W-:Y:S01]  /*74460*/  IMAD R8, R20, 0x2, R0 ;  /* 0x0000000214087824 */ /* 0x000fe200078e0200 */
[----:B------:R-:W-:Y:S02]  /*74470*/  ISETP.LT.AND P2, PT, R22, c[0x0][0x17c], !P0 ;  /* 0x00005f0016007a0c */ /* 0x000fe40004741270 */
[----:B------:R-:W4:Y:S01]  /*74480*/  LDL.LU R11, [R1+0x218] ;  /* 0x00021800010b7983 */ /* 0x000f220000300800 */
[----:B------:R-:W-:Y:S01]  /*74490*/  IMAD R0, R20, 0x2, R8 ;  /* 0x0000000214007824 */ /* 0x000fe200078e0208 */
[C---:B0-----:R-:W-:Y:S02]  /*744a0*/  LEA R4, P6, R8.reuse, R2, 0x1 ;  /* 0x0000000208047211 */ /* 0x041fe400078c08ff */
[----:B------:R-:W4:Y:S02]  /*744b0*/  LDL.LU R12, [R1+0x21c] ;  /* 0x00021c00010c7983 */ /* 0x000f240000300800 */
[----:B------:R-:W-:-:S02]  /*744c0*/  LEA.HI.X.SX32 R5, R8, R3, 0x1, P6 ;  /* 0x0000000308057211 */ /* 0x000fc400030f0eff */
[C---:B-1----:R-:W-:Y:S01]  /*744d0*/  LEA R6, P6, R0.reuse, R2, 0x1 ;  /* 0x0000000200067211 */ /* 0x042fe200078c08ff */
[----:B------:R-:W4:Y:S03]  /*744e0*/  LDL.LU R22, [R1+0xdc] ;  /* 0x0000dc0001167983 */ /* 0x000f260000300800 */
[----:B------:R-:W-:Y:S01]  /*744f0*/  LEA.HI.X.SX32 R7, R0, R3, 0x1, P6 ;  /* 0x0000000300077211 */ /* 0x000fe200030f0eff */
[----:B------:R0:W-:Y:S01]  /*74500*/  @P3 STG.E.U16 [R4.64], R13 ;  /* 0x0000000d04003986 */ /* 0x0001e2000c10150a */
[----:B------:R-:W-:-:S04]  /*74510*/  IMAD R8, R20, 0x2, R0 ;  /* 0x0000000214087824 */ /* 0x000fc800078e0200 */
[----:B------:R-:W-:Y:S01]  /*74520*/  IMAD R0, R20, 0x2, R8 ;  /* 0x0000000214007824 */ /* 0x000fe200078e0208 */
[----:B0-----:R-:W-:Y:S01]  /*74530*/  LEA R4, P6, R8, R2, 0x1 ;  /* 0x0000000208047211 */ /* 0x001fe200078c08ff */
[----:B---3--:R0:W-:Y:S01]  /*74540*/  @P4 STG.E.U16 [R6.64], R29 ;  /* 0x0000001d06004986 */ /* 0x0081e2000c10150a */
[----:B--2---:R-:W-:-:S03]  /*74550*/  ISETP.LT.AND P4, PT, R27, c[0x0][0x17c], !P0 ;  /* 0x00005f001b007a0c */ /* 0x004fc60004781270 */
[----:B------:R-:W2:Y:S01]  /*74560*/  LDL.LU R27, [R1+0x220] ;  /* 0x00022000011b7983 */ /* 0x000ea20000300800 */
[----:B------:R-:W-:Y:S01]  /*74570*/  LEA.HI.X.SX32 R5, R8, R3, 0x1, P6 ;  /* 0x0000000308057211 */ /* 0x000fe200030f0eff */
[----:B------:R-:W-:Y:S01]  /*74580*/  IMAD R8, R20, 0x2, R0 ;  /* 0x0000000214087824 */ /* 0x000fe200078e0200 */
[----:B0-----:R-:W-:-:S03]  /*74590*/  LEA R6, P6, R0, R2, 0x1 ;  /* 0x0000000200067211 */ /* 0x001fc600078c08ff */
[----:B------:R0:W-:Y:S01]  /*745a0*/  @P2 STG.E.U16 [R4.64], R25 ;  /* 0x0000001904002986 */ /* 0x0001e2000c10150a */
[----:B------:R-:W-:Y:S02]  /*745b0*/  ISETP.LT.AND P3, PT, R16, c[0x0][0x17c], !P0 ;  /* 0x00005f0010007a0c */ /* 0x000fe40004761270 */
[----:B------:R-:W-:Y:S01]  /*745c0*/  LEA.HI.X.SX32 R7, R0, R3, 0x1, P6 ;  /* 0x0000000300077211 */ /* 0x000fe200030f0eff */
[----:B------:R-:W-:Y:S01]  /*745d0*/  IMAD R0, R20, 0x2, R8 ;  /* 0x0000000214007824 */ /* 0x000fe200078e0208 */
[----:B------:R-:W-:Y:S01]  /*745e0*/  ISETP.LT.AND P2, PT, R14, c[0x0][0x17c], !P0 ;  /* 0x00005f000e007a0c */ /* 0x000fe20004741270 */
[----:B------:R-:W3:Y:S01]  /*745f0*/  LDL.LU R16, [R1+0x224] ;  /* 0x0002240001107983 */ /* 0x000ee20000300800 */
[----:B0-----:R-:W-:-:S03]  /*74600*/  LEA R4, P6, R8, R2, 0x1 ;  /* 0x0000000208047211 */ /* 0x001fc600078c08ff */
[----:B------:R0:W-:Y:S01]  /*74610*/  @P5 STG.E.U16 [R6.64], R24 ;  /* 0x0000001806005986 */ /* 0x0001e2000c10150a */
[----:B------:R-:W-:Y:S01]  /*74620*/  LEA.HI.X.SX32 R5, R8, R3, 0x1, P6 ;  /* 0x0000000308057211 */ /* 0x000fe200030f0eff */
[----:B------:R-:W-:Y:S01]  /*74630*/  IMAD R8, R20, 0x2, R0 ;  /* 0x0000000214087824 */ /* 0x000fe200078e0200 */
[----:B------:R-:W-:Y:S01]  /*74640*/  PRMT R9, R26, 0x7632, R9 ;  /* 0x000076321a097816 */ /* 0x000fe20000000009 */
[----:B------:R-:W3:Y:S01]  /*74650*/  LDL.LU R14, [R1+0x228] ;  /* 0x00022800010e7983 */ /* 0x000ee20000300800 */
[----:B0-----:R-:W-:-:S03]  /*74660*/  LEA R6, P6, R0, R2, 0x1 ;  /* 0x0000000200067211 */ /* 0x001fc600078c08ff */
[----:B------:R0:W-:Y:S01]  /*74670*/  @P1 STG.E.U16 [R4.64], R15 ;  /* 0x0000000f04001986 */ /* 0x0001e2000c10150a */
[----:B------:R-:W-:Y:S01]  /*74680*/  LEA.HI.X.SX32 R7, R0, R3, 0x1, P6 ;  /* 0x0000000300077211 */ /* 0x000fe200030f0eff */
[----:B------:R-:W-:-:S04]  /*74690*/  IMAD R0, R20, 0x2, R8 ;  /* 0x0000000214007824 */ /* 0x000fc800078e0208 */
[----:B----4-:R1:W-:Y:S01]  /*746a0*/  @P3 STG.E.U16 [R6.64], R28 ;  /* 0x0000001c06003986 */ /* 0x0103e2000c10150a */
[----:B0-----:R-:W-:-:S04]  /*746b0*/  LEA R4, P6, R8, R2, 0x1 ;  /* 0x0000000208047211 */ /* 0x001fc800078c08ff */
[-C--:B------:R-:W-:Y:S02]  /*746c0*/  LEA.HI.X.SX32 R5, R8, R3.reuse, 0x1, P6 ;  /* 0x0000000308057211 */ /* 0x080fe400030f0eff */
[C---:B-1----:R-:W-:Y:S02]  /*746d0*/  LEA R6, P6, R0.reuse, R2, 0x1 ;  /* 0x0000000200067211 */ /* 0x042fe400078c08ff */
[----:B------:R-:W-:Y:S02]  /*746e0*/  ISETP.LT.AND P5, PT, R17, c[0x0][0x17c], !P0 ;  /* 0x00005f0011007a0c */ /* 0x000fe400047a1270 */
[----:B------:R-:W-:Y:S01]  /*746f0*/  LEA.HI.X.SX32 R7, R0, R3, 0x1, P6 ;  /* 0x0000000300077211 */ /* 0x000fe200030f0eff */
[----:B------:R-:W4:Y:S04]  /*74700*/  LDL.LU R17, [R1+0x22c] ;  /* 0x00022c0001117983 */ /* 0x000f280000300800 */
[----:B------:R-:W-:Y:S04]  /*74710*/  STL [R1+0x1acc], R15 ;  /* 0x001acc0f01007387 */ /* 0x000fe80000100800 */
[----:B------:R-:W4:Y:S04]  /*74720*/  LDL.LU R26, [R1+0x230] ;  /* 0x00023000011a7983 */ /* 0x000f280000300800 */
[----:B------:R-:W-:Y:S04]  /*74730*/  @P4 STG.E.U16 [R4.64], R22 ;  /* 0x0000001604004986 */ /* 0x000fe8000c10150a */
[----:B------:R-:W-:Y:S04]  /*74740*/  STL [R1+0x1ac8], R22 ;  /* 0x001ac81601007387 */ /* 0x000fe80000100800 */
[----:B------:R0:W-:Y:S02]  /*74750*/  @P2 STG.E.U16 [R6.64], R9 ;  /* 0x0000000906002986 */ /* 0x0001e4000c10150a */
[----:B0-----:R-:W-:-:S02]  /*74760*/  PRMT R9, R29, 0x7632, R9 ;  /* 0x000076321d097816 */ /* 0x001fc40000000009 */
[----:B--2---:R-:W-:Y:S02]  /*74770*/  ISETP.LT.AND P4, PT, R27, c[0x0][0x17c], !P0 ;  /* 0x00005f001b007a0c */ /* 0x004fe40004781270 */
[----:B------:R-:W2:Y:S04]  /*74780*/  LDL.LU R27, [R1+0x234] ;  /* 0x00023400011b7983 */ /* 0x000ea80000300800 */
[----:B------:R-:W2:Y:S01]  /*74790*/  LDL.LU R29, [R1+0x1ad0] ;  /* 0x001ad000011d7983 */ /* 0x000ea20000300800 */
[----:B------:R-:W-:-:S05]  /*747a0*/  IMAD R8, R20, 0x2, R0 ;  /* 0x0000000214087824 */ /* 0x000fca00078e0200 */
[----:B------:R-:W-:Y:S01]  /*747b0*/  LEA R4, P6, R8, R2, 0x1 ;  /* 0x0000000208047211 */ /* 0x000fe200078c08ff */
[----:B------:R-:W-:-:S03]  /*747c0*/  IMAD R0, R20, 0x2, R8 ;  /* 0x0000000214007824 */ /* 0x000fc600078e0208 */
[----:B------:R-:W-:Y:S02]  /*747d0*/  LEA.HI.X.SX32 R5, R8, R3, 0x1, P6 ;  /* 0x0000000308057211 */ /* 0x000fe400030f0eff */
[----:B------:R-:W-:Y:S02]  /*747e0*/  PRMT R8, R13, 0x7632, R8 ;  /* 0x000076320d087816 */ /* 0x000fe40000000008 */
[----:B------:R-:W-:-:S03]  /*747f0*/  ISETP.LT.AND P3, PT, R12, c[0x0][0x17c], !P0 ;  /* 0x00005f000c007a0c */ /* 0x000fc60004761270 */
[----:B------:R0:W-:Y:S01]  /*74800*/  @P5 STG.E.U16 [R4.64], R8 ;  /* 0x0000000804005986 */ /* 0x0001e2000c10150a */
[----:B---3--:R-:W-:Y:S02]  /*74810*/  ISETP.LT.AND P5, PT, R14, c[0x0][0x17c], !P0 ;  /* 0x00005f000e007a0c */ /* 0x008fe400047a1270 */
[----:B------:R-:W-:Y:S02]  /*74820*/  ISETP.LT.AND P1, PT, R11, c[0x0][0x17c], !P0 ;  /* 0x00005f000b007a0c */ /* 0x000fe40004721270 */
[----:B------:R-:W-:-:S04]  /*74830*/  LEA R6, P6, R0, R2, 0x1 ;  /* 0x0000000200067211 */ /* 0x000fc800078c08ff */
[----:B------:R-:W-:Y:S02]  /*74840*/  LEA.HI.X.SX32 R7, R0, R3, 0x1, P6 ;  /* 0x0000000300077211 */ /* 0x000fe400030f0eff */
[----:B0-----:R-:W-:-:S05]  /*74850*/  PRMT R8, R25, 0x7632, R8 ;  /* 0x0000763219087816 */ /* 0x001fca0000000008 */
[----:B------:R0:W-:Y:S02]  /*74860*/  @P1 STG.E.U16 [R6.64], R9 ;  /* 0x0000000906001986 */ /* 0x0001e4000c10150a */
[----:B0-----:R-:W-:Y:S02]  /*74870*/  PRMT R9, R24, 0x7632, R9 ;  /* 0x0000763218097816 */ /* 0x001fe40000000009 */
[----:B----4-:R-:W-:Y:S02]  /*74880*/  ISETP.LT.AND P1, PT, R17, c[0x0][0x17c], !P0 ;  /* 0x00005f0011007a0c */ /* 0x010fe40004721270 */
[----:B------:R-:W3:Y:S04]  /*74890*/  LDL.LU R17, [R1+0x238] ;  /* 0x0002380001117983 */ /* 0x000ee80000300800 */
[----:B------:R-:W4:Y:S04]  /*748a0*/  LDL.LU R24, [R1+0x23c] ;  /* 0x00023c0001187983 */ /* 0x000f280000300800 */
[----:B--2---:R-:W0:Y:S01]  /*748b0*/  LDS.128 R12, [R29] ;  /* 0x000000001d0c7984 */ /* 0x004e220000000c00 */
[----:B------:R-:W-:-:S03]  /*748c0*/  LOP3.LUT R25, R29, 0x20, RZ, 0x3c, !PT ;  /* 0x000000201d197812 */ /* 0x000fc600078e3cff */
[----:B0-----:R-:W-:Y:S04]  /*748d0*/  STL.64 [R1+0x20], R12 ;  /* 0x0000200c01007387 */ /* 0x001fe80000100a00 */
[----:B------:R-:W-:Y:S04]  /*748e0*/  STL.64 [R1+0x28], R14 ;  /* 0x0000280e01007387 */ /* 0x000fe80000100a00 */
[----:B------:R-:W0:Y:S04]  /*748f0*/  LDS.128 R12, [R25] ;  /* 0x00000000190c7984 */ /* 0x000e280000000c00 */
[----:B0-----:R-:W-:Y:S04]  /*74900*/  STL.64 [R1], R12 ;  /* 0x0000000c01007387 */ /* 0x001fe80000100a00 */
[----:B------:R0:W-:Y:S04]  /*74910*/  STL.64 [R1+0x8], R14 ;  /* 0x0000080e01007387 */ /* 0x0001e80000100a00 */
[----:B0-----:R-:W2:Y:S01]  /*74920*/  LDL.LU R15, [R1+0x1acc] ;  /* 0x001acc00010f7983 */ /* 0x001ea20000300800 */
[----:B------:R-:W-:-:S04]  /*74930*/  IMAD R0, R20, 0x2, R0 ;  /* 0x0000000214007824 */ /* 0x000fc800078e0200 */
[----:B------:R-:W-:Y:S01]  /*74940*/  IMAD R7, R20, 0x2, R0 ;  /* 0x0000000214077824 */ /* 0x000fe200078e0200 */
[----:B------:R-:W-:-:S04]  /*74950*/  LEA R4, P6, R0, R2, 0x1 ;  /* 0x0000000200047211 */ /* 0x000fc800078c08ff */
[-C--:B------:R-:W-:Y:S02]  /*74960*/  LEA.HI.X.SX32 R5, R0, R3.reuse, 0x1, P6 ;  /* 0x0000000300057211 */ /* 0x080fe400030f0eff */
[C---:B------:R-:W-:Y:S01]  /*74970*/  LEA R6, P6, R7.reuse, R2, 0x1 ;  /* 0x0000000207067211 */ /* 0x040fe200078c08ff */
[----:B------:R-:W-:Y:S01]  /*74980*/  IMAD R0, R20, 0x2, R7 ;  /* 0x0000000214007824 */ /* 0x000fe200078e0207 */
[----:B------:R-:W-:Y:S02]  /*74990*/  ISETP.LT.AND P2, PT, R16, c[0x0][0x17c], !P0 ;  /* 0x00005f0010007a0c */ /* 0x000fe40004741270 */
[----:B------:R-:W-:Y:S01]  /*749a0*/  LEA.HI.X.SX32 R7, R7, R3, 0x1, P6 ;  /* 0x0000000307077211 */ /* 0x000fe200030f0eff */
[----:B------:R0:W-:Y:S01]  /*749b0*/  @P3 STG.E.U16 [R4.64], R8 ;  /* 0x0000000804003986 */ /* 0x0001e2000c10150a */
[----:B------:R-:W-:-:S03]  /*749c0*/  IMAD R12, R20, 0x2, R0 ;  /* 0x00000002140c7824 */ /* 0x000fc600078e0200 */
[----:B------:R1:W-:Y:S01]  /*749d0*/  @P4 STG.E.U16 [R6.64], R9 ;  /* 0x0000000906004986 */ /* 0x0003e2000c10150a */
[----:B------:R-:W-:Y:S02]  /*749e0*/  ISETP.LT.AND P4, PT, R27, c[0x0][0x17c], !P0 ;  /* 0x00005f001b007a0c */ /* 0x000fe40004781270 */
[----:B------:R-:W-:Y:S02]  /*749f0*/  LOP3.LUT R27, R29, 0x40, RZ, 0x3c, !PT ;  /* 0x000000401d1b7812 */ /* 0x000fe400078e3cff */
[----:B0-----:R-:W-:-:S03]  /*74a00*/  LEA R8, P6, R0, R2, 0x1 ;  /* 0x0000000200087211 */ /* 0x001fc600078c08ff */
[----:B------:R-:W0:Y:S01]  /*74a10*/  LDS.128 R4, [R27] ;  /* 0x000000001b047984 */ /* 0x000e220000000c00 */
[----:B-1----:R-:W-:Y:S02]  /*74a20*/  LEA.HI.X.SX32 R9, R0, R3, 0x1, P6 ;  /* 0x0000000300097211 */ /* 0x002fe400030f0eff */
[----:B------:R-:W-:Y:S02]  /*74a30*/  PRMT R0, R28, 0x7632, R0 ;  /* 0x000076321c007816 */ /* 0x000fe40000000000 */
[----:B------:R-:W-:Y:S02]  /*74a40*/  LOP3.LUT R28, R29, 0x60, RZ, 0x3c, !PT ;  /* 0x000000601d1c7812 */ /* 0x000fe400078e3cff */
[----:B------:R-:W-:Y:S02]  /*74a50*/  LEA R14, P6, R12, R2, 0x1 ;  /* 0x000000020c0e7211 */ /* 0x000fe400078c08ff */
[----:B------:R-:W-:Y:S02]  /*74a60*/  ISETP.LT.AND P3, PT, R26, c[0x0][0x17c], !P0 ;  /* 0x00005f001a007a0c */ /* 0x000fe40004761270 */
[----:B------:R-:W3:Y:S04]  /*74a70*/  LDL.LU R26, [R1+0x240] ;  /* 0x00024000011a7983 */ /* 0x000ee80000300800 */
[----:B0-----:R0:W-:Y:S04]  /*74a80*/  STL [R1+0x1ac0], R5 ;  /* 0x001ac00501007387 */ /* 0x0011e80000100800 */
[----:B0-----:R-:W3:Y:S04]  /*74a90*/  LDL.LU R5, [R1] ;  /* 0x0000000001057983 */ /* 0x001ee80000300800 */
[----:B------:R-:W-:Y:S04]  /*74aa0*/  STL [R1+0x1abc], R6 ;  /* 0x001abc0601007387 */ /* 0x000fe80000100800 */
[----:B------:R-:W-:Y:S01]  /*74ab0*/  STL [R1+0x1ab8], R7 ;  /* 0x001ab80701007387 */ /* 0x000fe20000100800 */
[----:B--2---:R-:W-:-:S02]  /*74ac0*/  PRMT R10, R15, 0x7632, R10 ;  /* 0x000076320f0a7816 */ /* 0x004fc4000000000a */
[----:B------:R-:W-:Y:S01]  /*74ad0*/  LEA.HI.X.SX32 R15, R12, R3, 0x1, P6 ;  /* 0x000000030c0f7211 */ /* 0x000fe200030f0eff */
[----:B------:R-:W-:Y:S02]  /*74ae0*/  IMAD R12, R20, 0x2, R12 ;  /* 0x00000002140c7824 */ /* 0x000fe400078e020c */
[----:B------:R-:W-:Y:S04]  /*74af0*/  @P2 STG.E.U16 [R8.64], R10 ;  /* 0x0000000a08002986 */ /* 0x000fe8000c10150a */
[----:B------:R-:W0:Y:S04]  /*74b00*/  LDS.128 R8, [R28] ;  /* 0x000000001c087984 */ /* 0x000e280000000c00 */
[----:B------:R-:W1:Y:S04]  /*74b10*/  LDS.128 R20, [R29+0x400] ;  /* 0x000400001d147984 */ /* 0x000e680000000c00 */
[----:B0-----:R0:W-:Y:S04]  /*74b20*/  STL [R1+0x1ac4], R11 ;  /* 0x001ac40b01007387 */ /* 0x0011e80000100800 */
[----:B0-----:R-:W2:Y:S04]  /*74b30*/  LDL.LU R11, [R1+0x20] ;  /* 0x00002000010b7983 */ /* 0x001ea80000300800 */
[----:B-1----:R-:W-:Y:S04]  /*74b40*/  STL [R1+0x14], R21 ;  /* 0x0000141501007387 */ /* 0x002fe80000100800 */
[----:B------:R0:W-:Y:S04]  /*74b50*/  STL.64 [R1+0x18], R22 ;  /* 0x0000181601007387 */ /* 0x0001e80000100a00 */
[----:B0-----:R-:W2:Y:S01]  /*74b60*/  LDL.LU R22, [R1+0x1ac8] ;  /* 0x001ac80001167983 */ /* 0x001ea20000300800 */
[----:B------:R-:W-:Y:S01]  /*74b70*/  IMAD.MOV.U32 R29, RZ, RZ, c[0x0][0x198] ;  /* 0x00006600ff1d7624 */ /* 0x000fe200078e00ff */
[----:B------:R-:W-:-:S02]  /*74b80*/  LEA R16, P6, R12, R2, 0x1 ;  /* 0x000000020c107211 */ /* 0x000fc400078c08ff */
[----:B------:R0:W-:Y:S01]  /*74b90*/  @P5 STG.E.U16 [R14.64], R0 ;  /* 0x000000000e005986 */ /* 0x0001e2000c10150a */
[----:B---3--:R-:W-:Y:S01]  /*74ba0*/  ISETP.LT.AND P2, PT, R17, c[0x0][0x17c], !P0 ;  /* 0x00005f0011007a0c */ /* 0x008fe20004741270 */
[----:B------:R-:W-:Y:S01]  /*74bb0*/  IMAD.MOV.U32 R7, RZ, RZ, R20 ;  /* 0x000000ffff077224 */ /* 0x000fe200078e0014 */
[----:B------:R-:W-:Y:S01]  /*74bc0*/  LEA.HI.X.SX32 R17, R12, R3, 0x1, P6 ;  /* 0x000000030c117211 */ /* 0x000fe200030f0eff */
[----:B------:R-:W3:Y:S01]  /*74bd0*/  LDL.LU R6, [R1+0x258] ;  /* 0x0002580001067983 */ /* 0x000ee20000300800 */
[----:B0-----:R-:W-:Y:S01]  /*74be0*/  IMAD R0, R29, 0x2, R12 ;  /* 0x000000021d007824 */ /* 0x001fe200078e020c */
[----:B----4-:R-:W-:Y:S02]  /*74bf0*/  ISETP.LT.AND P5, PT, R24, c[0x0][0x17c], !P0 ;  /* 0x00005f0018007a0c */ /* 0x010fe400047a1270 */
[----:B------:R0:W1:Y:S02]  /*74c00*/  LDS.128 R12, [R25+0x400] ;  /* 0x00040000190c7984 */ /* 0x0000640000000c00 */
[----:B------:R-:W-:-:S04]  /*74c10*/  LEA R20, P6, R0, R2, 0x1 ;  /* 0x0000000200147211 */ /* 0x000fc800078c08ff */
[----:B------:R-:W-:Y:S02]  /*74c20*/  LEA.HI.X.SX32 R21, R0, R3, 0x1, P6 ;  /* 0x0000000300157211 */ /* 0x000fe400030f0eff */
[----:B--2---:R-:W-:Y:S01]  /*74c30*/  PRMT R18, R22, 0x7632, R18 ;  /* 0x0000763216127816 */ /* 0x004fe20000000012 */
[----:B------:R-:W-:-:S04]  /*74c40*/  IMAD R22, R29, 0x2, R0 ;  /* 0x000000021d167824 */ /* 0x000fc800078e0200 */
[C---:B------:R-:W-:Y:S01]  /*74c50*/  IMAD R0, R29.reuse, 0x2, R22 ;  /* 0x000000021d007824 */ /* 0x040fe200078e0216 */
[----:B------:R-:W-:Y:S01]  /*74c60*/  @P1 STG.E.U16 [R16.64], R18 ;  /* 0x0000001210001986 */ /* 0x000fe2000c10150a */
[-C--:B------:R-:W-:Y:S02]  /*74c70*/  LEA R24, P6, R22, R2.reuse, 0x1 ;  /* 0x0000000216187211 */ /* 0x080fe400078c08ff */
[----:B------:R-:W-:Y:S01]  /*74c80*/  ISETP.LT.AND P1, PT, R26, c[0x0][0x17c], !P0 ;  /* 0x00005f001a007a0c */ /* 0x000fe20004721270 */
[----:B------:R-:W-:Y:S01]  /*74c90*/  @P3 STG.E.U16 [R20.64], R11 ;  /* 0x0000000b14003986 */ /* 0x000fe2000c10150a */
[----:B------:R-:W-:Y:S02]  /*74ca0*/  LEA R26, P3, R0, R2, 0x1 ;  /* 0x00000002001a7211 */ /* 0x000fe400078608ff */
[-C--:B0-----:R-:W-:Y:S01]  /*74cb0*/  LEA.HI.X.SX32 R25, R22, R3.reuse, 0x1, P6 ;  /* 0x0000000316197211 */ /* 0x081fe200030f0eff */
[----:B------:R0:W2:Y:S04]  /*74cc0*/  LDS.128 R16, [R27+0x400] ;  /* 0x000400001b107984 */ /* 0x0000a80000000c00 */
[----:B------:R4:W1:Y:S01]  /*74cd0*/  LDS.128 R20, [R28+0x400] ;  /* 0x000400001c147984 */ /* 0x0008620000000c00 */
[----:B0-----:R-:W-:Y:S01]  /*74ce0*/  LEA.HI.X.SX32 R27, R0, R3, 0x1, P3 ;  /* 0x00000003001b7211 */ /* 0x001fe200018f0eff */
[----:B----4-:R-:W-:-:S02]  /*74cf0*/  IMAD R28, R29, 0x2, R0 ;  /* 0x000000021d1c7824 */ /* 0x010fc400078e0200 */
[----:B------:R-:W4:Y:S04]  /*74d00*/  LDL.LU R0, [R1+0x248] ;  /* 0x0002480001007983 */ /* 0x000f280000300800 */
[----:B------:R0:W-:Y:S04]  /*74d10*/  @P4 STG.E.U16 [R24.64], R5 ;  /* 0x0000000518004986 */ /* 0x0001e8000c10150a */
[----:B0-----:R-:W2:Y:S01]  /*74d20*/  LDL.LU R25, [R1+0x244] ;  /* 0x0002440001197983 */ /* 0x001ea20000300800 */
[----:B------:R-:W-:-:S03]  /*74d30*/  LEA R24, P6, R28, R2, 0x1 ;  /* 0x000000021c187211 */ /* 0x000fc600078c08ff */
[----:B------:R0:W-:Y:S01]  /*74d40*/  @P2 STG.E.U16 [R26.64], R4 ;  /* 0x000000041a002986 */ /* 0x0001e2000c10150a */
[----:B----4-:R-:W-:Y:S01]  /*74d50*/  ISETP.LT.AND P4, PT, R0, c[0x0][0x17c], !P0 ;  /* 0x00005f0000007a0c */ /* 0x010fe20004781270 */
[----:B------:R-:W-:-:S05]  /*74d60*/  IMAD R0, R29, 0x2, R28 ;  /* 0x000000021d007824 */ /* 0x000fca00078e021c */
[----:B0-----:R-:W-:-:S04]  /*74d70*/  LEA R26, P2, R0, R2, 0x1 ;  /* 0x00000002001a7211 */ /* 0x001fc800078408ff */
[-C--:B------:R-:W-:Y:S02]  /*74d80*/  LEA.HI.X.SX32 R27, R0, R3.reuse, 0x1, P2 ;  /* 0x00000003001b7211 */ /* 0x080fe400010f0eff */
[----:B--2---:R-:W-:Y:S02]  /*74d90*/  ISETP.LT.AND P3, PT, R25, c[0x0][0x17c], !P0 ;  /* 0x00005f0019007a0c */ /* 0x004fe40004761270 */
[----:B------:R-:W-:Y:S01]  /*74da0*/  LEA.HI.X.SX32 R25, R28, R3, 0x1, P6 ;  /* 0x000000031c197211 */ /* 0x000fe200030f0eff */
[----:B------:R-:W-:Y:S02]  /*74db0*/  IMAD R28, R29, 0x2, R0 ;  /* 0x000000021d1c7824 */ /* 0x000fe400078e0200 */
[----:B------:R-:W2:Y:S04]  /*74dc0*/  LDL.LU R0, [R1+0x250] ;  /* 0x0002500001007983 */ /* 0x000ea80000300800 */
[----:B------:R0:W-:Y:S04]  /*74dd0*/  @P5 STG.E.U16 [R24.64], R8 ;  /* 0x0000000818005986 */ /* 0x0001e8000c10150a */
[----:B0-----:R-:W4:Y:S01]  /*74de0*/  LDL.LU R25, [R1+0x24c] ;  /* 0x00024c0001197983 */ /* 0x001f220000300800 */
[----:B------:R-:W-:-:S03]  /*74df0*/  LEA R24, P6, R28, R2, 0x1 ;  /* 0x000000021c187211 */ /* 0x000fc600078c08ff */
[----:B------:R0:W-:Y:S01]  /*74e00*/  @P1 STG.E.U16 [R26.64], R7 ;  /* 0x000000071a001986 */ /* 0x0001e2000c10150a */
[----:B--2---:R-:W-:Y:S01]  /*74e10*/  ISETP.LT.AND P5, PT, R0, c[0x0][0x17c], !P0 ;  /* 0x00005f0000007a0c */ /* 0x004fe200047a1270 */
[----:B------:R-:W-:-:S05]  /*74e20*/  IMAD R0, R29, 0x2, R28 ;  /* 0x000000021d007824 */ /* 0x000fca00078e021c */
[----:B0-----:R-:W-:-:S04]  /*74e30*/  LEA R26, P1, R0, R2, 0x1 ;  /* 0x00000002001a7211 */ /* 0x001fc800078208ff */
[-C--:B------:R-:W-:Y:S02]  /*74e40*/  LEA.HI.X.SX32 R27, R0, R3.reuse, 0x1, P1 ;  /* 0x00000003001b7211 */ /* 0x080fe400008f0eff */
[----:B----4-:R-:W-:Y:S02]  /*74e50*/  ISETP.LT.AND P2, PT, R25, c[0x0][0x17c], !P0 ;  /* 0x00005f0019007a0c */ /* 0x010fe40004741270 */
[----:B------:R-:W-:Y:S01]  /*74e60*/  LEA.HI.X.SX32 R25, R28, R3, 0x1, P6 ;  /* 0x000000031c197211 */ /* 0x000fe200030f0eff */
[----:B------:R-:W-:-:S04]  /*74e70*/  IMAD.MOV.U32 R28, RZ, RZ, c[0x0][0x198] ;  /* 0x00006600ff1c7624 */ /* 0x000fc800078e00ff */
[----:B------:R-:W-:Y:S01]  /*74e80*/  IMAD R29, R28, 0x2, R0 ;  /* 0x000000021c1d7824 */ /* 0x000fe200078e0200 */
[----:B-1----:R0:W-:Y:S04]  /*74e90*/  @P3 STG.E.U16 [R24.64], R12 ;  /* 0x0000000c18003986 */ /* 0x0021e8000c10150a */
[----:B------:R-:W2:Y:S04]  /*74ea0*/  LDL.LU R0, [R1+0x25c] ;  /* 0x00025c0001007983 */ /* 0x000ea80000300800 */
[----:B0-----:R-:W4:Y:S01]  /*74eb0*/  LDL.LU R25, [R1+0x254] ;  /* 0x0002540001197983 */ /* 0x001f220000300800 */
[----:B------:R-:W-:-:S02]  /*74ec0*/  LEA R24, P6, R29, R2, 0x1 ;  /* 0x000000021d187211 */ /* 0x000fc400078c08ff */
[----:B---3--:R-:W-:Y:S01]  /*74ed0*/  ISETP.LT.AND P1, PT, R6, c[0x0][0x17c], !P0 ;  /* 0x00005f0006007a0c */ /* 0x008fe20004721270 */
[----:B------:R-:W-:Y:S04]  /*74ee0*/  @P4 STG.E.U16 [R26.64], R16 ;  /* 0x000000101a004986 */ /* 0x000fe8000c10150a */
[----:B------:R-:W3:Y:S01]  /*74ef0*/  LDL.LU R6, [R1+0x270] ;  /* 0x0002700001067983 */ /* 0x000ee20000300800 */
[----:B----4-:R-:W-:Y:S02]  /*74f00*/  ISETP.LT.AND P3, PT, R25, c[0x0][0x17c], !P0 ;  /* 0x00005f0019007a0c */ /* 0x010fe40004761270 */
[----:B------:R-:W-:-:S05]  /*74f10*/  LEA.HI.X.SX32 R25, R29, R3, 0x1, P6 ;  /* 0x000000031d197211 */ /* 0x000fca00030f0eff */
[----:B------:R0:W-:Y:S04]  /*74f20*/  @P2 STG.E.U16 [R24.64], R20 ;  /* 0x0000001418002986 */ /* 0x0001e8000c10150a */
[----:B0-----:R-:W4:Y:S01]  /*74f30*/  LDL.LU R25, [R1+0x260] ;  /* 0x0002600001197983 */ /* 0x001f220000300800 */
[----:B------:R-:W-:-:S03]  /*74f40*/  PRMT R4, R11, 0x7632, R4 ;  /* 0x000076320b047816 */ /* 0x000fc60000000004 */
[----:B------:R-:W3:Y:S01]  /*74f50*/  LDL.LU R11, [R1+0x1ac4] ;  /* 0x001ac400010b7983 */ /* 0x000ee20000300800 */
[----:B------:R-:W-:Y:S02]  /*74f60*/  IMAD R28, R28, 0x2, R29 ;  /* 0x000000021c1c7824 */ /* 0x000fe400078e021d */
[----:B------:R-:W-:Y:S01]  /*74f70*/  IMAD.MOV.U32 R29, RZ, RZ, c[0x0][0x198] ;  /* 0x00006600ff1d7624 */ /* 0x000fe200078e00ff */
[----:B--2---:R-:W-:Y:S02]  /*74f80*/  ISETP.LT.AND P4, PT, R0, c[0x0][0x17c], !P0 ;  /* 0x00005f0000007a0c */ /* 0x004fe40004781270 */
[----:B----4-:R-:W-:Y:S02]  /*74f90*/  ISETP.LT.AND P2, PT, R25, c[0x0][0x17c], !P0 ;  /* 0x00005f0019007a0c */ /* 0x010fe40004741270 */
[----:B------:R-:W2:Y:S01]  /*74fa0*/  LDL.LU R25, [R1+0x264] ;  /* 0x0002640001197983 */ /* 0x000ea20000300800 */
[----:B------:R-:W-:Y:S01]  /*74fb0*/  LEA R26, P6, R28, R2, 0x1 ;  /* 0x000000021c1a7211 */ /* 0x000fe200078c08ff */
[----:B------:R-:W-:-:S03]  /*74fc0*/  IMAD R0, R29, 0x2, R28 ;  /* 0x000000021d007824 */ /* 0x000fc600078e021c */
[----:B------:R-:W-:Y:S01]  /*74fd0*/  LEA.HI.X.SX32 R27, R28, R3, 0x1, P6 ;  /* 0x000000031c1b7211 */ /* 0x000fe200030f0eff */
[----:B------:R-:W-:Y:S01]  /*74fe0*/  IMAD R28, R29, 0x2, R0 ;  /* 0x000000021d1c7824 */ /* 0x000fe200078e0200 */
[----:B------:R-:W-:-:S03]  /*74ff0*/  LEA R24, P6, R0, R2, 0x1 ;  /* 0x0000000200187211 */ /* 0x000fc600078c08ff */
[----:B------:R0:W-:Y:S01]  /*75000*/  @P5 STG.E.U16 [R26.64], R4 ;  /* 0x000000041a005986 */ /* 0x0001e2000c10150a */
[----:B------:R-:W-:Y:S01]  /*75010*/  PRMT R8, R4, 0x7632, R8 ;  /* 0x0000763204087816 */ /* 0x000fe20000000008 */
[----:B0-----:R-:W-:Y:S01]  /*75020*/  IMAD R4, R29, 0x2, R28 ;  /* 0x000000021d047824 */ /* 0x001fe200078e021c */
[----:B--2---:R-:W-:Y:S02]  /*75030*/  ISETP.LT.AND P5, PT, R25, c[0x0][0x17c], !P0 ;  /* 0x00005f0019007a0c */ /* 0x004fe400047a1270 */
[-C--:B------:R-:W-:Y:S02]  /*75040*/  LEA.HI.X.SX32 R25, R0, R3.reuse, 0x1, P6 ;  /* 0x0000000300197211 */ /* 0x080fe400030f0eff */
[C---:B------:R-:W-:Y:S02]  /*75050*/  LEA R26, P6, R28.reuse, R2, 0x1 ;  /* 0x000000021c1a7211 */ /* 0x040fe400078c08ff */
[----:B------:R-:W-:Y:S02]  /*75060*/  PRMT R0, R5, 0x7632, R0 ;  /* 0x0000763205007816 */ /* 0x000fe40000000000 */
[----:B------:R-:W2:Y:S01]  /*75070*/  LDL.LU R5, [R1+0x1ac0] ;  /* 0x001ac00001057983 */ /* 0x000ea20000300800 */
[----:B------:R-:W-:-:S03]  /*75080*/  LEA.HI.X.SX32 R27, R28, R3, 0x1, P6 ;  /* 0x000000031c1b7211 */ /* 0x000fc600030f0eff */
[----:B------:R-:W4:Y:S04]  /*75090*/  LDL.LU R28, [R1+0x278] ;  /* 0x00027800011c7983 */ /* 0x000f280000300800 */
[----:B------:R0:W-:Y:S04]  /*750a0*/  @P3 STG.E.U16 [R24.64], R0 ;  /* 0x0000000018003986 */ /* 0x0001e8000c10150a */
[----:B------:R1:W-:Y:S04]  /*750b0*/  @P1 STG.E.U16 [R26.64], R8 ;  /* 0x000000081a001986 */ /* 0x0003e8000c10150a */
[----:B0-----:R-:W2:Y:S04]  /*750c0*/  LDL.LU R25, [R1+0x268] ;  /* 0x0002680001197983 */ /* 0x001ea80000300800 */
[----:B-1----:R-:W3:Y:S01]  /*750d0*/  LDL.LU R27, [R1+0x26c] ;  /* 0x00026c00011b7983 */ /* 0x002ee20000300800 */
[----:B------:R-:W-:Y:S01]  /*750e0*/  LEA R24, P6, R4, R2, 0x1 ;  /* 0x0000000204187211 */ /* 0x000fe200078c08ff */
[----:B------:R-:W-:Y:S01]  /*750f0*/  IMAD R0, R29, 0x2, R4 ;  /* 0x000000021d007824 */ /* 0x000fe200078e0204 */
[----:B------:R-:W-:-:S02]  /*75100*/  PRMT R8, R8, 0x7632, R8 ;  /* 0x0000763208087816 */ /* 0x000fc40000000008 */
[----:B--2---:R-:W-:Y:S02]  /*75110*/  ISETP.LT.AND P3, PT, R25, c[0x0][0x17c], !P0 ;  /* 0x00005f0019007a0c */ /* 0x004fe40004761270 */
[-C--:B------:R-:W-:Y:S01]  /*75120*/  LEA.HI.X.SX32 R25, R4, R3.reuse, 0x1, P6 ;  /* 0x0000000304197211 */ /* 0x080fe200030f0eff */
[----:B------:R-:W-:Y:S01]  /*75130*/  IMAD R4, R29, 0x2, R0 ;  /* 0x000000021d047824 */ /* 0x000fe200078e0200 */
[C---:B------:R-:W-:Y:S01]  /*75140*/  LEA R26, P6, R0.reuse, R2, 0x1 ;  /* 0x00000002001a7211 */ /* 0x040fe200078c08ff */
[----:B------:R-:W2:Y:S01]  /*75150*/  LDL.LU R29, [R1+0x280] ;  /* 0x00028000011d7983 */ /* 0x000ea20000300800 */
[----:B---3--:R-:W-:Y:S02]  /*75160*/  ISETP.LT.AND P1, PT, R27, c[0x0][0x17c], !P0 ;  /* 0x00005f001b007a0c */ /* 0x008fe40004721270 */
[----:B------:R-:W-:Y:S01]  /*75170*/  LEA.HI.X.SX32 R27, R0, R3, 0x1, P6 ;  /* 0x00000003001b7211 */ /* 0x000fe200030f0eff */
[----:B------:R0:W-:Y:S01]  /*75180*/  @P4 STG.E.U16 [R24.64], R8 ;  /* 0x0000000818004986 */ /* 0x0001e2000c10150a */
[----:B------:R-:W-:Y:S01]  /*75190*/  IMAD.MOV.U32 R0, RZ, RZ, c[0x0][0x198] ;  /* 0x00006600ff007624 */ /* 0x000fe200078e00ff */
[----:B------:R-:W-:-:S02]  /*751a0*/  ISETP.LT.AND P4, PT, R6, c[0x0][0x17c], !P0 ;  /* 0x00005f0006007a0c */ /* 0x000fc40004781270 */
[----:B------:R-:W3:Y:S01]  /*751b0*/  LDL.LU R6, [R1+0x24] ;  /* 0x0000240001067983 */ /* 0x000ee20000300800 */
[----:B------:R-:W-:Y:S01]  /*751c0*/  IMAD R0, R0, 0x2, R4 ;  /* 0x0000000200007824 */ /* 0x000fe200078e0204 */
[C---:B0-----:R-:W-:Y:S02]  /*751d0*/  LEA R24, P6, R4.reuse, R2, 0x1 ;  /* 0x0000000204187211 */ /* 0x041fe400078c08ff */
[----:B------:R-:W-:Y:S02]  /*751e0*/  PRMT R8, R7, 0x7632, R8 ;  /* 0x0000763207087816 */ /* 0x000fe40000000008 */
[----:B------:R-:W2:Y:S01]  /*751f0*/  LDL.LU R7, [R1+0x4] ;  /* 0x0000040001077983 */ /* 0x000ea20000300800 */
[----:B------:R-:W-:-:S03]  /*75200*/  LEA.HI.X.SX32 R25, R4, R3, 0x1, P6 ;  /* 0x0000000304197211 */ /* 0x000fc600030f0eff */
[----:B------:R-:W2:Y:S01]  /*75210*/  LDL.LU R4, [R1+0x274] ;  /* 0x0002740001047983 */ /* 0x000ea20000300800 */
[----:B------:R-:W-:-:S03]  /*75220*/  PRMT R12, R12, 0x7632, R12 ;  /* 0x000076320c0c7816 */ /* 0x000fc6000000000c */
[----:B------:R0:W-:Y:S04]  /*75230*/  @P2 STG.E.U16 [R26.64], R8 ;  /* 0x000000081a002986 */ /* 0x0001e8000c10150a */
[----:B------:R1:W-:Y:S01]  /*75240*/  @P5 STG.E.U16 [R24.64], R12 ;  /* 0x0000000c18005986 */ /* 0x0003e2000c10150a */
[----:B0-----:R-:W-:Y:S01]  /*75250*/  LEA R26, P6, R0, R2, 0x1 ;  /* 0x00000002001a7211 */ /* 0x001fe200078c08ff */
[----:B-1----:R-:W-:-:S03]  /*75260*/  IMAD.MOV.U32 R12, RZ, RZ, c[0x0][0x198] ;  /* 0x00006600ff0c7624 */ /* 0x002fc600078e00ff */
[----:B------:R-:W-:Y:S02]  /*75270*/  LEA.HI.X.SX32 R27, R0, R3, 0x1, P6 ;  /* 0x00000003001b7211 */ /* 0x000fe400030f0eff */
[----:B----4-:R-:W-:Y:S02]  /*75280*/  ISETP.LT.AND P5, PT, R28, c[0x0][0x17c], !P0 ;  /* 0x00005f001c007a0c */ /* 0x010fe400047a1270 */
[----:B------:R-:W4:Y:S01]  /*75290*/  LDL.LU R28, [R1+0x14] ;  /* 0x00001400011c7983 */ /* 0x000f220000300800 */
[----:B--2---:R-:W-:Y:S01]  /*752a0*/  ISETP.LT.AND P2, PT, R4, c[0x0][0x17c], !P0 ;  /* 0x00005f0004007a0c */ /* 0x004fe20004741270 */
[----:B------:R-:W-:-:S05]  /*752b0*/  IMAD R4, R12, 0x2, R0 ;  /* 0x000000020c047824 */ /* 0x000fca00078e0200 */
[----:B------:R-:W-:Y:S01]  /*752c0*/  LEA R24, P6, R4, R2, 0x1 ;  /* 0x0000000204187211 */ /* 0x000fe200078c08ff */
[----:B------:R-:W-:-:S03]  /*752d0*/  IMAD R0, R12, 0x2, R4 ;  /* 0x000000020c007824 */ /* 0x000fc600078e0204 */
[----:B------:R-:W-:Y:S02]  /*752e0*/  LEA.HI.X.SX32 R25, R4, R3, 0x1, P6 ;  /* 0x0000000304197211 */ /* 0x000fe400030f0eff */
[----:B------:R-:W2:Y:S01]  /*752f0*/  LDL.LU R4, [R1+0x27c] ;  /* 0x00027c0001047983 */ /* 0x000ea20000300800 */
[----:B------:R-:W-:Y:S02]  /*75300*/  PRMT R16, R16, 0x7632, R16 ;  /* 0x0000763210107816 */ /* 0x000fe40000000010 */
[----:B------:R-:W-:-:S03]  /*75310*/  PRMT R20, R20, 0x7632, R20 ;  /* 0x0000763214147816 */ /* 0x000fc60000000014 */
[----:B------:R0:W-:Y:S04]  /*75320*/  @P3 STG.E.U16 [R26.64], R16 ;  /* 0x000000101a003986 */ /* 0x0001e8000c10150a */
[----:B------:R1:W-:Y:S01]  /*75330*/  @P1 STG.E.U16 [R24.64], R20 ;  /* 0x0000001418001986 */ /* 0x0003e2000c10150a */
[----:B0-----:R-:W-:-:S04]  /*75340*/  LEA R26, P6, R0, R2, 0x1 ;  /* 0x00000002001a7211 */ /* 0x001fc800078c08ff */
[----:B------:R-:W-:Y:S01]  /*75350*/  LEA.HI.X.SX32 R27, R0, R3, 0x1, P6 ;  /* 0x00000003001b7211 */ /* 0x000fe200030f0eff */
[----:B-1----:R-:W-:Y:S01]  /*75360*/  IMAD.MOV.U32 R20, RZ, RZ, c[0x0][0x198] ;  /* 0x00006600ff147624 */ /* 0x002fe200078e00ff */
[----:B------:R-:W-:Y:S02]  /*75370*/  ISETP.LT.AND P1, PT, R29, c[0x0][0x17c], !P0 ;  /* 0x00005f001d007a0c */ /* 0x000fe40004721270 */
[----:B--2---:R-:W-:Y:S01]  /*75380*/  ISETP.LT.AND P3, PT, R4, c[0x0][0x17c], !P0 ;  /* 0x00005f0004007a0c */ /* 0x004fe20004761270 */
[----:B------:R-:W-:Y:S02]  /*75390*/  IMAD R4, R12, 0x2, R0 ;  /* 0x000000020c047824 */ /* 0x000fe400078e0200 */
[----:B------:R-:W2:Y:S03]  /*753a0*/  LDL.LU R12, [R1+0x294] ;  /* 0x00029400010c7983 */ /* 0x000ea60000300800 */
[----:B------:R-:W-:Y:S01]  /*753b0*/  LEA R24, P6, R4, R2, 0x1 ;  /* 0x0000000204187211 */ /* 0x000fe200078c08ff */
[----:B------:R-:W2:Y:S01]  /*753c0*/  LDL.LU R29, [R1+0x29c] ;  /* 0x00029c00011d7983 */ /* 0x000ea20000300800 */
[----:B------:R-:W-:-:S02]  /*753d0*/  IMAD R0, R20, 0x2, R4 ;  /* 0x0000000214007824 */ /* 0x000fc400078e0204 */
[----:B------:R-:W-:Y:S02]  /*753e0*/  LEA.HI.X.SX32 R25, R4, R3, 0x1, P6 ;  /* 0x0000000304197211 */ /* 0x000fe400030f0eff */
[----:B------:R-:W2:Y:S04]  /*753f0*/  LDL.LU R4, [R1+0x284] ;  /* 0x0002840001047983 */ /* 0x000ea80000300800 */
[----:B---3--:R0:W-:Y:S02]  /*75400*/  @P4 STG.E.U16 [R26.64], R6 ;  /* 0x000000061a004986 */ /* 0x0081e4000c10150a */
[----:B0-----:R-:W-:-:S04]  /*75410*/  LEA R26, P6, R0, R2, 0x1 ;  /* 0x00000002001a7211 */ /* 0x001fc800078c08ff */
[----:B------:R-:W-:Y:S02]  /*75420*/  LEA.HI.X.SX32 R27, R0, R3, 0x1, P6 ;  /* 0x00000003001b7211 */ /* 0x000fe400030f0eff */
[----:B--2---:R-:W-:Y:S01]  /*75430*/  ISETP.LT.AND P4, PT, R4, c[0x0][0x17c], !P0 ;  /* 0x00005f0004007a0c */ /* 0x004fe20004781270 */
[----:B------:R-:W-:Y:S02]  /*75440*/  IMAD R4, R20, 0x2, R0 ;  /* 0x0000000214047824 */ /* 0x000fe400078e0200 */
[----:B------:R-:W2:Y:S04]  /*75450*/  LDL.LU R0, [R1+0x288] ;  /* 0x0002880001007983 */ /* 0x000ea80000300800 */
[----:B------:R0:W-:Y:S02]  /*75460*/  @P2 STG.E.U16 [R24.64], R7 ;  /* 0x0000000718002986 */ /* 0x0001e4000c10150a */
        /* <DEDUP_REMOVED lines=11> */
[----:B------:R0:W-:Y:S04]  /*75520*/  @P3 STG.E.U16 [R24.64], R9 ;  /* 0x0000000918003986 */ /* 0x0001e8000c10150a */
[----:B----4-:R1:W-:Y:S01]  /*75530*/  @P1 STG.E.U16 [R26.64], R28 ;  /* 0x0000001c1a001986 */ /* 0x0103e2000c10150a */
[----:B0-----:R-:W-:-:S04]  /*75540*/  LEA R24, P6, R4, R2, 0x1 ;  /* 0x0000000204187211 */ /* 0x001fc800078c08ff */
[----:B------:R-:W-:Y:S02]  /*75550*/  LEA.HI.X.SX32 R25, R4, R3, 0x1, P6 ;  /* 0x0000000304197211 */ /* 0x000fe400030f0eff */
[----:B------:R-:W-:Y:S02]  /*75560*/  ISETP.LT.AND P1, PT, R12, c[0x0][0x17c], !P0 ;  /* 0x00005f000c007a0c */ /* 0x000fe40004721270 */
[----:B------:R-:W3:Y:S04]  /*75570*/  LDL.LU R12, [R1+0x2ac] ;  /* 0x0002ac00010c7983 */ /* 0x000ee80000300800 */
[----:B------:R-:W-:Y:S01]  /*75580*/  @P4 STG.E.U16 [R24.64], R13 ;  /* 0x0000000d18004986 */ /* 0x000fe2000c10150a */
[----:B--2---:R-:W-:Y:S01]  /*75590*/  ISETP.LT.AND P3, PT, R0, c[0x0][0x17c], !P0 ;  /* 0x00005f0000007a0c */ /* 0x004fe20004761270 */
[----:B------:R-:W-:-:S05]  /*755a0*/  IMAD R0, R20, 0x2, R4 ;  /* 0x0000000214007824 */ /* 0x000fca00078e0204 */
[----:B-1----:R-:W-:Y:S01]  /*755b0*/  LEA R26, P6, R0, R2, 0x1 ;  /* 0x00000002001a7211 */ /* 0x002fe200078c08ff */
[----:B------:R-:W-:-:S03]  /*755c0*/  IMAD R4, R20, 0x2, R0 ;  /* 0x0000000214047824 */ /* 0x000fc600078e0200 */
[----:B------:R-:W-:Y:S02]  /*755d0*/  LEA.HI.X.SX32 R27, R0, R3, 0x1, P6 ;  /* 0x00000003001b7211 */ /* 0x000fe400030f0eff */
[----:B------:R-:W2:Y:S04]  /*755e0*/  LDL.LU R0, [R1+0x298] ;  /* 0x0002980001007983 */ /* 0x000ea80000300800 */
[----:B------:R0:W-:Y:S01]  /*755f0*/  @P2 STG.E.U16 [R26.64], R17 ;  /* 0x000000111a002986 */ /* 0x0001e2000c10150a */
[----:B------:R-:W-:-:S03]  /*75600*/  ISETP.LT.AND P2, PT, R29, c[0x0][0x17c], !P0 ;  /* 0x00005f001d007a0c */ /* 0x000fc60004741270 */
[----:B------:R-:W4:Y:S04]  /*75610*/  LDL.LU R29, [R1+0x2b0] ;  /* 0x0002b000011d7983 */ /* 0x000f280000300800 */
[----:B0-----:R-:W3:Y:S01]  /*75620*/  LDL.LU R27, [R1+0x2a0] ;  /* 0x0002a000011b7983 */ /* 0x001ee20000300800 */
[----:B------:R-:W-:-:S04]  /*75630*/  LEA R24, P6, R4, R2, 0x1 ;  /* 0x0000000204187211 */ /* 0x000fc800078c08ff */
[----:B------:R-:W-:Y:S02]  /*75640*/  LEA.HI.X.SX32 R25, R4, R3, 0x1, P6 ;  /* 0x0000000304197211 */ /* 0x000fe400030f0eff */
[----:B------:R-:W-:Y:S02]  /*75650*/  PRMT R8, R6, 0x7632, R8 ;  /* 0x0000763206087816 */ /* 0x000fe40000000008 */
[----:B------:R-:W4:Y:S04]  /*75660*/  LDL.LU R6, [R1+0x1abc] ;  /* 0x001abc0001067983 */ /* 0x000f280000300800 */
[----:B------:R0:W-:Y:S01]  /*75670*/  @P5 STG.E.U16 [R24.64], R21 ;  /* 0x0000001518005986 */ /* 0x0001e2000c10150a */
[----:B------:R-:W-:-:S03]  /*75680*/  PRMT R5, R7, 0x7632, R5 ;  /* 0x0000763207057816 */ /* 0x000fc60000000005 */
[----:B------:R-:W4:Y:S01]  /*75690*/  LDL.LU R7, [R1+0x1ab8] ;  /* 0x001ab80001077983 */ /* 0x000f220000300800 */
[----:B--2---:R-:W-:Y:S01]  /*756a0*/  ISETP.LT.AND P4, PT, R0, c[0x0][0x17c], !P0 ;  /* 0x00005f0000007a0c */ /* 0x004fe20004781270 */
[----:B------:R-:W-:-:S04]  /*756b0*/  IMAD R0, R20, 0x2, R4 ;  /* 0x0000000214007824 */ /* 0x000fc800078e0204 */
[----:B------:R-:W-:Y:S01]  /*756c0*/  IMAD R4, R20, 0x2, R0 ;  /* 0x0000000214047824 */ /* 0x000fe200078e0200 */
[CC--:B------:R-:W-:Y:S02]  /*756d0*/  LEA R26, P6, R0.reuse, R2.reuse, 0x1 ;  /* 0x00000002001a7211 */ /* 0x0c0fe400078c08ff */
[----:B---3--:R-:W-:Y:S02]  /*756e0*/  ISETP.LT.AND P5, PT, R27, c[0x0][0x17c], !P0 ;  /* 0x00005f001b007a0c */ /* 0x008fe400047a1270 */
[-C--:B------:R-:W-:Y:S02]  /*756f0*/  LEA.HI.X.SX32 R27, R0, R3.reuse, 0x1, P6 ;  /* 0x00000003001b7211 */ /* 0x080fe400030f0eff */
[----:B0-----:R-:W-:Y:S01]  /*75700*/  LEA R24, P6, R4, R2, 0x1 ;  /* 0x0000000204187211 */ /* 0x001fe200078c08ff */
[----:B------:R-:W-:Y:S02]  /*75710*/  IMAD R0, R20, 0x2, R4 ;  /* 0x0000000214007824 */ /* 0x000fe400078e0204 */
[----:B------:R0:W-:Y:S01]  /*75720*/  @P3 STG.E.U16 [R26.64], R8 ;  /* 0x000000081a003986 */ /* 0x0001e2000c10150a */
[----:B------:R-:W-:-:S03]  /*75730*/  LEA.HI.X.SX32 R25, R4, R3, 0x1, P6 ;  /* 0x0000000304197211 */ /* 0x000fc600030f0eff */
[----:B------:R-:W2:Y:S04]  /*75740*/  LDL.LU R4, [R1+0x2a8] ;  /* 0x0002a80001047983 */ /* 0x000ea80000300800 */
[----:B0-----:R-:W3:Y:S04]  /*75750*/  LDL.LU R27, [R1+0x2a4] ;  /* 0x0002a400011b7983 */ /* 0x001ee80000300800 */
[----:B------:R0:W-:Y:S01]  /*75760*/  @P1 STG.E.U16 [R24.64], R5 ;  /* 0x0000000518001986 */ /* 0x0001e2000c10150a */
[----:B------:R-:W-:-:S03]  /*75770*/  LEA R26, P6, R0, R2, 0x1 ;  /* 0x00000002001a7211 */ /* 0x000fc600078c08ff */
[----:B0-----:R-:W2:Y:S01]  /*75780*/  LDL.LU R24, [R1+0x2b4] ;  /* 0x0002b40001187983 */ /* 0x001ea20000300800 */
[----:B------:R-:W-:Y:S02]  /*75790*/  PRMT R5, R5, 0x7632, R5 ;  /* 0x0000763205057816 */ /* 0x000fe40000000005 */
[----:B------:R-:W-:Y:S01]  /*757a0*/  PRMT R13, R28, 0x7632, R13 ;  /* 0x000076321c0d7816 */ /* 0x000fe2000000000d */
[----:B------:R-:W-:Y:S01]  /*757b0*/  IMAD R8, R20, 0x2, R0 ;  /* 0x0000000214087824 */ /* 0x000fe200078e0200 */
[----:B------:R-:W-:Y:S02]  /*757c0*/  PRMT R16, R9, 0x7632, R16 ;  /* 0x0000763209107816 */ /* 0x000fe40000000010 */
[----:B---3--:R-:W-:Y:S02]  /*757d0*/  ISETP.LT.AND P3, PT, R27, c[0x0][0x17c], !P0 ;  /* 0x00005f001b007a0c */ /* 0x008fe40004761270 */
[----:B------:R-:W-:-:S05]  /*757e0*/  LEA.HI.X.SX32 R27, R0, R3, 0x1, P6 ;  /* 0x00000003001b7211 */ /* 0x000fca00030f0eff */
[----:B------:R0:W-:Y:S04]  /*757f0*/  @P4 STG.E.U16 [R26.64], R5 ;  /* 0x000000051a004986 */ /* 0x0001e8000c10150a */
[----:B0-----:R-:W3:Y:S04]  /*75800*/  LDL.LU R27, [R1+0x2b8] ;  /* 0x0002b800011b7983 */ /* 0x001ee80000300800 */
[----:B------:R-:W3:Y:S04]  /*75810*/  LDL.LU R25, [R1+0x2c0] ;  /* 0x0002c00001197983 */ /* 0x000ee80000300800 */
[----:B------:R-:W3:Y:S01]  /*75820*/  LDL.LU R28, [R1+0x2c4] ;  /* 0x0002c400011c7983 */ /* 0x000ee20000300800 */
[----:B--2---:R-:W-:Y:S01]  /*75830*/  ISETP.LT.AND P1, PT, R4, c[0x0][0x17c], !P0 ;  /* 0x00005f0004007a0c */ /* 0x004fe20004721270 */
[----:B------:R-:W-:Y:S01]  /*75840*/  IMAD R0, R20, 0x2, R8 ;  /* 0x0000000214007824 */ /* 0x000fe200078e0208 */
[----:B------:R-:W-:-:S02]  /*75850*/  LEA R4, P6, R8, R2, 0x1 ;  /* 0x0000000208047211 */ /* 0x000fc400078c08ff */
[----:B------:R-:W-:Y:S02]  /*75860*/  ISETP.LT.AND P4, PT, R12, c[0x0][0x17c], !P0 ;  /* 0x00005f000c007a0c */ /* 0x000fe40004781270 */
[----:B------:R-:W-:Y:S01]  /*75870*/  LEA.HI.X.SX32 R5, R8, R3, 0x1, P6 ;  /* 0x0000000308057211 */ /* 0x000fe200030f0eff */
[----:B------:R-:W-:Y:S01]  /*75880*/  IMAD R12, R20, 0x2, R0 ;  /* 0x00000002140c7824 */ /* 0x000fe200078e0200 */
[----:B------:R-:W-:-:S03]  /*75890*/  LEA R8, P6, R0, R2, 0x1 ;  /* 0x0000000200087211 */ /* 0x000fc600078c08ff */
[----:B------:R0:W-:Y:S01]  /*758a0*/  @P2 STG.E.U16 [R4.64], R16 ;  /* 0x0000001004002986 */ /* 0x0001e2000c10150a */
[----:B------:R-:W-:Y:S02]  /*758b0*/  LEA.HI.X.SX32 R9, R0, R3, 0x1, P6 ;  /* 0x0000000300097211 */ /* 0x000fe400030f0eff */
[----:B----4-:R-:W-:Y:S02]  /*758c0*/  ISETP.LT.AND P2, PT, R29, c[0x0][0x17c], !P0 ;  /* 0x00005f001d007a0c */ /* 0x010fe40004741270 */
[----:B------:R-:W2:Y:S04]  /*758d0*/  LDL.LU R29, [R1+0x8] ;  /* 0x00000800011d7983 */ /* 0x000ea80000300800 */
[----:B------:R1:W-:Y:S01]  /*758e0*/  @P5 STG.E.U16 [R8.64], R13 ;  /* 0x0000000d08005986 */ /* 0x0003e2000c10150a */
[----:B0-----:R-:W-:-:S03]  /*758f0*/  LEA R4, P6, R12, R2, 0x1 ;  /* 0x000000020c047211 */ /* 0x001fc600078c08ff */
[----:B------:R-:W4:Y:S01]  /*75900*/  LDL.LU R16, [R1+0x2c8] ;  /* 0x0002c80001107983 */ /* 0x000f220000300800 */
[----:B------:R-:W-:Y:S02]  /*75910*/  LEA.HI.X.SX32 R5, R12, R3, 0x1, P6 ;  /* 0x000000030c057211 */ /* 0x000fe400030f0eff */
[----:B-1----:R-:W-:Y:S02]  /*75920*/  PRMT R13, R13, 0x7632, R13 ;  /* 0x000076320d0d7816 */ /* 0x002fe4000000000d */
[----:B------:R-:W-:Y:S02]  /*75930*/  ISETP.LT.AND P5, PT, R24, c[0x0][0x17c], !P0 ;  /* 0x00005f0018007a0c */ /* 0x000fe400047a1270 */
[----:B------:R-:W2:Y:S04]  /*75940*/  LDL.LU R24, [R1+0x2cc] ;  /* 0x0002cc0001187983 */ /* 0x000ea80000300800 */
[----:B------:R0:W-:Y:S01]  /*75950*/  @P3 STG.E.U16 [R4.64], R13 ;  /* 0x0000000d04003986 */ /* 0x0001e2000c10150a */
[----:B------:R-:W-:-:S03]  /*75960*/  IMAD R0, R20, 0x2, R12 ;  /* 0x0000000214007824 */ /* 0x000fc600078e020c */
[----:B0-----:R-:W2:Y:S01]  /*75970*/  LDL.LU R13, [R1+0x28] ;  /* 0x00002800010d7983 */ /* 0x001ea20000300800 */
[----:B------:R-:W-:Y:S01]  /*75980*/  IMAD R12, R20, 0x2, R0 ;  /* 0x00000002140c7824 */ /* 0x000fe200078e0200 */
[CC--:B------:R-:W-:Y:S02]  /*75990*/  LEA R8, P6, R0.reuse, R2.reuse, 0x1 ;  /* 0x0000000200087211 */ /* 0x0c0fe400078c08ff */
[----:B------:R-:W4:Y:S02]  /*759a0*/  LDL.LU R26, [R1+0x2d4] ;  /* 0x0002d400011a7983 */ /* 0x000f240000300800 */
[----:B------:R-:W-:Y:S02]  /*759b0*/  LEA.HI.X.SX32 R9, R0, R3, 0x1, P6 ;  /* 0x0000000300097211 */ /* 0x000fe400030f0eff */
[----:B------:R-:W-:Y:S01]  /*759c0*/  LEA R4, P6, R12, R2, 0x1 ;  /* 0x000000020c047211 */ /* 0x000fe200078c08ff */
[----:B------:R-:W-:Y:S01]  /*759d0*/  IMAD R0, R20, 0x2, R12 ;  /* 0x0000000214007824 */ /* 0x000fe200078e020c */
[----:B------:R-:W-:-:S02]  /*759e0*/  PRMT R17, R17, 0x7632, R17 ;  /* 0x0000763211117816 */ /* 0x000fc40000000011 */
[----:B------:R-:W-:Y:S02]  /*759f0*/  PRMT R21, R21, 0x7632, R21 ;  /* 0x0000763215157816 */ /* 0x000fe40000000015 */
[----:B------:R-:W-:Y:S01]  /*75a00*/  LEA.HI.X.SX32 R5, R12, R3, 0x1, P6 ;  /* 0x000000030c057211 */ /* 0x000fe200030f0eff */
[----:B------:R0:W-:Y:S04]  /*75a10*/  @P1 STG.E.U16 [R8.64], R17 ;  /* 0x0000001108001986 */ /* 0x0001e8000c10150a */
[----:B------:R1:W-:Y:S01]  /*75a20*/  @P4 STG.E.U16 [R4.64], R21 ;  /* 0x0000001504004986 */ /* 0x0003e2000c10150a */
[----:B0-----:R-:W-:-:S04]  /*75a30*/  LEA R8, P1, R0, R2, 0x1 ;  /* 0x0000000200087211 */ /* 0x001fc800078208ff */
[----:B------:R-:W-:Y:S02]  /*75a40*/  LEA.HI.X.SX32 R9, R0, R3, 0x1, P1 ;  /* 0x0000000300097211 */ /* 0x000fe400008f0eff */
[----:B---3--:R-:W-:Y:S02]  /*75a50*/  ISETP.LT.AND P3, PT, R27, c[0x0][0x17c], !P0 ;  /* 0x00005f001b007a0c */ /* 0x008fe40004761270 */
[----:B------:R-:W3:Y:S01]  /*75a60*/  LDL.LU R27, [R1+0x18] ;  /* 0x00001800011b7983 */ /* 0x000ee20000300800 */
[----:B------:R-:W-:-:S03]  /*75a70*/  ISETP.LT.AND P4, PT, R25, c[0x0][0x17c], !P0 ;  /* 0x00005f0019007a0c */ /* 0x000fc60004781270 */
[----:B-1----:R-:W3:Y:S01]  /*75a80*/  LDL.LU R21, [R1+0x2d0] ;  /* 0x0002d00001157983 */ /* 0x002ee20000300800 */
[----:B------:R-:W-:-:S03]  /*75a90*/  ISETP.LT.AND P1, PT, R28, c[0x0][0x17c], !P0 ;  /* 0x00005f001c007a0c */ /* 0x000fc60004721270 */
[----:B------:R-:W3:Y:S04]  /*75aa0*/  LDL.LU R17, [R1+0x2d8] ;  /* 0x0002d80001117983 */ /* 0x000ee80000300800 */
[----:B------:R-:W3:Y:S04]  /*75ab0*/  LDL.LU R25, [R1+0x2dc] ;  /* 0x0002dc0001197983 */ /* 0x000ee80000300800 */
[----:B------:R-:W3:Y:S01]  /*75ac0*/  LDL.LU R28, [R1+0x2e0] ;  /* 0x0002e000011c7983 */ /* 0x000ee20000300800 */
[----:B------:R-:W-:-:S04]  /*75ad0*/  IMAD R12, R20, 0x2, R0 ;  /* 0x00000002140c7824 */ /* 0x000fc800078e0200 */
[----:B------:R-:W-:Y:S01]  /*75ae0*/  IMAD R0, R20, 0x2, R12 ;  /* 0x0000000214007824 */ /* 0x000fe200078e020c */
[----:B------:R-:W-:-:S04]  /*75af0*/  LEA R4, P6, R12, R2, 0x1 ;  /* 0x000000020c047211 */ /* 0x000fc800078c08ff */
[----:B------:R-:W-:Y:S01]  /*75b00*/  LEA.HI.X.SX32 R5, R12, R3, 0x1, P6 ;  /* 0x000000030c057211 */ /* 0x000fe200030f0eff */
[----:B------:R-:W-:Y:S01]  /*75b10*/  IMAD R12, R20, 0x2, R0 ;  /* 0x00000002140c7824 */ /* 0x000fe200078e0200 */
[----:B--2---:R0:W-:Y:S04]  /*75b20*/  @P2 STG.E.U16 [R8.64], R13 ;  /* 0x0000000d08002986 */ /* 0x0041e8000c10150a */
[----:B------:R1:W-:Y:S01]  /*75b30*/  @P5 STG.E.U16 [R4.64], R29 ;  /* 0x0000001d04005986 */ /* 0x0003e2000c10150a */
[----:B0-----:R-:W-:-:S04]  /*75b40*/  LEA R8, P2, R0, R2, 0x1 ;  /* 0x0000000200087211 */ /* 0x001fc800078408ff */
[----:B------:R-:W-:Y:S01]  /*75b50*/  LEA.HI.X.SX32 R9, R0, R3, 0x1, P2 ;  /* 0x0000000300097211 */ /* 0x000fe200010f0eff */
[----:B------:R-:W-:Y:S01]  /*75b60*/  IMAD R0, R20, 0x2, R12 ;  /* 0x0000000214007824 */ /* 0x000fe200078e020c */
[----:B-1----:R-:W-:-:S03]  /*75b70*/  LEA R4, P6, R12, R2, 0x1 ;  /* 0x000000020c047211 */ /* 0x002fc600078c08ff */
[----:B------:R0:W-:Y:S01]  /*75b80*/  @P3 STG.E.U16 [R8.64], R6 ;  /* 0x0000000608003986 */ /* 0x0001e2000c10150a */
[-C--:B------:R-:W-:Y:S01]  /*75b90*/  LEA.HI.X.SX32 R5, R12, R3.reuse, 0x1, P6 ;  /* 0x000000030c057211 */ /* 0x080fe200030f0eff */
[----:B------:R-:W-:Y:S01]  /*75ba0*/  IMAD R12, R20, 0x2, R0 ;  /* 0x00000002140c7824 */ /* 0x000fe200078e0200 */
[----:B----4-:R-:W-:Y:S02]  /*75bb0*/  ISETP.LT.AND P2, PT, R16, c[0x0][0x17c], !P0 ;  /* 0x00005f0010007a0c */ /* 0x010fe40004741270 */
[----:B------:R-:W-:Y:S02]  /*75bc0*/  ISETP.LT.AND P5, PT, R24, c[0x0][0x17c], !P0 ;  /* 0x00005f0018007a0c */ /* 0x000fe400047a1270 */
[CC--:B0-----:R-:W-:Y:S01]  /*75bd0*/  LEA R8, P3, R0.reuse, R2.reuse, 0x1 ;  /* 0x0000000200087211 */ /* 0x0c1fe200078608ff */
[----:B------:R0:W-:Y:S03]  /*75be0*/  @P4 STG.E.U16 [R4.64], R10 ;  /* 0x0000000a04004986 */ /* 0x0001e6000c10150a */
[----:B------:R-:W-:Y:S01]  /*75bf0*/  LEA.HI.X.SX32 R9, R0, R3, 0x1, P3 ;  /* 0x0000000300097211 */ /* 0x000fe200018f0eff */
[----:B------:R-:W-:Y:S01]  /*75c00*/  IMAD R0, R20, 0x2, R12 ;  /* 0x0000000214007824 */ /* 0x000fe200078e020c */
[----:B------:R-:W2:Y:S01]  /*75c10*/  LDL.LU R16, [R1+0x2e4] ;  /* 0x0002e40001107983 */ /* 0x000ea20000300800 */
[----:B0-----:R-:W-:-:S03]  /*75c20*/  LEA R4, P6, R12, R2, 0x1 ;  /* 0x000000020c047211 */ /* 0x001fc600078c08ff */
[----:B------:R-:W4:Y:S01]  /*75c30*/  LDL.LU R24, [R1+0x2e8] ;  /* 0x0002e80001187983 */ /* 0x000f220000300800 */
[----:B------:R-:W-:Y:S02]  /*75c40*/  LEA.HI.X.SX32 R5, R12, R3, 0x1, P6 ;  /* 0x000000030c057211 */ /* 0x000fe400030f0eff */
[----:B------:R-:W-:Y:S02]  /*75c50*/  ISETP.LT.AND P3, PT, R26, c[0x0][0x17c], !P0 ;  /* 0x00005f001a007a0c */ /* 0x000fe40004761270 */
[----:B------:R-:W2:Y:S04]  /*75c60*/  LDL.LU R26, [R1+0x2ec] ;  /* 0x0002ec00011a7983 */ /* 0x000ea80000300800 */
[----:B---3--:R0:W-:Y:S04]  /*75c70*/  @P1 STG.E.U16 [R8.64], R27 ;  /* 0x0000001b08001986 */ /* 0x0081e8000c10150a */
[----:B------:R1:W-:Y:S01]  /*75c80*/  @P2 STG.E.U16 [R4.64], R14 ;  /* 0x0000000e04002986 */ /* 0x0003e2000c10150a */
[----:B0-----:R-:W-:-:S04]  /*75c90*/  LEA R8, P1, R0, R2, 0x1 ;  /* 0x0000000200087211 */ /* 0x001fc800078208ff */
[----:B------:R-:W-:Y:S02]  /*75ca0*/  LEA.HI.X.SX32 R9, R0, R3, 0x1, P1 ;  /* 0x0000000300097211 */ /* 0x000fe400008f0eff */
[----:B------:R-:W-:Y:S02]  /*75cb0*/  ISETP.LT.AND P2, PT, R25, c[0x0][0x17c], !P0 ;  /* 0x00005f0019007a0c */ /* 0x000fe40004741270 */
[----:B------:R-:W3:Y:S04]  /*75cc0*/  LDL.LU R25, [R1+0x2f0] ;  /* 0x0002f00001197983 */ /* 0x000ee80000300800 */
[----:B------:R0:W-:Y:S01]  /*75cd0*/  @P5 STG.E.U16 [R8.64], R18 ;  /* 0x0000001208005986 */ /* 0x0001e2000c10150a */
[----:B------:R-:W-:-:S03]  /*75ce0*/  ISETP.LT.AND P5, PT, R28, c[0x0][0x17c], !P0 ;  /* 0x00005f001c007a0c */ /* 0x000fc600047a1270 */
[----:B------:R-:W2:Y:S01]  /*75cf0*/  LDL.LU R28, [R1+0x2f4] ;  /* 0x0002f400011c7983 */ /* 0x000ea20000300800 */
[----:B------:R-:W-:Y:S01]  /*75d00*/  IMAD R12, R20, 0x2, R0 ;  /* 0x00000002140c7824 */ /* 0x000fe200078e0200 */
[----:B------:R-:W-:-:S04]  /*75d10*/  ISETP.LT.AND P4, PT, R21, c[0x0][0x17c], !P0 ;  /* 0x00005f0015007a0c */ /* 0x000fc80004781270 */
[----:B-1----:R-:W-:Y:S01]  /*75d20*/  LEA R4, P6, R12, R2, 0x1 ;  /* 0x000000020c047211 */ /* 0x002fe200078c08ff */
[----:B------:R-:W-:-:S03]  /*75d30*/  IMAD R0, R20, 0x2, R12 ;  /* 0x0000000214007824 */ /* 0x000fc600078e020c */
[----:B------:R-:W-:Y:S02]  /*75d40*/  LEA.HI.X.SX32 R5, R12, R3, 0x1, P6 ;  /* 0x000000030c057211 */ /* 0x000fe400030f0eff */
[----:B0-----:R-:W-:-:S03]  /*75d50*/  LEA R8, P6, R0, R2, 0x1 ;  /* 0x0000000200087211 */ /* 0x001fc600078c08ff */
        /* <DEDUP_REMOVED lines=18> */
[----:B-1----:R-:W-:-:S05]  /*75e80*/  PRMT R10, R10, 0x7632, R10 ;  /* 0x000076320a0a7816 */ /* 0x002fca000000000a */
[----:B------:R0:W-:Y:S01]  /*75e90*/  @P5 STG.E.U16 [R4.64], R10 ;  /* 0x0000000a04005986 */ /* 0x0001e2000c10150a */
[----:B----4-:R-:W-:-:S03]  /*75ea0*/  ISETP.LT.AND P3, PT, R24, c[0x0][0x17c], !P0 ;  /* 0x00005f0018007a0c */ /* 0x010fc60004761270 */
[----:B------:R-:W4:Y:S04]  /*75eb0*/  LDL.LU R24, [R1+0x2f8] ;  /* 0x0002f80001187983 */ /* 0x000f280000300800 */
[----:B------:R-:W4:Y:S01]  /*75ec0*/  LDL.LU R29, [R1+0x2fc] ;  /* 0x0002fc00011d7983 */ /* 0x000f220000300800 */
[----:B---3--:R-:W-:-:S03]  /*75ed0*/  ISETP.LT.AND P2, PT, R25, c[0x0][0x17c], !P0 ;  /* 0x00005f0019007a0c */ /* 0x008fc60004741270 */
[----:B------:R-:W3:Y:S01]  /*75ee0*/  LDL.LU R25, [R1+0x300] ;  /* 0x0003000001197983 */ /* 0x000ee20000300800 */
[----:B--2---:R-:W-:-:S03]  /*75ef0*/  ISETP.LT.AND P5, PT, R28, c[0x0][0x17c], !P0 ;  /* 0x00005f001c007a0c */ /* 0x004fc600047a1270 */
[----:B------:R-:W2:Y:S01]  /*75f00*/  LDL.LU R28, [R1+0x304] ;  /* 0x00030400011c7983 */ /* 0x000ea20000300800 */
[----:B------:R-:W-:Y:S01]  /*75f10*/  IMAD R0, R20, 0x2, R6 ;  /* 0x0000000214007824 */ /* 0x000fe200078e0206 */
[----:B------:R-:W-:-:S03]  /*75f20*/  ISETP.LT.AND P4, PT, R16, c[0x0][0x17c], !P0 ;  /* 0x00005f0010007a0c */ /* 0x000fc60004781270 */
[----:B------:R-:W-:Y:S01]  /*75f30*/  IMAD R6, R20, 0x2, R0 ;  /* 0x0000000214067824 */ /* 0x000fe200078e0200 */
[-C--:B------:R-:W-:Y:S02]  /*75f40*/  LEA R8, P6, R0, R2.reuse, 0x1 ;  /* 0x0000000200087211 */ /* 0x080fe400078c08ff */
[----:B------:R-:W-:Y:S02]  /*75f50*/  ISETP.LT.AND P1, PT, R26, c[0x0][0x17c], !P0 ;  /* 0x00005f001a007a0c */ /* 0x000fe40004721270 */
[-C--:B------:R-:W-:Y:S01]  /*75f60*/  LEA.HI.X.SX32 R9, R0, R3.reuse, 0x1, P6 ;  /* 0x0000000300097211 */ /* 0x080fe200030f0eff */
[----:B------:R-:W2:Y:S01]  /*75f70*/  LDL.LU R26, [R1+0x2c] ;  /* 0x00002c00011a7983 */ /* 0x000ea20000300800 */
[----:B0-----:R-:W-:Y:S02]  /*75f80*/  LEA R4, P6, R6, R2, 0x1 ;  /* 0x0000000206047211 */ /* 0x001fe400078c08ff */
[----:B------:R-:W-:Y:S01]  /*75f90*/  PRMT R10, R27, 0x7632, R10 ;  /* 0x000076321b0a7816 */ /* 0x000fe2000000000a */
[----:B------:R-:W2:Y:S01]  /*75fa0*/  LDL.LU R13, [R1+0x308] ;  /* 0x00030800010d7983 */ /* 0x000ea20000300800 */
[----:B------:R-:W-:Y:S01]  /*75fb0*/  PRMT R14, R14, 0x7632, R14 ;  /* 0x000076320e0e7816 */ /* 0x000fe2000000000e */
[----:B------:R-:W-:Y:S01]  /*75fc0*/  IMAD R0, R20, 0x2, R6 ;  /* 0x0000000214007824 */ /* 0x000fe200078e0206 */
[----:B------:R-:W-:Y:S01]  /*75fd0*/  LEA.HI.X.SX32 R5, R6, R3, 0x1, P6 ;  /* 0x0000000306057211 */ /* 0x000fe200030f0eff */
[----:B------:R-:W2:Y:S04]  /*75fe0*/  LDL.LU R27, [R1+0xc] ;  /* 0x00000c00011b7983 */ /* 0x000ea80000300800 */
[----:B------:R0:W-:Y:S04]  /*75ff0*/  @P4 STG.E.U16 [R8.64], R10 ;  /* 0x0000000a08004986 */ /* 0x0001e8000c10150a */
[----:B------:R1:W-:Y:S01]  /*76000*/  @P3 STG.E.U16 [R4.64], R14 ;  /* 0x0000000e04003986 */ /* 0x0003e2000c10150a */
[----:B------:R-:W-:-:S02]  /*76010*/  PRMT R18, R18, 0x7632, R18 ;  /* 0x0000763212127816 */ /* 0x000fc40000000012 */
[----:B------:R-:W-:Y:S01]  /*76020*/  PRMT R22, R22, 0x7632, R22 ;  /* 0x0000763216167816 */ /* 0x000fe20000000016 */
[----:B------:R-:W2:Y:S01]  /*76030*/  LDL.LU R16, [R1+0x30c] ;  /* 0x00030c0001107983 */ /* 0x000ea20000300800 */
[----:B0-----:R-:W-:-:S03]  /*76040*/  LEA R8, P6, R0, R2, 0x1 ;  /* 0x0000000200087211 */ /* 0x001fc600078c08ff */
[----:B------:R-:W2:Y:S01]  /*76050*/  LDL.LU R17, [R1+0x310] ;  /* 0x0003100001117983 */ /* 0x000ea20000300800 */
[----:B-1----:R-:W-:Y:S01]  /*76060*/  IMAD R5, R20, 0x2, R0 ;  /* 0x0000000214057824 */ /* 0x002fe200078e0200 */
[----:B------:R-:W-:-:S04]  /*76070*/  LEA.HI.X.SX32 R9, R0, R3, 0x1, P6 ;  /* 0x0000000300097211 */ /* 0x000fc800030f0eff */
[----:B------:R-:W-:Y:S01]  /*76080*/  LEA R4, P6, R5, R2, 0x1 ;  /* 0x0000000205047211 */ /* 0x000fe200078c08ff */
[----:B------:R-:W-:-:S03]  /*76090*/  IMAD R0, R20, 0x2, R5 ;  /* 0x0000000214007824 */ /* 0x000fc600078e0205 */
[----:B------:R-:W-:Y:S01]  /*760a0*/  LEA.HI.X.SX32 R5, R5, R3, 0x1, P6 ;  /* 0x0000000305057211 */ /* 0x000fe200030f0eff */
[----:B------:R0:W-:Y:S04]  /*760b0*/  @P1 STG.E.U16 [R8.64], R18 ;  /* 0x0000001208001986 */ /* 0x0001e8000c10150a */
[----:B------:R1:W-:Y:S01]  /*760c0*/  @P2 STG.E.U16 [R4.64], R22 ;  /* 0x0000001604002986 */ /* 0x0003e2000c10150a */
[----:B----4-:R-:W-:-:S03]  /*760d0*/  ISETP.LT.AND P4, PT, R24, c[0x0][0x17c], !P0 ;  /* 0x00005f0018007a0c */ /* 0x010fc60004781270 */
[----:B------:R-:W4:Y:S01]  /*760e0*/  LDL.LU R24, [R1+0x314] ;  /* 0x0003140001187983 */ /* 0x000f220000300800 */
[----:B------:R-:W-:-:S03]  /*760f0*/  ISETP.LT.AND P3, PT, R29, c[0x0][0x17c], !P0 ;  /* 0x00005f001d007a0c */ /* 0x000fc60004761270 */
[----:B------:R-:W4:Y:S01]  /*76100*/  LDL.LU R29, [R1+0x1c] ;  /* 0x00001c00011d7983 */ /* 0x000f220000300800 */
[----:B---3--:R-:W-:-:S03]  /*76110*/  ISETP.LT.AND P1, PT, R25, c[0x0][0x17c], !P0 ;  /* 0x00005f0019007a0c */ /* 0x008fc60004721270 */
[----:B------:R-:W3:Y:S01]  /*76120*/  LDL.LU R25, [R1+0x318] ;  /* 0x0003180001197983 */ /* 0x000ee20000300800 */
[----:B--2---:R-:W-:-:S03]  /*76130*/  ISETP.LT.AND P2, PT, R28, c[0x0][0x17c], !P0 ;  /* 0x00005f001c007a0c */ /* 0x004fc60004741270 */
[----:B------:R-:W2:Y:S01]  /*76140*/  LDL.LU R28, [R1+0x31c] ;  /* 0x00031c00011c7983 */ /* 0x000ea20000300800 */
[----:B0-----:R-:W-:Y:S01]  /*76150*/  LEA R8, P6, R0, R2, 0x1 ;  /* 0x0000000200087211 */ /* 0x001fe200078c08ff */
[----:B------:R-:W-:-:S03]  /*76160*/  IMAD R6, R20, 0x2, R0 ;  /* 0x0000000214067824 */ /* 0x000fc600078e0200 */
[----:B------:R-:W-:Y:S01]  /*76170*/  LEA.HI.X.SX32 R9, R0, R3, 0x1, P6 ;  /* 0x0000000300097211 */ /* 0x000fe200030f0eff */
[----:B------:R-:W-:Y:S01]  /*76180*/  IMAD R0, R20, 0x2, R6 ;  /* 0x0000000214007824 */ /* 0x000fe200078e0206 */
[----:B-1----:R-:W-:-:S03]  /*76190*/  LEA R4, P6, R6, R2, 0x1 ;  /* 0x0000000206047211 */ /* 0x002fc600078c08ff */
[----:B------:R0:W-:Y:S01]  /*761a0*/  @P5 STG.E.U16 [R8.64], R26 ;  /* 0x0000001a08005986 */ /* 0x0001e2000c10150a */
[----:B------:R-:W-:Y:S01]  /*761b0*/  LEA.HI.X.SX32 R5, R6, R3, 0x1, P6 ;  /* 0x0000000306057211 */ /* 0x000fe200030f0eff */
[----:B------:R-:W-:-:S04]  /*761c0*/  IMAD R6, R20, 0x2, R0 ;  /* 0x0000000214067824 */ /* 0x000fc800078e0200 */
[----:B------:R1:W-:Y:S01]  /*761d0*/  @P4 STG.E.U16 [R4.64], R27 ;  /* 0x0000001b04004986 */ /* 0x0003e2000c10150a */
        /* <DEDUP_REMOVED lines=8> */
[----:B------:R-:W2:Y:S01]  /*76260*/  LDL.LU R13, [R1+0x320] ;  /* 0x00032000010d7983 */ /* 0x000ea20000300800 */
[----:B0-----:R-:W-:-:S03]  /*76270*/  LEA R8, P6, R0, R2, 0x1 ;  /* 0x0000000200087211 */ /* 0x001fc600078c08ff */
[----:B------:R0:W-:Y:S01]  /*76280*/  @P1 STG.E.U16 [R4.64], R11 ;  /* 0x0000000b04001986 */ /* 0x0001e2000c10150a */
[----:B------:R-:W-:Y:S02]  /*76290*/  LEA.HI.X.SX32 R9, R0, R3, 0x1, P6 ;  /* 0x0000000300097211 */ /* 0x000fe400030f0eff */
[----:B------:R-:W-:Y:S02]  /*762a0*/  ISETP.LT.AND P4, PT, R16, c[0x0][0x17c], !P0 ;  /* 0x00005f0010007a0c */ /* 0x000fe40004781270 */
[----:B------:R-:W2:Y:S01]  /*762b0*/  LDL.LU R16, [R1+0x324] ;  /* 0x0003240001107983 */ /* 0x000ea20000300800 */
[----:B0-----:R-:W-:-:S04]  /*762c0*/  LEA R4, P6, R6, R2, 0x1 ;  /* 0x0000000206047211 */ /* 0x001fc800078c08ff */
[----:B------:R-:W-:Y:S02]  /*762d0*/  LEA.HI.X.SX32 R5, R6, R3, 0x1, P6 ;  /* 0x0000000306057211 */ /* 0x000fe400030f0eff */
[----:B----4-:R-:W-:Y:S02]  /*762e0*/  ISETP.LT.AND P1, PT, R24, c[0x0][0x17c], !P0 ;  /* 0x00005f0018007a0c */ /* 0x010fe40004721270 */
[----:B------:R-:W4:Y:S04]  /*762f0*/  LDL.LU R24, [R1+0x328] ;  /* 0x0003280001187983 */ /* 0x000f280000300800 */
[----:B------:R0:W-:Y:S04]  /*76300*/  @P2 STG.E.U16 [R8.64], R29 ;  /* 0x0000001d08002986 */ /* 0x0001e8000c10150a */
[----:B------:R1:W-:Y:S01]  /*76310*/  @P5 STG.E.U16 [R4.64], R15 ;  /* 0x0000000f04005986 */ /* 0x0003e2000c10150a */
[----:B---3--:R-:W-:-:S03]  /*76320*/  ISETP.LT.AND P2, PT, R25, c[0x0][0x17c], !P0 ;  /* 0x00005f0019007a0c */ /* 0x008fc60004741270 */
[----:B------:R-:W3:Y:S01]  /*76330*/  LDL.LU R25, [R1+0x32c] ;  /* 0x00032c0001197983 */ /* 0x000ee20000300800 */
[----:B--2---:R-:W-:-:S03]  /*76340*/  ISETP.LT.AND P5, PT, R28, c[0x0][0x17c], !P0 ;  /* 0x00005f001c007a0c */ /* 0x004fc600047a1270 */
[----:B------:R-:W2:Y:S01]  /*76350*/  LDL.LU R28, [R1+0x2bc] ;  /* 0x0002bc00011c7983 */ /* 0x000ea20000300800 */
[----:B------:R-:W-:-:S04]  /*76360*/  IMAD R0, R20, 0x2, R6 ;  /* 0x0000000214007824 */ /* 0x000fc800078e0206 */
[----:B------:R-:W-:Y:S01]  /*76370*/  IMAD R6, R20, 0x2, R0 ;  /* 0x0000000214067824 */ /* 0x000fe200078e0200 */
[----:B0-----:R-:W-:-:S03]  /*76380*/  LEA R8, P6, R0, R2, 0x1 ;  /* 0x0000000200087211 */ /* 0x001fc600078c08ff */
[----:B------:R-:W-:Y:S01]  /*76390*/  IMAD R10, R20, 0x2, R6 ;  /* 0x00000002140a7824 */ /* 0x000fe200078e0206 */
[----:B------:R-:W-:Y:S02]  /*763a0*/  ISETP.LT.AND P3, PT, R17, c[0x0][0x17c], !P0 ;  /* 0x00005f0011007a0c */ /* 0x000fe40004761270 */
[----:B------:R-:W-:Y:S01]  /*763b0*/  LEA.HI.X.SX32 R9, R0, R3, 0x1, P6 ;  /* 0x0000000300097211 */ /* 0x000fe200030f0eff */
[----:B------:R-:W-:Y:S01]  /*763c0*/  IMAD R12, R20, 0x2, R10 ;  /* 0x00000002140c7824 */ /* 0x000fe200078e020a */
[----:B-1----:R-:W-:-:S03]  /*763d0*/  LEA R4, P6, R6, R2, 0x1 ;  /* 0x0000000206047211 */ /* 0x002fc600078c08ff */
[----:B------:R-:W-:Y:S01]  /*763e0*/  IMAD R0, R20, 0x2, R12 ;  /* 0x0000000214007824 */ /* 0x000fe200078e020c */
[----:B------:R-:W-:Y:S01]  /*763f0*/  LEA.HI.X.SX32 R5, R6, R3, 0x1, P6 ;  /* 0x0000000306057211 */ /* 0x000fe200030f0eff */
[----:B------:R0:W-:Y:S02]  /*76400*/  @P4 STG.E.U16 [R8.64], R19 ;  /* 0x0000001308004986 */ /* 0x0001e4000c10150a */
[----:B------:R-:W-:Y:S01]  /*76410*/  IMAD R6, R20, 0x2, R0 ;  /* 0x0000000214067824 */ /* 0x000fe200078e0200 */
[----:B------:R-:W-:Y:S01]  /*76420*/  PRMT R7, R26, 0x7632, R7 ;  /* 0x000076321a077816 */ /* 0x000fe20000000007 */
[----:B------:R1:W-:Y:S01]  /*76430*/  @P3 STG.E.U16 [R4.64], R23 ;  /* 0x0000001704003986 */ /* 0x0003e2000c10150a */
[----:B0-----:R-:W-:-:S04]  /*76440*/  LEA R8, P6, R10, R2, 0x1 ;  /* 0x000000020a087211 */ /* 0x001fc800078c08ff */
[----:B------:R-:W-:Y:S01]  /*76450*/  LEA.HI.X.SX32 R9, R10, R3, 0x1, P6 ;  /* 0x000000030a097211 */ /* 0x000fe200030f0eff */
[----:B------:R-:W-:Y:S01]  /*76460*/  IMAD R10, R20, 0x2, R6 ;  /* 0x00000002140a7824 */ /* 0x000fe200078e0206 */
[----:B-1----:R-:W-:-:S03]  /*76470*/  LEA R4, P6, R12, R2, 0x1 ;  /* 0x000000020c047211 */ /* 0x002fc600078c08ff */
[----:B------:R-:W-:Y:S01]  /*76480*/  IMAD R17, R20, 0x2, R10 ;  /* 0x0000000214117824 */ /* 0x000fe200078e020a */
[----:B------:R-:W-:Y:S01]  /*76490*/  PRMT R11, R27, 0x7632, R11 ;  /* 0x000076321b0b7816 */ /* 0x000fe2000000000b */
[----:B------:R0:W-:Y:S01]  /*764a0*/  @P1 STG.E.U16 [R8.64], R7 ;  /* 0x0000000708001986 */ /* 0x0001e2000c10150a */
[----:B------:R-:W-:Y:S01]  /*764b0*/  LEA.HI.X.SX32 R5, R12, R3, 0x1, P6 ;  /* 0x000000030c057211 */ /* 0x000fe200030f0eff */
[----:B------:R-:W-:-:S04]  /*764c0*/  IMAD R14, R20, 0x2, R17 ;  /* 0x00000002140e7824 */ /* 0x000fc800078e0211 */
[----:B------:R1:W-:Y:S01]  /*764d0*/  @P2 STG.E.U16 [R4.64], R11 ;  /* 0x0000000b04002986 */ /* 0x0003e2000c10150a */
[----:B0-----:R-:W-:-:S04]  /*764e0*/  LEA R8, P1, R0, R2, 0x1 ;  /* 0x0000000200087211 */ /* 0x001fc800078208ff */
[-C--:B------:R-:W-:Y:S01]  /*764f0*/  LEA.HI.X.SX32 R9, R0, R3.reuse, 0x1, P1 ;  /* 0x0000000300097211 */ /* 0x080fe200008f0eff */
[----:B------:R-:W-:Y:S01]  /*76500*/  IMAD R0, R20, 0x2, R14 ;  /* 0x0000000214007824 */ /* 0x000fe200078e020e */
[-C--:B-1----:R-:W-:Y:S02]  /*76510*/  LEA R4, P1, R10, R2.reuse, 0x1 ;  /* 0x000000020a047211 */ /* 0x082fe400078208ff */
[----:B------:R-:W-:Y:S02]  /*76520*/  ISETP.LT.AND P3, PT, R16, c[0x0][0x17c], !P0 ;  /* 0x00005f0010007a0c */ /* 0x000fe40004761270 */
[-C--:B------:R-:W-:Y:S02]  /*76530*/  LEA R12, P2, R6, R2.reuse, 0x1 ;  /* 0x00000002060c7211 */ /* 0x080fe400078408ff */
[----:B------:R-:W-:Y:S02]  /*76540*/  LEA R20, P6, R17, R2, 0x1 ;  /* 0x0000000211147211 */ /* 0x000fe400078c08ff */
[----:B------:R-:W-:-:S02]  /*76550*/  LEA.HI.X.SX32 R5, R10, R3, 0x1, P1 ;  /* 0x000000030a057211 */ /* 0x000fc400008f0eff */
[----:B------:R-:W-:Y:S02]  /*76560*/  LEA R16, P1, R0, R2, 0x1 ;  /* 0x0000000200107211 */ /* 0x000fe400078208ff */
[----:B------:R-:W-:Y:S02]  /*76570*/  ISETP.LT.AND P4, PT, R13, c[0x0][0x17c], !P0 ;  /* 0x00005f000d007a0c */ /* 0x000fe40004781270 */
[-C--:B------:R-:W-:Y:S02]  /*76580*/  LEA.HI.X.SX32 R13, R6, R3.reuse, 0x1, P2 ;  /* 0x00000003060d7211 */ /* 0x080fe400010f0eff */
[-C--:B------:R-:W-:Y:S02]  /*76590*/  LEA.HI.X.SX32 R21, R17, R3.reuse, 0x1, P6 ;  /* 0x0000000311157211 */ /* 0x080fe400030f0eff */
[----:B----4-:R-:W-:Y:S02]  /*765a0*/  ISETP.LT.AND P2, PT, R24, c[0x0][0x17c], !P0 ;  /* 0x00005f0018007a0c */ /* 0x010fe40004741270 */
[----:B------:R-:W-:-:S02]  /*765b0*/  LEA.HI.X.SX32 R17, R0, R3, 0x1, P1 ;  /* 0x0000000300117211 */ /* 0x000fc400008f0eff */
[C---:B------:R-:W-:Y:S02]  /*765c0*/  LEA R2, P6, R14.reuse, R2, 0x1 ;  /* 0x000000020e027211 */ /* 0x040fe400078c08ff */
[----:B------:R-:W-:Y:S02]  /*765d0*/  PRMT R7, R7, 0x7632, R7 ;  /* 0x0000763207077816 */ /* 0x000fe40000000007 */
[----:B------:R-:W-:Y:S02]  /*765e0*/  PRMT R6, R11, 0x7632, R6 ;  /* 0x000076320b067816 */ /* 0x000fe40000000006 */
[----:B------:R-:W-:Y:S02]  /*765f0*/  PRMT R0, R29, 0x7632, R0 ;  /* 0x000076321d007816 */ /* 0x000fe40000000000 */
[----:B------:R-:W-:Y:S01]  /*76600*/  PRMT R10, R15, 0x7632, R10 ;  /* 0x000076320f0a7816 */ /* 0x000fe2000000000a */
[----:B------:R0:W-:Y:S01]  /*76610*/  @P5 STG.E.U16 [R8.64], R7 ;  /* 0x0000000708005986 */ /* 0x0001e2000c10150a */
[----:B------:R-:W-:-:S02]  /*76620*/  LEA.HI.X.SX32 R3, R14, R3, 0x1, P6 ;  /* 0x000000030e037211 */ /* 0x000fc400030f0eff */
[----:B------:R-:W-:Y:S01]  /*76630*/  PRMT R19, R19, 0x7632, R19 ;  /* 0x0000763213137816 */ /* 0x000fe20000000013 */
[----:B------:R0:W-:Y:S04]  /*76640*/  @P4 STG.E.U16 [R12.64], R6 ;  /* 0x000000060c004986 */ /* 0x0001e8000c10150a */
[----:B------:R0:W-:Y:S04]  /*76650*/  @P3 STG.E.U16 [R4.64], R0 ;  /* 0x0000000004003986 */ /* 0x0001e8000c10150a */
[----:B------:R0:W-:Y:S01]  /*76660*/  @P2 STG.E.U16 [R20.64], R10 ;  /* 0x0000000a14002986 */ /* 0x0001e2000c10150a */
[----:B---3--:R-:W-:-:S02]  /*76670*/  ISETP.LT.AND P1, PT, R25, c[0x0][0x17c], !P0 ;  /* 0x00005f0019007a0c */ /* 0x008fc40004721270 */
[----:B--2---:R-:W-:-:S11]  /*76680*/  ISETP.LT.AND P0, PT, R28, c[0x0][0x17c], !P0 ;  /* 0x00005f001c007a0c */ /* 0x004fd60004701270 */
[----:B------:R0:W-:Y:S02]  /*76690*/  @P1 STG.E.U16 [R2.64], R19 ;  /* 0x0000001302001986 */ /* 0x0001e4000c10150a */
[----:B------:R-:W-:Y:S05]  /*766a0*/  @!P0 EXIT ;  /* 0x000000000000894d */ /* 0x000fea0003800000 */
[----:B0-----:R-:W-:-:S05]  /*766b0*/  PRMT R8, R23, 0x7632, R8 ;  /* 0x0000763217087816 */ /* 0x001fca0000000008 */
[----:B------:R-:W-:Y:S01]  /*766c0*/  STG.E.U16 [R16.64], R8 ;  /* 0x0000000810007986 */ /* 0x000fe2000c10150a */
[----:B------:R-:W-:Y:S05]  /*766d0*/  EXIT ;  /* 0x000000000000794d */ /* 0x000fea0003800000 */
.L_x_4:
[----:B------:R-:W-:-:S00]  /*766e0*/  BRA `(.L_x_4) ;  /* 0xfffffff000007947 */ /* 0x000fc0000383ffff */
[----:B------:R-:W-:-:S00]  /*766f0*/  NOP ;  /* 0x0000000000007918 */ /* 0x000fc00000000000 */
        /* <DEDUP_REMOVED lines=8> */
.L_x_5:


//--------------------- .nv.shared.matmul_kernel  --------------------------
	.section	.nv.shared.matmul_kernel,"aw",@nobits
	.sectionflags	@""
	.align	16
